//
// Generated by NVIDIA NVVM Compiler
//
// Compiler Build ID: CL-36424714
// Cuda compilation tools, release 13.0, V13.0.88
// Based on NVVM 20.0.0
//

.version 9.0
.target sm_100
.address_size 64

	// .globl	_Z19kernel_square_arrayPiy
// _ZZN3cub18CUB_300001_SM_10006detail6reduce28DeviceReduceSingleTileKernelINS2_10policy_hubIxjN4cuda3std3__44plusIxEEE10Policy1000EN6thrust24THRUST_300001_SM_1000_NS6detail15normal_iteratorINSD_10device_ptrIiEEEEPxjS9_xxNS7_10__identityEEEvT0_T1_T2_T3_T4_T6_E12temp_storage has been demoted
// _ZZN3cub18CUB_300001_SM_10006detail6reduce18DeviceReduceKernelINS2_10policy_hubIxjN4cuda3std3__44plusIxEEE10Policy1000EN6thrust24THRUST_300001_SM_1000_NS6detail15normal_iteratorINSD_10device_ptrIiEEEEjS9_xNS7_10__identityEEEvT0_PT3_T1_NS0_13GridEvenShareISN_EET2_T4_E12temp_storage has been demoted
// _ZZN3cub18CUB_300001_SM_10006detail6reduce28DeviceReduceSingleTileKernelINS2_10policy_hubIxjN4cuda3std3__44plusIxEEE10Policy1000EPxSC_iS9_xxNS7_10__identityEEEvT0_T1_T2_T3_T4_T6_E12temp_storage has been demoted
// _ZZN3cub18CUB_300001_SM_10006detail6reduce28DeviceReduceSingleTileKernelINS2_10policy_hubIxyN4cuda3std3__44plusIxEEE10Policy1000EN6thrust24THRUST_300001_SM_1000_NS6detail15normal_iteratorINSD_10device_ptrIiEEEEPxyS9_xxNS7_10__identityEEEvT0_T1_T2_T3_T4_T6_E12temp_storage has been demoted
// _ZZN3cub18CUB_300001_SM_10006detail6reduce18DeviceReduceKernelINS2_10policy_hubIxyN4cuda3std3__44plusIxEEE10Policy1000EN6thrust24THRUST_300001_SM_1000_NS6detail15normal_iteratorINSD_10device_ptrIiEEEEyS9_xNS7_10__identityEEEvT0_PT3_T1_NS0_13GridEvenShareISN_EET2_T4_E12temp_storage has been demoted
// _ZZN3cub18CUB_300001_SM_10006detail6reduce28DeviceReduceSingleTileKernelINS2_10policy_hubIxyN4cuda3std3__44plusIxEEE10Policy1000EPxSC_iS9_xxNS7_10__identityEEEvT0_T1_T2_T3_T4_T6_E12temp_storage has been demoted
.global .align 1 .b8 _ZN34_INTERNAL_9a6914ff_4_k_cu_ed7d15584cuda3std3__45__cpo5beginE[1];
.global .align 1 .b8 _ZN34_INTERNAL_9a6914ff_4_k_cu_ed7d15584cuda3std3__45__cpo3endE[1];
.global .align 1 .b8 _ZN34_INTERNAL_9a6914ff_4_k_cu_ed7d15584cuda3std3__45__cpo6cbeginE[1];
.global .align 1 .b8 _ZN34_INTERNAL_9a6914ff_4_k_cu_ed7d15584cuda3std3__45__cpo4cendE[1];
.global .align 1 .b8 _ZN34_INTERNAL_9a6914ff_4_k_cu_ed7d15584cuda3std3__45__cpo6rbeginE[1];
.global .align 1 .b8 _ZN34_INTERNAL_9a6914ff_4_k_cu_ed7d15584cuda3std3__45__cpo4rendE[1];
.global .align 1 .b8 _ZN34_INTERNAL_9a6914ff_4_k_cu_ed7d15584cuda3std3__45__cpo7crbeginE[1];
.global .align 1 .b8 _ZN34_INTERNAL_9a6914ff_4_k_cu_ed7d15584cuda3std3__45__cpo5crendE[1];
.global .align 1 .b8 _ZN34_INTERNAL_9a6914ff_4_k_cu_ed7d15584cuda3std3__436_GLOBAL__N__9a6914ff_4_k_cu_ed7d15586ignoreE[1];
.global .align 1 .b8 _ZN34_INTERNAL_9a6914ff_4_k_cu_ed7d15584cuda3std3__419piecewise_constructE[1];
.global .align 1 .b8 _ZN34_INTERNAL_9a6914ff_4_k_cu_ed7d15584cuda3std3__48in_placeE[1];
.global .align 1 .b8 _ZN34_INTERNAL_9a6914ff_4_k_cu_ed7d15584cuda3std3__420unreachable_sentinelE[1];
.global .align 1 .b8 _ZN34_INTERNAL_9a6914ff_4_k_cu_ed7d15584cuda3std3__47nulloptE[1];
.global .align 1 .b8 _ZN34_INTERNAL_9a6914ff_4_k_cu_ed7d15584cuda3std3__48unexpectE[1];
.global .align 1 .b8 _ZN34_INTERNAL_9a6914ff_4_k_cu_ed7d15584cuda3std6ranges3__45__cpo4swapE[1];
.global .align 1 .b8 _ZN34_INTERNAL_9a6914ff_4_k_cu_ed7d15584cuda3std6ranges3__45__cpo9iter_moveE[1];
.global .align 1 .b8 _ZN34_INTERNAL_9a6914ff_4_k_cu_ed7d15584cuda3std6ranges3__45__cpo5beginE[1];
.global .align 1 .b8 _ZN34_INTERNAL_9a6914ff_4_k_cu_ed7d15584cuda3std6ranges3__45__cpo3endE[1];
.global .align 1 .b8 _ZN34_INTERNAL_9a6914ff_4_k_cu_ed7d15584cuda3std6ranges3__45__cpo6cbeginE[1];
.global .align 1 .b8 _ZN34_INTERNAL_9a6914ff_4_k_cu_ed7d15584cuda3std6ranges3__45__cpo4cendE[1];
.global .align 1 .b8 _ZN34_INTERNAL_9a6914ff_4_k_cu_ed7d15584cuda3std6ranges3__45__cpo7advanceE[1];
.global .align 1 .b8 _ZN34_INTERNAL_9a6914ff_4_k_cu_ed7d15584cuda3std6ranges3__45__cpo9iter_swapE[1];
.global .align 1 .b8 _ZN34_INTERNAL_9a6914ff_4_k_cu_ed7d15584cuda3std6ranges3__45__cpo4nextE[1];
.global .align 1 .b8 _ZN34_INTERNAL_9a6914ff_4_k_cu_ed7d15584cuda3std6ranges3__45__cpo4prevE[1];
.global .align 1 .b8 _ZN34_INTERNAL_9a6914ff_4_k_cu_ed7d15584cuda3std6ranges3__45__cpo4dataE[1];
.global .align 1 .b8 _ZN34_INTERNAL_9a6914ff_4_k_cu_ed7d15584cuda3std6ranges3__45__cpo5cdataE[1];
.global .align 1 .b8 _ZN34_INTERNAL_9a6914ff_4_k_cu_ed7d15584cuda3std6ranges3__45__cpo4sizeE[1];
.global .align 1 .b8 _ZN34_INTERNAL_9a6914ff_4_k_cu_ed7d15584cuda3std6ranges3__45__cpo5ssizeE[1];
.global .align 1 .b8 _ZN34_INTERNAL_9a6914ff_4_k_cu_ed7d15584cuda3std6ranges3__45__cpo8distanceE[1];
.global .align 1 .b8 _ZN34_INTERNAL_9a6914ff_4_k_cu_ed7d15586thrust24THRUST_300001_SM_1000_NS8cuda_cub3parE[1];
.global .align 1 .b8 _ZN34_INTERNAL_9a6914ff_4_k_cu_ed7d15586thrust24THRUST_300001_SM_1000_NS8cuda_cub10par_nosyncE[1];
.global .align 1 .b8 _ZN34_INTERNAL_9a6914ff_4_k_cu_ed7d15586thrust24THRUST_300001_SM_1000_NS6system6detail10sequential3seqE[1];
.global .align 1 .b8 _ZN34_INTERNAL_9a6914ff_4_k_cu_ed7d15586thrust24THRUST_300001_SM_1000_NS12placeholders2_1E[1];
.global .align 1 .b8 _ZN34_INTERNAL_9a6914ff_4_k_cu_ed7d15586thrust24THRUST_300001_SM_1000_NS12placeholders2_2E[1];
.global .align 1 .b8 _ZN34_INTERNAL_9a6914ff_4_k_cu_ed7d15586thrust24THRUST_300001_SM_1000_NS12placeholders2_3E[1];
.global .align 1 .b8 _ZN34_INTERNAL_9a6914ff_4_k_cu_ed7d15586thrust24THRUST_300001_SM_1000_NS12placeholders2_4E[1];
.global .align 1 .b8 _ZN34_INTERNAL_9a6914ff_4_k_cu_ed7d15586thrust24THRUST_300001_SM_1000_NS12placeholders2_5E[1];
.global .align 1 .b8 _ZN34_INTERNAL_9a6914ff_4_k_cu_ed7d15586thrust24THRUST_300001_SM_1000_NS12placeholders2_6E[1];
.global .align 1 .b8 _ZN34_INTERNAL_9a6914ff_4_k_cu_ed7d15586thrust24THRUST_300001_SM_1000_NS12placeholders2_7E[1];
.global .align 1 .b8 _ZN34_INTERNAL_9a6914ff_4_k_cu_ed7d15586thrust24THRUST_300001_SM_1000_NS12placeholders2_8E[1];
.global .align 1 .b8 _ZN34_INTERNAL_9a6914ff_4_k_cu_ed7d15586thrust24THRUST_300001_SM_1000_NS12placeholders2_9E[1];
.global .align 1 .b8 _ZN34_INTERNAL_9a6914ff_4_k_cu_ed7d15586thrust24THRUST_300001_SM_1000_NS12placeholders3_10E[1];
.global .align 1 .b8 _ZN34_INTERNAL_9a6914ff_4_k_cu_ed7d15586thrust24THRUST_300001_SM_1000_NS3seqE[1];

.visible .entry _Z19kernel_square_arrayPiy(
	.param .u64 .ptr .align 1 _Z19kernel_square_arrayPiy_param_0,
	.param .u64 _Z19kernel_square_arrayPiy_param_1
)
{
	.reg .pred 	%p<2>;
	.reg .b32 	%r<7>;
	.reg .b64 	%rd<7>;

	ld.param.u64 	%rd2, [_Z19kernel_square_arrayPiy_param_0];
	ld.param.u64 	%rd3, [_Z19kernel_square_arrayPiy_param_1];
	mov.u32 	%r1, %tid.x;
	mov.u32 	%r2, %ctaid.x;
	mov.u32 	%r3, %ntid.x;
	mad.lo.s32 	%r4, %r2, %r3, %r1;
	cvt.u64.u32 	%rd1, %r4;
	setp.le.u64 	%p1, %rd3, %rd1;
	@%p1 bra 	$L__BB0_2;
	cvta.to.global.u64 	%rd4, %rd2;
	shl.b64 	%rd5, %rd1, 2;
	add.s64 	%rd6, %rd4, %rd5;
	ld.global.u32 	%r5, [%rd6];
	mul.lo.s32 	%r6, %r5, %r5;
	st.global.u32 	[%rd6], %r6;
$L__BB0_2:
	ret;

}
	// .globl	_ZN3cub18CUB_300001_SM_10006detail11EmptyKernelIvEEvv
.visible .entry _ZN3cub18CUB_300001_SM_10006detail11EmptyKernelIvEEvv()
{


	ret;

}
	// .globl	_ZN3cub18CUB_300001_SM_10006detail9transform16transform_kernelINS2_10policy_hubILb1EN4cuda3std3__45tupleIJN6thrust24THRUST_300001_SM_1000_NS6detail15normal_iteratorINSA_10device_ptrIiEEEEEEEE10policy1000Ei20MultiplyByTwoFunctorSF_JPiEEEvT0_iT1_T2_DpNS2_10kernel_argIT3_EE
.visible .entry _ZN3cub18CUB_300001_SM_10006detail9transform16transform_kernelINS2_10policy_hubILb1EN4cuda3std3__45tupleIJN6thrust24THRUST_300001_SM_1000_NS6detail15normal_iteratorINSA_10device_ptrIiEEEEEEEE10policy1000Ei20MultiplyByTwoFunctorSF_JPiEEEvT0_iT1_T2_DpNS2_10kernel_argIT3_EE(
	.param .u32 _ZN3cub18CUB_300001_SM_10006detail9transform16transform_kernelINS2_10policy_hubILb1EN4cuda3std3__45tupleIJN6thrust24THRUST_300001_SM_1000_NS6detail15normal_iteratorINSA_10device_ptrIiEEEEEEEE10policy1000Ei20MultiplyByTwoFunctorSF_JPiEEEvT0_iT1_T2_DpNS2_10kernel_argIT3_EE_param_0,
	.param .u32 _ZN3cub18CUB_300001_SM_10006detail9transform16transform_kernelINS2_10policy_hubILb1EN4cuda3std3__45tupleIJN6thrust24THRUST_300001_SM_1000_NS6detail15normal_iteratorINSA_10device_ptrIiEEEEEEEE10policy1000Ei20MultiplyByTwoFunctorSF_JPiEEEvT0_iT1_T2_DpNS2_10kernel_argIT3_EE_param_1,
	.param .align 1 .b8 _ZN3cub18CUB_300001_SM_10006detail9transform16transform_kernelINS2_10policy_hubILb1EN4cuda3std3__45tupleIJN6thrust24THRUST_300001_SM_1000_NS6detail15normal_iteratorINSA_10device_ptrIiEEEEEEEE10policy1000Ei20MultiplyByTwoFunctorSF_JPiEEEvT0_iT1_T2_DpNS2_10kernel_argIT3_EE_param_2[1],
	.param .align 8 .b8 _ZN3cub18CUB_300001_SM_10006detail9transform16transform_kernelINS2_10policy_hubILb1EN4cuda3std3__45tupleIJN6thrust24THRUST_300001_SM_1000_NS6detail15normal_iteratorINSA_10device_ptrIiEEEEEEEE10policy1000Ei20MultiplyByTwoFunctorSF_JPiEEEvT0_iT1_T2_DpNS2_10kernel_argIT3_EE_param_3[8],
	.param .align 8 .b8 _ZN3cub18CUB_300001_SM_10006detail9transform16transform_kernelINS2_10policy_hubILb1EN4cuda3std3__45tupleIJN6thrust24THRUST_300001_SM_1000_NS6detail15normal_iteratorINSA_10device_ptrIiEEEEEEEE10policy1000Ei20MultiplyByTwoFunctorSF_JPiEEEvT0_iT1_T2_DpNS2_10kernel_argIT3_EE_param_4[16]
)
.maxntid 128
{
	.reg .pred 	%p<37>;
	.reg .b32 	%r<172>;
	.reg .b64 	%rd<66>;

	ld.param.u32 	%r50, [_ZN3cub18CUB_300001_SM_10006detail9transform16transform_kernelINS2_10policy_hubILb1EN4cuda3std3__45tupleIJN6thrust24THRUST_300001_SM_1000_NS6detail15normal_iteratorINSA_10device_ptrIiEEEEEEEE10policy1000Ei20MultiplyByTwoFunctorSF_JPiEEEvT0_iT1_T2_DpNS2_10kernel_argIT3_EE_param_0];
	ld.param.u64 	%rd15, [_ZN3cub18CUB_300001_SM_10006detail9transform16transform_kernelINS2_10policy_hubILb1EN4cuda3std3__45tupleIJN6thrust24THRUST_300001_SM_1000_NS6detail15normal_iteratorINSA_10device_ptrIiEEEEEEEE10policy1000Ei20MultiplyByTwoFunctorSF_JPiEEEvT0_iT1_T2_DpNS2_10kernel_argIT3_EE_param_4];
	ld.param.u64 	%rd16, [_ZN3cub18CUB_300001_SM_10006detail9transform16transform_kernelINS2_10policy_hubILb1EN4cuda3std3__45tupleIJN6thrust24THRUST_300001_SM_1000_NS6detail15normal_iteratorINSA_10device_ptrIiEEEEEEEE10policy1000Ei20MultiplyByTwoFunctorSF_JPiEEEvT0_iT1_T2_DpNS2_10kernel_argIT3_EE_param_3];
	ld.param.u32 	%r49, [_ZN3cub18CUB_300001_SM_10006detail9transform16transform_kernelINS2_10policy_hubILb1EN4cuda3std3__45tupleIJN6thrust24THRUST_300001_SM_1000_NS6detail15normal_iteratorINSA_10device_ptrIiEEEEEEEE10policy1000Ei20MultiplyByTwoFunctorSF_JPiEEEvT0_iT1_T2_DpNS2_10kernel_argIT3_EE_param_1];
	cvta.to.global.u64 	%rd1, %rd16;
	cvta.to.global.u64 	%rd2, %rd15;
	shl.b32 	%r1, %r49, 7;
	mov.u32 	%r51, %ctaid.x;
	mul.lo.s32 	%r2, %r1, %r51;
	sub.s32 	%r3, %r50, %r2;
	min.s32 	%r4, %r1, %r3;
	shl.b32 	%r5, %r4, 2;
	mov.u32 	%r6, %tid.x;
	shl.b32 	%r160, %r6, 7;
	setp.ge.s32 	%p1, %r160, %r5;
	@%p1 bra 	$L__BB2_3;
	mul.wide.u32 	%rd17, %r6, 128;
	add.s64 	%rd18, %rd2, %rd17;
	mul.wide.s32 	%rd19, %r2, 4;
	add.s64 	%rd64, %rd18, %rd19;
$L__BB2_2:
	.pragma "nounroll";
	// begin inline asm
	prefetch.global.L2 [%rd64];
	// end inline asm
	add.s32 	%r160, %r160, 16384;
	add.s64 	%rd64, %rd64, 16384;
	setp.lt.s32 	%p2, %r160, %r5;
	@%p2 bra 	$L__BB2_2;
$L__BB2_3:
	mul.wide.s32 	%rd21, %r2, 4;
	add.s64 	%rd6, %rd2, %rd21;
	add.s64 	%rd7, %rd1, %rd21;
	setp.gt.s32 	%p3, %r1, %r3;
	@%p3 bra 	$L__BB2_17;
	setp.lt.s32 	%p4, %r49, 1;
	@%p4 bra 	$L__BB2_58;
	and.b32  	%r10, %r49, 15;
	setp.lt.u32 	%p5, %r49, 16;
	mov.b32 	%r167, 0;
	@%p5 bra 	$L__BB2_8;
	and.b32  	%r167, %r49, 2147483632;
	neg.s32 	%r162, %r167;
	add.s32 	%r161, %r6, 1152;
	mul.wide.u32 	%rd22, %r6, 4;
	or.b64  	%rd65, %rd22, 4096;
$L__BB2_7:
	.pragma "nounroll";
	mul.wide.s32 	%rd23, %r161, 4;
	add.s64 	%rd24, %rd23, 1536;
	add.s64 	%rd25, %rd6, %rd65;
	ld.global.u32 	%r53, [%rd25+-4096];
	shl.b32 	%r54, %r53, 1;
	add.s64 	%rd26, %rd7, %rd65;
	st.global.u32 	[%rd26+-4096], %r54;
	ld.global.u32 	%r55, [%rd25+-3584];
	shl.b32 	%r56, %r55, 1;
	st.global.u32 	[%rd26+-3584], %r56;
	ld.global.u32 	%r57, [%rd25+-3072];
	shl.b32 	%r58, %r57, 1;
	st.global.u32 	[%rd26+-3072], %r58;
	ld.global.u32 	%r59, [%rd25+-2560];
	shl.b32 	%r60, %r59, 1;
	st.global.u32 	[%rd26+-2560], %r60;
	ld.global.u32 	%r61, [%rd25+-2048];
	shl.b32 	%r62, %r61, 1;
	st.global.u32 	[%rd26+-2048], %r62;
	ld.global.u32 	%r63, [%rd25+-1536];
	shl.b32 	%r64, %r63, 1;
	st.global.u32 	[%rd26+-1536], %r64;
	ld.global.u32 	%r65, [%rd25+-1024];
	shl.b32 	%r66, %r65, 1;
	st.global.u32 	[%rd26+-1024], %r66;
	ld.global.u32 	%r67, [%rd25+-512];
	shl.b32 	%r68, %r67, 1;
	st.global.u32 	[%rd26+-512], %r68;
	ld.global.u32 	%r69, [%rd25];
	shl.b32 	%r70, %r69, 1;
	st.global.u32 	[%rd26], %r70;
	add.s64 	%rd27, %rd6, %rd24;
	ld.global.u32 	%r71, [%rd27+-1536];
	shl.b32 	%r72, %r71, 1;
	add.s64 	%rd28, %rd7, %rd24;
	st.global.u32 	[%rd28+-1536], %r72;
	ld.global.u32 	%r73, [%rd27+-1024];
	shl.b32 	%r74, %r73, 1;
	st.global.u32 	[%rd28+-1024], %r74;
	ld.global.u32 	%r75, [%rd27+-512];
	shl.b32 	%r76, %r75, 1;
	st.global.u32 	[%rd28+-512], %r76;
	ld.global.u32 	%r77, [%rd27];
	shl.b32 	%r78, %r77, 1;
	st.global.u32 	[%rd28], %r78;
	ld.global.u32 	%r79, [%rd27+512];
	shl.b32 	%r80, %r79, 1;
	st.global.u32 	[%rd28+512], %r80;
	ld.global.u32 	%r81, [%rd27+1024];
	shl.b32 	%r82, %r81, 1;
	st.global.u32 	[%rd28+1024], %r82;
	ld.global.u32 	%r83, [%rd27+1536];
	shl.b32 	%r84, %r83, 1;
	st.global.u32 	[%rd28+1536], %r84;
	add.s32 	%r162, %r162, 16;
	add.s32 	%r161, %r161, 2048;
	add.s64 	%rd65, %rd65, 8192;
	setp.eq.s32 	%p6, %r162, 0;
	@%p6 bra 	$L__BB2_8;
	bra.uni 	$L__BB2_7;
$L__BB2_8:
	setp.eq.s32 	%p7, %r10, 0;
	@%p7 bra 	$L__BB2_58;
	and.b32  	%r37, %r49, 7;
	setp.lt.u32 	%p8, %r10, 8;
	@%p8 bra 	$L__BB2_11;
	shl.b32 	%r85, %r167, 7;
	add.s32 	%r86, %r85, %r6;
	mul.wide.s32 	%rd29, %r86, 4;
	add.s64 	%rd30, %rd6, %rd29;
	ld.global.u32 	%r87, [%rd30];
	shl.b32 	%r88, %r87, 1;
	add.s64 	%rd31, %rd7, %rd29;
	st.global.u32 	[%rd31], %r88;
	ld.global.u32 	%r89, [%rd30+512];
	shl.b32 	%r90, %r89, 1;
	st.global.u32 	[%rd31+512], %r90;
	ld.global.u32 	%r91, [%rd30+1024];
	shl.b32 	%r92, %r91, 1;
	st.global.u32 	[%rd31+1024], %r92;
	ld.global.u32 	%r93, [%rd30+1536];
	shl.b32 	%r94, %r93, 1;
	st.global.u32 	[%rd31+1536], %r94;
	ld.global.u32 	%r95, [%rd30+2048];
	shl.b32 	%r96, %r95, 1;
	st.global.u32 	[%rd31+2048], %r96;
	ld.global.u32 	%r97, [%rd30+2560];
	shl.b32 	%r98, %r97, 1;
	st.global.u32 	[%rd31+2560], %r98;
	ld.global.u32 	%r99, [%rd30+3072];
	shl.b32 	%r100, %r99, 1;
	st.global.u32 	[%rd31+3072], %r100;
	ld.global.u32 	%r101, [%rd30+3584];
	shl.b32 	%r102, %r101, 1;
	st.global.u32 	[%rd31+3584], %r102;
	add.s32 	%r167, %r167, 8;
$L__BB2_11:
	setp.eq.s32 	%p9, %r37, 0;
	@%p9 bra 	$L__BB2_58;
	and.b32  	%r40, %r49, 3;
	setp.lt.u32 	%p10, %r37, 4;
	@%p10 bra 	$L__BB2_14;
	shl.b32 	%r103, %r167, 7;
	add.s32 	%r104, %r103, %r6;
	mul.wide.s32 	%rd32, %r104, 4;
	add.s64 	%rd33, %rd6, %rd32;
	ld.global.u32 	%r105, [%rd33];
	shl.b32 	%r106, %r105, 1;
	add.s64 	%rd34, %rd7, %rd32;
	st.global.u32 	[%rd34], %r106;
	ld.global.u32 	%r107, [%rd33+512];
	shl.b32 	%r108, %r107, 1;
	st.global.u32 	[%rd34+512], %r108;
	ld.global.u32 	%r109, [%rd33+1024];
	shl.b32 	%r110, %r109, 1;
	st.global.u32 	[%rd34+1024], %r110;
	ld.global.u32 	%r111, [%rd33+1536];
	shl.b32 	%r112, %r111, 1;
	st.global.u32 	[%rd34+1536], %r112;
	add.s32 	%r167, %r167, 4;
$L__BB2_14:
	setp.eq.s32 	%p11, %r40, 0;
	@%p11 bra 	$L__BB2_58;
	shl.b32 	%r113, %r167, 7;
	add.s32 	%r171, %r6, %r113;
	neg.s32 	%r170, %r40;
$L__BB2_16:
	.pragma "nounroll";
	mul.wide.s32 	%rd36, %r171, 4;
	add.s64 	%rd37, %rd7, %rd36;
	add.s64 	%rd38, %rd6, %rd36;
	ld.global.u32 	%r114, [%rd38];
	shl.b32 	%r115, %r114, 1;
	st.global.u32 	[%rd37], %r115;
	add.s32 	%r171, %r171, 128;
	add.s32 	%r170, %r170, 1;
	setp.ne.s32 	%p12, %r170, 0;
	@%p12 bra 	$L__BB2_16;
	bra.uni 	$L__BB2_58;
$L__BB2_17:
	setp.lt.s32 	%p13, %r49, 1;
	@%p13 bra 	$L__BB2_58;
	and.b32  	%r14, %r49, 7;
	setp.lt.u32 	%p14, %r49, 8;
	mov.b32 	%r164, 0;
	@%p14 bra 	$L__BB2_37;
	and.b32  	%r164, %r49, 2147483640;
	mov.b32 	%r163, 0;
$L__BB2_20:
	.pragma "nounroll";
	shl.b32 	%r118, %r163, 7;
	add.s32 	%r21, %r118, %r6;
	setp.ge.s32 	%p15, %r21, %r4;
	@%p15 bra 	$L__BB2_22;
	mul.wide.u32 	%rd39, %r21, 4;
	add.s64 	%rd40, %rd6, %rd39;
	ld.global.u32 	%r119, [%rd40];
	shl.b32 	%r120, %r119, 1;
	add.s64 	%rd41, %rd7, %rd39;
	st.global.u32 	[%rd41], %r120;
$L__BB2_22:
	add.s32 	%r121, %r21, 128;
	setp.ge.s32 	%p16, %r121, %r4;
	mul.wide.s32 	%rd42, %r121, 4;
	add.s64 	%rd11, %rd6, %rd42;
	add.s64 	%rd12, %rd7, %rd42;
	@%p16 bra 	$L__BB2_24;
	ld.global.u32 	%r122, [%rd11];
	shl.b32 	%r123, %r122, 1;
	st.global.u32 	[%rd12], %r123;
$L__BB2_24:
	add.s32 	%r124, %r21, 256;
	setp.ge.s32 	%p17, %r124, %r4;
	@%p17 bra 	$L__BB2_26;
	ld.global.u32 	%r125, [%rd11+512];
	shl.b32 	%r126, %r125, 1;
	st.global.u32 	[%rd12+512], %r126;
$L__BB2_26:
	add.s32 	%r127, %r21, 384;
	setp.ge.s32 	%p18, %r127, %r4;
	@%p18 bra 	$L__BB2_28;
	ld.global.u32 	%r128, [%rd11+1024];
	shl.b32 	%r129, %r128, 1;
	st.global.u32 	[%rd12+1024], %r129;
$L__BB2_28:
	add.s32 	%r130, %r21, 512;
	setp.ge.s32 	%p19, %r130, %r4;
	@%p19 bra 	$L__BB2_30;
	ld.global.u32 	%r131, [%rd11+1536];
	shl.b32 	%r132, %r131, 1;
	st.global.u32 	[%rd12+1536], %r132;
$L__BB2_30:
	add.s32 	%r133, %r21, 640;
	setp.ge.s32 	%p20, %r133, %r4;
	@%p20 bra 	$L__BB2_32;
	ld.global.u32 	%r134, [%rd11+2048];
	shl.b32 	%r135, %r134, 1;
	st.global.u32 	[%rd12+2048], %r135;
$L__BB2_32:
	add.s32 	%r136, %r21, 768;
	setp.ge.s32 	%p21, %r136, %r4;
	@%p21 bra 	$L__BB2_34;
	ld.global.u32 	%r137, [%rd11+2560];
	shl.b32 	%r138, %r137, 1;
	st.global.u32 	[%rd12+2560], %r138;
$L__BB2_34:
	add.s32 	%r139, %r21, 896;
	setp.ge.s32 	%p22, %r139, %r4;
	@%p22 bra 	$L__BB2_36;
	ld.global.u32 	%r140, [%rd11+3072];
	shl.b32 	%r141, %r140, 1;
	st.global.u32 	[%rd12+3072], %r141;
$L__BB2_36:
	add.s32 	%r163, %r163, 8;
	setp.ne.s32 	%p23, %r163, %r164;
	@%p23 bra 	$L__BB2_20;
$L__BB2_37:
	setp.eq.s32 	%p24, %r14, 0;
	@%p24 bra 	$L__BB2_58;
	and.b32  	%r24, %r49, 3;
	setp.lt.u32 	%p25, %r14, 4;
	@%p25 bra 	$L__BB2_48;
	shl.b32 	%r142, %r164, 7;
	add.s32 	%r25, %r142, %r6;
	setp.ge.s32 	%p26, %r25, %r4;
	@%p26 bra 	$L__BB2_41;
	mul.wide.s32 	%rd43, %r25, 4;
	add.s64 	%rd44, %rd6, %rd43;
	ld.global.u32 	%r143, [%rd44];
	shl.b32 	%r144, %r143, 1;
	add.s64 	%rd45, %rd7, %rd43;
	st.global.u32 	[%rd45], %r144;
$L__BB2_41:
	add.s32 	%r26, %r25, 128;
	setp.ge.s32 	%p27, %r26, %r4;
	@%p27 bra 	$L__BB2_43;
	mul.wide.s32 	%rd46, %r26, 4;
	add.s64 	%rd47, %rd6, %rd46;
	ld.global.u32 	%r145, [%rd47];
	shl.b32 	%r146, %r145, 1;
	add.s64 	%rd48, %rd7, %rd46;
	st.global.u32 	[%rd48], %r146;
$L__BB2_43:
	add.s32 	%r27, %r25, 256;
	setp.ge.s32 	%p28, %r27, %r4;
	@%p28 bra 	$L__BB2_45;
	mul.wide.s32 	%rd49, %r27, 4;
	add.s64 	%rd50, %rd6, %rd49;
	ld.global.u32 	%r147, [%rd50];
	shl.b32 	%r148, %r147, 1;
	add.s64 	%rd51, %rd7, %rd49;
	st.global.u32 	[%rd51], %r148;
$L__BB2_45:
	add.s32 	%r28, %r25, 384;
	setp.ge.s32 	%p29, %r28, %r4;
	@%p29 bra 	$L__BB2_47;
	mul.wide.s32 	%rd52, %r28, 4;
	add.s64 	%rd53, %rd6, %rd52;
	ld.global.u32 	%r149, [%rd53];
	shl.b32 	%r150, %r149, 1;
	add.s64 	%rd54, %rd7, %rd52;
	st.global.u32 	[%rd54], %r150;
$L__BB2_47:
	add.s32 	%r164, %r164, 4;
$L__BB2_48:
	setp.eq.s32 	%p30, %r24, 0;
	@%p30 bra 	$L__BB2_58;
	setp.eq.s32 	%p31, %r24, 1;
	@%p31 bra 	$L__BB2_55;
	shl.b32 	%r151, %r164, 7;
	add.s32 	%r31, %r151, %r6;
	setp.ge.s32 	%p32, %r31, %r4;
	@%p32 bra 	$L__BB2_52;
	mul.wide.s32 	%rd55, %r31, 4;
	add.s64 	%rd56, %rd6, %rd55;
	ld.global.u32 	%r152, [%rd56];
	shl.b32 	%r153, %r152, 1;
	add.s64 	%rd57, %rd7, %rd55;
	st.global.u32 	[%rd57], %r153;
$L__BB2_52:
	add.s32 	%r32, %r31, 128;
	setp.ge.s32 	%p33, %r32, %r4;
	@%p33 bra 	$L__BB2_54;
	mul.wide.s32 	%rd58, %r32, 4;
	add.s64 	%rd59, %rd6, %rd58;
	ld.global.u32 	%r154, [%rd59];
	shl.b32 	%r155, %r154, 1;
	add.s64 	%rd60, %rd7, %rd58;
	st.global.u32 	[%rd60], %r155;
$L__BB2_54:
	add.s32 	%r164, %r164, 2;
$L__BB2_55:
	and.b32  	%r156, %r49, 1;
	setp.eq.b32 	%p34, %r156, 1;
	not.pred 	%p35, %p34;
	@%p35 bra 	$L__BB2_58;
	shl.b32 	%r157, %r164, 7;
	add.s32 	%r35, %r157, %r6;
	setp.ge.s32 	%p36, %r35, %r4;
	@%p36 bra 	$L__BB2_58;
	mul.wide.s32 	%rd61, %r35, 4;
	add.s64 	%rd62, %rd6, %rd61;
	ld.global.u32 	%r158, [%rd62];
	shl.b32 	%r159, %r158, 1;
	add.s64 	%rd63, %rd7, %rd61;
	st.global.u32 	[%rd63], %r159;
$L__BB2_58:
	ret;

}
	// .globl	_ZN3cub18CUB_300001_SM_10006detail9transform16transform_kernelINS2_10policy_hubILb1EN4cuda3std3__45tupleIJN6thrust24THRUST_300001_SM_1000_NS6detail15normal_iteratorINSA_10device_ptrIiEEEEEEEE10policy1000El20MultiplyByTwoFunctorSF_JPiEEEvT0_iT1_T2_DpNS2_10kernel_argIT3_EE
.visible .entry _ZN3cub18CUB_300001_SM_10006detail9transform16transform_kernelINS2_10policy_hubILb1EN4cuda3std3__45tupleIJN6thrust24THRUST_300001_SM_1000_NS6detail15normal_iteratorINSA_10device_ptrIiEEEEEEEE10policy1000El20MultiplyByTwoFunctorSF_JPiEEEvT0_iT1_T2_DpNS2_10kernel_argIT3_EE(
	.param .u64 _ZN3cub18CUB_300001_SM_10006detail9transform16transform_kernelINS2_10policy_hubILb1EN4cuda3std3__45tupleIJN6thrust24THRUST_300001_SM_1000_NS6detail15normal_iteratorINSA_10device_ptrIiEEEEEEEE10policy1000El20MultiplyByTwoFunctorSF_JPiEEEvT0_iT1_T2_DpNS2_10kernel_argIT3_EE_param_0,
	.param .u32 _ZN3cub18CUB_300001_SM_10006detail9transform16transform_kernelINS2_10policy_hubILb1EN4cuda3std3__45tupleIJN6thrust24THRUST_300001_SM_1000_NS6detail15normal_iteratorINSA_10device_ptrIiEEEEEEEE10policy1000El20MultiplyByTwoFunctorSF_JPiEEEvT0_iT1_T2_DpNS2_10kernel_argIT3_EE_param_1,
	.param .align 1 .b8 _ZN3cub18CUB_300001_SM_10006detail9transform16transform_kernelINS2_10policy_hubILb1EN4cuda3std3__45tupleIJN6thrust24THRUST_300001_SM_1000_NS6detail15normal_iteratorINSA_10device_ptrIiEEEEEEEE10policy1000El20MultiplyByTwoFunctorSF_JPiEEEvT0_iT1_T2_DpNS2_10kernel_argIT3_EE_param_2[1],
	.param .align 8 .b8 _ZN3cub18CUB_300001_SM_10006detail9transform16transform_kernelINS2_10policy_hubILb1EN4cuda3std3__45tupleIJN6thrust24THRUST_300001_SM_1000_NS6detail15normal_iteratorINSA_10device_ptrIiEEEEEEEE10policy1000El20MultiplyByTwoFunctorSF_JPiEEEvT0_iT1_T2_DpNS2_10kernel_argIT3_EE_param_3[8],
	.param .align 8 .b8 _ZN3cub18CUB_300001_SM_10006detail9transform16transform_kernelINS2_10policy_hubILb1EN4cuda3std3__45tupleIJN6thrust24THRUST_300001_SM_1000_NS6detail15normal_iteratorINSA_10device_ptrIiEEEEEEEE10policy1000El20MultiplyByTwoFunctorSF_JPiEEEvT0_iT1_T2_DpNS2_10kernel_argIT3_EE_param_4[16]
)
.maxntid 128
{
	.reg .pred 	%p<37>;
	.reg .b32 	%r<169>;
	.reg .b64 	%rd<72>;

	ld.param.u64 	%rd16, [_ZN3cub18CUB_300001_SM_10006detail9transform16transform_kernelINS2_10policy_hubILb1EN4cuda3std3__45tupleIJN6thrust24THRUST_300001_SM_1000_NS6detail15normal_iteratorINSA_10device_ptrIiEEEEEEEE10policy1000El20MultiplyByTwoFunctorSF_JPiEEEvT0_iT1_T2_DpNS2_10kernel_argIT3_EE_param_0];
	ld.param.u64 	%rd17, [_ZN3cub18CUB_300001_SM_10006detail9transform16transform_kernelINS2_10policy_hubILb1EN4cuda3std3__45tupleIJN6thrust24THRUST_300001_SM_1000_NS6detail15normal_iteratorINSA_10device_ptrIiEEEEEEEE10policy1000El20MultiplyByTwoFunctorSF_JPiEEEvT0_iT1_T2_DpNS2_10kernel_argIT3_EE_param_4];
	ld.param.u64 	%rd18, [_ZN3cub18CUB_300001_SM_10006detail9transform16transform_kernelINS2_10policy_hubILb1EN4cuda3std3__45tupleIJN6thrust24THRUST_300001_SM_1000_NS6detail15normal_iteratorINSA_10device_ptrIiEEEEEEEE10policy1000El20MultiplyByTwoFunctorSF_JPiEEEvT0_iT1_T2_DpNS2_10kernel_argIT3_EE_param_3];
	ld.param.u32 	%r47, [_ZN3cub18CUB_300001_SM_10006detail9transform16transform_kernelINS2_10policy_hubILb1EN4cuda3std3__45tupleIJN6thrust24THRUST_300001_SM_1000_NS6detail15normal_iteratorINSA_10device_ptrIiEEEEEEEE10policy1000El20MultiplyByTwoFunctorSF_JPiEEEvT0_iT1_T2_DpNS2_10kernel_argIT3_EE_param_1];
	cvta.to.global.u64 	%rd1, %rd18;
	cvta.to.global.u64 	%rd2, %rd17;
	shl.b32 	%r1, %r47, 7;
	mov.u32 	%r48, %ctaid.x;
	cvt.u64.u32 	%rd19, %r48;
	cvt.s64.s32 	%rd20, %r1;
	mul.lo.s64 	%rd3, %rd20, %rd19;
	sub.s64 	%rd21, %rd16, %rd3;
	min.s64 	%rd22, %rd21, %rd20;
	cvt.u32.u64 	%r2, %rd22;
	shl.b32 	%r3, %r2, 2;
	mov.u32 	%r4, %tid.x;
	shl.b32 	%r157, %r4, 7;
	setp.ge.s32 	%p1, %r157, %r3;
	@%p1 bra 	$L__BB3_3;
	shl.b64 	%rd23, %rd3, 2;
	add.s64 	%rd24, %rd2, %rd23;
	mul.wide.u32 	%rd25, %r4, 128;
	add.s64 	%rd70, %rd24, %rd25;
$L__BB3_2:
	.pragma "nounroll";
	// begin inline asm
	prefetch.global.L2 [%rd70];
	// end inline asm
	add.s32 	%r157, %r157, 16384;
	add.s64 	%rd70, %rd70, 16384;
	setp.lt.s32 	%p2, %r157, %r3;
	@%p2 bra 	$L__BB3_2;
$L__BB3_3:
	shl.b64 	%rd27, %rd3, 2;
	add.s64 	%rd7, %rd2, %rd27;
	add.s64 	%rd8, %rd1, %rd27;
	setp.eq.s32 	%p3, %r1, %r2;
	@%p3 bra 	$L__BB3_45;
	setp.lt.s32 	%p4, %r47, 1;
	@%p4 bra 	$L__BB3_58;
	and.b32  	%r8, %r47, 7;
	setp.lt.u32 	%p5, %r47, 8;
	mov.b32 	%r166, 0;
	@%p5 bra 	$L__BB3_24;
	and.b32  	%r166, %r47, 2147483640;
	mov.b32 	%r160, 0;
$L__BB3_7:
	.pragma "nounroll";
	shl.b32 	%r51, %r160, 7;
	add.s32 	%r19, %r51, %r4;
	setp.ge.s32 	%p6, %r19, %r2;
	@%p6 bra 	$L__BB3_9;
	mul.wide.u32 	%rd28, %r19, 4;
	add.s64 	%rd29, %rd7, %rd28;
	ld.global.u32 	%r52, [%rd29];
	shl.b32 	%r53, %r52, 1;
	add.s64 	%rd30, %rd8, %rd28;
	st.global.u32 	[%rd30], %r53;
$L__BB3_9:
	add.s32 	%r54, %r19, 128;
	setp.ge.s32 	%p7, %r54, %r2;
	mul.wide.s32 	%rd31, %r54, 4;
	add.s64 	%rd12, %rd7, %rd31;
	add.s64 	%rd13, %rd8, %rd31;
	@%p7 bra 	$L__BB3_11;
	ld.global.u32 	%r55, [%rd12];
	shl.b32 	%r56, %r55, 1;
	st.global.u32 	[%rd13], %r56;
$L__BB3_11:
	add.s32 	%r57, %r19, 256;
	setp.ge.s32 	%p8, %r57, %r2;
	@%p8 bra 	$L__BB3_13;
	ld.global.u32 	%r58, [%rd12+512];
	shl.b32 	%r59, %r58, 1;
	st.global.u32 	[%rd13+512], %r59;
$L__BB3_13:
	add.s32 	%r60, %r19, 384;
	setp.ge.s32 	%p9, %r60, %r2;
	@%p9 bra 	$L__BB3_15;
	ld.global.u32 	%r61, [%rd12+1024];
	shl.b32 	%r62, %r61, 1;
	st.global.u32 	[%rd13+1024], %r62;
$L__BB3_15:
	add.s32 	%r63, %r19, 512;
	setp.ge.s32 	%p10, %r63, %r2;
	@%p10 bra 	$L__BB3_17;
	ld.global.u32 	%r64, [%rd12+1536];
	shl.b32 	%r65, %r64, 1;
	st.global.u32 	[%rd13+1536], %r65;
$L__BB3_17:
	add.s32 	%r66, %r19, 640;
	setp.ge.s32 	%p11, %r66, %r2;
	@%p11 bra 	$L__BB3_19;
	ld.global.u32 	%r67, [%rd12+2048];
	shl.b32 	%r68, %r67, 1;
	st.global.u32 	[%rd13+2048], %r68;
$L__BB3_19:
	add.s32 	%r69, %r19, 768;
	setp.ge.s32 	%p12, %r69, %r2;
	@%p12 bra 	$L__BB3_21;
	ld.global.u32 	%r70, [%rd12+2560];
	shl.b32 	%r71, %r70, 1;
	st.global.u32 	[%rd13+2560], %r71;
$L__BB3_21:
	add.s32 	%r72, %r19, 896;
	setp.ge.s32 	%p13, %r72, %r2;
	@%p13 bra 	$L__BB3_23;
	ld.global.u32 	%r73, [%rd12+3072];
	shl.b32 	%r74, %r73, 1;
	st.global.u32 	[%rd13+3072], %r74;
$L__BB3_23:
	add.s32 	%r160, %r160, 8;
	setp.eq.s32 	%p14, %r160, %r166;
	@%p14 bra 	$L__BB3_24;
	bra.uni 	$L__BB3_7;
$L__BB3_24:
	setp.eq.s32 	%p15, %r8, 0;
	@%p15 bra 	$L__BB3_58;
	and.b32  	%r35, %r47, 3;
	setp.lt.u32 	%p16, %r8, 4;
	@%p16 bra 	$L__BB3_35;
	shl.b32 	%r75, %r166, 7;
	add.s32 	%r36, %r75, %r4;
	setp.ge.s32 	%p17, %r36, %r2;
	@%p17 bra 	$L__BB3_28;
	mul.wide.s32 	%rd32, %r36, 4;
	add.s64 	%rd33, %rd7, %rd32;
	ld.global.u32 	%r76, [%rd33];
	shl.b32 	%r77, %r76, 1;
	add.s64 	%rd34, %rd8, %rd32;
	st.global.u32 	[%rd34], %r77;
$L__BB3_28:
	add.s32 	%r37, %r36, 128;
	setp.ge.s32 	%p18, %r37, %r2;
	@%p18 bra 	$L__BB3_30;
	mul.wide.s32 	%rd35, %r37, 4;
	add.s64 	%rd36, %rd7, %rd35;
	ld.global.u32 	%r78, [%rd36];
	shl.b32 	%r79, %r78, 1;
	add.s64 	%rd37, %rd8, %rd35;
	st.global.u32 	[%rd37], %r79;
$L__BB3_30:
	add.s32 	%r38, %r36, 256;
	setp.ge.s32 	%p19, %r38, %r2;
	@%p19 bra 	$L__BB3_32;
	mul.wide.s32 	%rd38, %r38, 4;
	add.s64 	%rd39, %rd7, %rd38;
	ld.global.u32 	%r80, [%rd39];
	shl.b32 	%r81, %r80, 1;
	add.s64 	%rd40, %rd8, %rd38;
	st.global.u32 	[%rd40], %r81;
$L__BB3_32:
	add.s32 	%r39, %r36, 384;
	setp.ge.s32 	%p20, %r39, %r2;
	@%p20 bra 	$L__BB3_34;
	mul.wide.s32 	%rd41, %r39, 4;
	add.s64 	%rd42, %rd7, %rd41;
	ld.global.u32 	%r82, [%rd42];
	shl.b32 	%r83, %r82, 1;
	add.s64 	%rd43, %rd8, %rd41;
	st.global.u32 	[%rd43], %r83;
$L__BB3_34:
	add.s32 	%r166, %r166, 4;
$L__BB3_35:
	setp.eq.s32 	%p21, %r35, 0;
	@%p21 bra 	$L__BB3_58;
	setp.eq.s32 	%p22, %r35, 1;
	@%p22 bra 	$L__BB3_42;
	shl.b32 	%r84, %r166, 7;
	add.s32 	%r42, %r84, %r4;
	setp.ge.s32 	%p23, %r42, %r2;
	@%p23 bra 	$L__BB3_39;
	mul.wide.s32 	%rd44, %r42, 4;
	add.s64 	%rd45, %rd7, %rd44;
	ld.global.u32 	%r85, [%rd45];
	shl.b32 	%r86, %r85, 1;
	add.s64 	%rd46, %rd8, %rd44;
	st.global.u32 	[%rd46], %r86;
$L__BB3_39:
	add.s32 	%r43, %r42, 128;
	setp.ge.s32 	%p24, %r43, %r2;
	@%p24 bra 	$L__BB3_41;
	mul.wide.s32 	%rd47, %r43, 4;
	add.s64 	%rd48, %rd7, %rd47;
	ld.global.u32 	%r87, [%rd48];
	shl.b32 	%r88, %r87, 1;
	add.s64 	%rd49, %rd8, %rd47;
	st.global.u32 	[%rd49], %r88;
$L__BB3_41:
	add.s32 	%r166, %r166, 2;
$L__BB3_42:
	and.b32  	%r89, %r47, 1;
	setp.eq.b32 	%p25, %r89, 1;
	not.pred 	%p26, %p25;
	@%p26 bra 	$L__BB3_58;
	shl.b32 	%r90, %r166, 7;
	add.s32 	%r46, %r90, %r4;
	setp.ge.s32 	%p27, %r46, %r2;
	@%p27 bra 	$L__BB3_58;
	mul.wide.s32 	%rd50, %r46, 4;
	add.s64 	%rd51, %rd7, %rd50;
	ld.global.u32 	%r91, [%rd51];
	shl.b32 	%r92, %r91, 1;
	add.s64 	%rd52, %rd8, %rd50;
	st.global.u32 	[%rd52], %r92;
	bra.uni 	$L__BB3_58;
$L__BB3_45:
	setp.lt.s32 	%p28, %r47, 1;
	@%p28 bra 	$L__BB3_58;
	and.b32  	%r10, %r47, 15;
	setp.lt.u32 	%p29, %r47, 16;
	mov.b32 	%r162, 0;
	@%p29 bra 	$L__BB3_49;
	and.b32  	%r162, %r47, 2147483632;
	neg.s32 	%r159, %r162;
	add.s32 	%r158, %r4, 1152;
	mul.wide.u32 	%rd53, %r4, 4;
	or.b64  	%rd71, %rd53, 4096;
$L__BB3_48:
	.pragma "nounroll";
	mul.wide.s32 	%rd54, %r158, 4;
	add.s64 	%rd55, %rd54, 1536;
	add.s64 	%rd56, %rd7, %rd71;
	ld.global.u32 	%r94, [%rd56+-4096];
	shl.b32 	%r95, %r94, 1;
	add.s64 	%rd57, %rd8, %rd71;
	st.global.u32 	[%rd57+-4096], %r95;
	ld.global.u32 	%r96, [%rd56+-3584];
	shl.b32 	%r97, %r96, 1;
	st.global.u32 	[%rd57+-3584], %r97;
	ld.global.u32 	%r98, [%rd56+-3072];
	shl.b32 	%r99, %r98, 1;
	st.global.u32 	[%rd57+-3072], %r99;
	ld.global.u32 	%r100, [%rd56+-2560];
	shl.b32 	%r101, %r100, 1;
	st.global.u32 	[%rd57+-2560], %r101;
	ld.global.u32 	%r102, [%rd56+-2048];
	shl.b32 	%r103, %r102, 1;
	st.global.u32 	[%rd57+-2048], %r103;
	ld.global.u32 	%r104, [%rd56+-1536];
	shl.b32 	%r105, %r104, 1;
	st.global.u32 	[%rd57+-1536], %r105;
	ld.global.u32 	%r106, [%rd56+-1024];
	shl.b32 	%r107, %r106, 1;
	st.global.u32 	[%rd57+-1024], %r107;
	ld.global.u32 	%r108, [%rd56+-512];
	shl.b32 	%r109, %r108, 1;
	st.global.u32 	[%rd57+-512], %r109;
	ld.global.u32 	%r110, [%rd56];
	shl.b32 	%r111, %r110, 1;
	st.global.u32 	[%rd57], %r111;
	add.s64 	%rd58, %rd7, %rd55;
	ld.global.u32 	%r112, [%rd58+-1536];
	shl.b32 	%r113, %r112, 1;
	add.s64 	%rd59, %rd8, %rd55;
	st.global.u32 	[%rd59+-1536], %r113;
	ld.global.u32 	%r114, [%rd58+-1024];
	shl.b32 	%r115, %r114, 1;
	st.global.u32 	[%rd59+-1024], %r115;
	ld.global.u32 	%r116, [%rd58+-512];
	shl.b32 	%r117, %r116, 1;
	st.global.u32 	[%rd59+-512], %r117;
	ld.global.u32 	%r118, [%rd58];
	shl.b32 	%r119, %r118, 1;
	st.global.u32 	[%rd59], %r119;
	ld.global.u32 	%r120, [%rd58+512];
	shl.b32 	%r121, %r120, 1;
	st.global.u32 	[%rd59+512], %r121;
	ld.global.u32 	%r122, [%rd58+1024];
	shl.b32 	%r123, %r122, 1;
	st.global.u32 	[%rd59+1024], %r123;
	ld.global.u32 	%r124, [%rd58+1536];
	shl.b32 	%r125, %r124, 1;
	st.global.u32 	[%rd59+1536], %r125;
	add.s32 	%r159, %r159, 16;
	add.s32 	%r158, %r158, 2048;
	add.s64 	%rd71, %rd71, 8192;
	setp.eq.s32 	%p30, %r159, 0;
	@%p30 bra 	$L__BB3_49;
	bra.uni 	$L__BB3_48;
$L__BB3_49:
	setp.eq.s32 	%p31, %r10, 0;
	@%p31 bra 	$L__BB3_58;
	and.b32  	%r22, %r47, 7;
	setp.lt.u32 	%p32, %r10, 8;
	@%p32 bra 	$L__BB3_52;
	shl.b32 	%r126, %r162, 7;
	add.s32 	%r127, %r126, %r4;
	mul.wide.s32 	%rd60, %r127, 4;
	add.s64 	%rd61, %rd7, %rd60;
	ld.global.u32 	%r128, [%rd61];
	shl.b32 	%r129, %r128, 1;
	add.s64 	%rd62, %rd8, %rd60;
	st.global.u32 	[%rd62], %r129;
	ld.global.u32 	%r130, [%rd61+512];
	shl.b32 	%r131, %r130, 1;
	st.global.u32 	[%rd62+512], %r131;
	ld.global.u32 	%r132, [%rd61+1024];
	shl.b32 	%r133, %r132, 1;
	st.global.u32 	[%rd62+1024], %r133;
	ld.global.u32 	%r134, [%rd61+1536];
	shl.b32 	%r135, %r134, 1;
	st.global.u32 	[%rd62+1536], %r135;
	ld.global.u32 	%r136, [%rd61+2048];
	shl.b32 	%r137, %r136, 1;
	st.global.u32 	[%rd62+2048], %r137;
	ld.global.u32 	%r138, [%rd61+2560];
	shl.b32 	%r139, %r138, 1;
	st.global.u32 	[%rd62+2560], %r139;
	ld.global.u32 	%r140, [%rd61+3072];
	shl.b32 	%r141, %r140, 1;
	st.global.u32 	[%rd62+3072], %r141;
	ld.global.u32 	%r142, [%rd61+3584];
	shl.b32 	%r143, %r142, 1;
	st.global.u32 	[%rd62+3584], %r143;
	add.s32 	%r162, %r162, 8;
$L__BB3_52:
	setp.eq.s32 	%p33, %r22, 0;
	@%p33 bra 	$L__BB3_58;
	and.b32  	%r25, %r47, 3;
	setp.lt.u32 	%p34, %r22, 4;
	@%p34 bra 	$L__BB3_55;
	shl.b32 	%r144, %r162, 7;
	add.s32 	%r145, %r144, %r4;
	mul.wide.s32 	%rd63, %r145, 4;
	add.s64 	%rd64, %rd7, %rd63;
	ld.global.u32 	%r146, [%rd64];
	shl.b32 	%r147, %r146, 1;
	add.s64 	%rd65, %rd8, %rd63;
	st.global.u32 	[%rd65], %r147;
	ld.global.u32 	%r148, [%rd64+512];
	shl.b32 	%r149, %r148, 1;
	st.global.u32 	[%rd65+512], %r149;
	ld.global.u32 	%r150, [%rd64+1024];
	shl.b32 	%r151, %r150, 1;
	st.global.u32 	[%rd65+1024], %r151;
	ld.global.u32 	%r152, [%rd64+1536];
	shl.b32 	%r153, %r152, 1;
	st.global.u32 	[%rd65+1536], %r153;
	add.s32 	%r162, %r162, 4;
$L__BB3_55:
	setp.eq.s32 	%p35, %r25, 0;
	@%p35 bra 	$L__BB3_58;
	shl.b32 	%r154, %r162, 7;
	add.s32 	%r165, %r4, %r154;
	neg.s32 	%r164, %r25;
$L__BB3_57:
	.pragma "nounroll";
	mul.wide.s32 	%rd67, %r165, 4;
	add.s64 	%rd68, %rd8, %rd67;
	add.s64 	%rd69, %rd7, %rd67;
	ld.global.u32 	%r155, [%rd69];
	shl.b32 	%r156, %r155, 1;
	st.global.u32 	[%rd68], %r156;
	add.s32 	%r165, %r165, 128;
	add.s32 	%r164, %r164, 1;
	setp.eq.s32 	%p36, %r164, 0;
	@%p36 bra 	$L__BB3_58;
	bra.uni 	$L__BB3_57;
$L__BB3_58:
	ret;

}
	// .globl	_ZN3cub18CUB_300001_SM_10006detail6reduce28DeviceReduceSingleTileKernelINS2_10policy_hubIxjN4cuda3std3__44plusIxEEE10Policy1000EN6thrust24THRUST_300001_SM_1000_NS6detail15normal_iteratorINSD_10device_ptrIiEEEEPxjS9_xxNS7_10__identityEEEvT0_T1_T2_T3_T4_T6_
.visible .entry _ZN3cub18CUB_300001_SM_10006detail6reduce28DeviceReduceSingleTileKernelINS2_10policy_hubIxjN4cuda3std3__44plusIxEEE10Policy1000EN6thrust24THRUST_300001_SM_1000_NS6detail15normal_iteratorINSD_10device_ptrIiEEEEPxjS9_xxNS7_10__identityEEEvT0_T1_T2_T3_T4_T6_(
	.param .align 8 .b8 _ZN3cub18CUB_300001_SM_10006detail6reduce28DeviceReduceSingleTileKernelINS2_10policy_hubIxjN4cuda3std3__44plusIxEEE10Policy1000EN6thrust24THRUST_300001_SM_1000_NS6detail15normal_iteratorINSD_10device_ptrIiEEEEPxjS9_xxNS7_10__identityEEEvT0_T1_T2_T3_T4_T6__param_0[8],
	.param .u64 .ptr .align 1 _ZN3cub18CUB_300001_SM_10006detail6reduce28DeviceReduceSingleTileKernelINS2_10policy_hubIxjN4cuda3std3__44plusIxEEE10Policy1000EN6thrust24THRUST_300001_SM_1000_NS6detail15normal_iteratorINSD_10device_ptrIiEEEEPxjS9_xxNS7_10__identityEEEvT0_T1_T2_T3_T4_T6__param_1,
	.param .u32 _ZN3cub18CUB_300001_SM_10006detail6reduce28DeviceReduceSingleTileKernelINS2_10policy_hubIxjN4cuda3std3__44plusIxEEE10Policy1000EN6thrust24THRUST_300001_SM_1000_NS6detail15normal_iteratorINSD_10device_ptrIiEEEEPxjS9_xxNS7_10__identityEEEvT0_T1_T2_T3_T4_T6__param_2,
	.param .align 1 .b8 _ZN3cub18CUB_300001_SM_10006detail6reduce28DeviceReduceSingleTileKernelINS2_10policy_hubIxjN4cuda3std3__44plusIxEEE10Policy1000EN6thrust24THRUST_300001_SM_1000_NS6detail15normal_iteratorINSD_10device_ptrIiEEEEPxjS9_xxNS7_10__identityEEEvT0_T1_T2_T3_T4_T6__param_3[1],
	.param .u64 _ZN3cub18CUB_300001_SM_10006detail6reduce28DeviceReduceSingleTileKernelINS2_10policy_hubIxjN4cuda3std3__44plusIxEEE10Policy1000EN6thrust24THRUST_300001_SM_1000_NS6detail15normal_iteratorINSD_10device_ptrIiEEEEPxjS9_xxNS7_10__identityEEEvT0_T1_T2_T3_T4_T6__param_4,
	.param .align 1 .b8 _ZN3cub18CUB_300001_SM_10006detail6reduce28DeviceReduceSingleTileKernelINS2_10policy_hubIxjN4cuda3std3__44plusIxEEE10Policy1000EN6thrust24THRUST_300001_SM_1000_NS6detail15normal_iteratorINSD_10device_ptrIiEEEEPxjS9_xxNS7_10__identityEEEvT0_T1_T2_T3_T4_T6__param_5[1]
)
.maxntid 512
.minnctapersm 1
{
	.reg .pred 	%p<67>;
	.reg .b32 	%r<285>;
	.reg .b64 	%rd<431>;
	// demoted variable
	.shared .align 8 .b8 _ZZN3cub18CUB_300001_SM_10006detail6reduce28DeviceReduceSingleTileKernelINS2_10policy_hubIxjN4cuda3std3__44plusIxEEE10Policy1000EN6thrust24THRUST_300001_SM_1000_NS6detail15normal_iteratorINSD_10device_ptrIiEEEEPxjS9_xxNS7_10__identityEEEvT0_T1_T2_T3_T4_T6_E12temp_storage[152];
	ld.param.u64 	%rd49, [_ZN3cub18CUB_300001_SM_10006detail6reduce28DeviceReduceSingleTileKernelINS2_10policy_hubIxjN4cuda3std3__44plusIxEEE10Policy1000EN6thrust24THRUST_300001_SM_1000_NS6detail15normal_iteratorINSD_10device_ptrIiEEEEPxjS9_xxNS7_10__identityEEEvT0_T1_T2_T3_T4_T6__param_0];
	ld.param.u64 	%rd51, [_ZN3cub18CUB_300001_SM_10006detail6reduce28DeviceReduceSingleTileKernelINS2_10policy_hubIxjN4cuda3std3__44plusIxEEE10Policy1000EN6thrust24THRUST_300001_SM_1000_NS6detail15normal_iteratorINSD_10device_ptrIiEEEEPxjS9_xxNS7_10__identityEEEvT0_T1_T2_T3_T4_T6__param_1];
	ld.param.u32 	%r51, [_ZN3cub18CUB_300001_SM_10006detail6reduce28DeviceReduceSingleTileKernelINS2_10policy_hubIxjN4cuda3std3__44plusIxEEE10Policy1000EN6thrust24THRUST_300001_SM_1000_NS6detail15normal_iteratorINSD_10device_ptrIiEEEEPxjS9_xxNS7_10__identityEEEvT0_T1_T2_T3_T4_T6__param_2];
	ld.param.u64 	%rd50, [_ZN3cub18CUB_300001_SM_10006detail6reduce28DeviceReduceSingleTileKernelINS2_10policy_hubIxjN4cuda3std3__44plusIxEEE10Policy1000EN6thrust24THRUST_300001_SM_1000_NS6detail15normal_iteratorINSD_10device_ptrIiEEEEPxjS9_xxNS7_10__identityEEEvT0_T1_T2_T3_T4_T6__param_4];
	cvta.to.global.u64 	%rd1, %rd51;
	setp.ne.s32 	%p1, %r51, 0;
	@%p1 bra 	$L__BB4_3;
	mov.u32 	%r267, %tid.x;
	setp.ne.s32 	%p66, %r267, 0;
	@%p66 bra 	$L__BB4_52;
	st.global.u64 	[%rd1], %rd50;
	bra.uni 	$L__BB4_52;
$L__BB4_3:
	cvta.to.global.u64 	%rd2, %rd49;
	setp.gt.u32 	%p2, %r51, 3583;
	@%p2 bra 	$L__BB4_28;
	mov.u32 	%r1, %tid.x;
	setp.ge.u32 	%p24, %r1, %r51;
	mov.b64 	%rd418, 0;
	mov.u32 	%r271, %r1;
	@%p24 bra 	$L__BB4_6;
	mul.wide.u32 	%rd239, %r1, 4;
	add.s64 	%rd240, %rd2, %rd239;
	ld.global.s32 	%rd418, [%rd240];
	add.s32 	%r271, %r1, 512;
$L__BB4_6:
	setp.ge.u32 	%p25, %r271, %r51;
	@%p25 bra 	$L__BB4_19;
	not.b32 	%r144, %r271;
	add.s32 	%r145, %r51, %r144;
	shr.u32 	%r146, %r145, 9;
	add.s32 	%r4, %r146, 1;
	and.b32  	%r5, %r4, 15;
	setp.lt.u32 	%p26, %r145, 7680;
	@%p26 bra 	$L__BB4_10;
	and.b32  	%r147, %r4, 16777200;
	neg.s32 	%r269, %r147;
	mul.wide.u32 	%rd242, %r271, 4;
	add.s64 	%rd243, %rd242, %rd2;
	add.s64 	%rd408, %rd243, 16384;
$L__BB4_9:
	.pragma "nounroll";
	ld.global.s32 	%rd244, [%rd408+-16384];
	add.s64 	%rd245, %rd418, %rd244;
	ld.global.s32 	%rd246, [%rd408+-14336];
	add.s64 	%rd247, %rd245, %rd246;
	ld.global.s32 	%rd248, [%rd408+-12288];
	add.s64 	%rd249, %rd247, %rd248;
	ld.global.s32 	%rd250, [%rd408+-10240];
	add.s64 	%rd251, %rd249, %rd250;
	ld.global.s32 	%rd252, [%rd408+-8192];
	add.s64 	%rd253, %rd251, %rd252;
	ld.global.s32 	%rd254, [%rd408+-6144];
	add.s64 	%rd255, %rd253, %rd254;
	ld.global.s32 	%rd256, [%rd408+-4096];
	add.s64 	%rd257, %rd255, %rd256;
	ld.global.s32 	%rd258, [%rd408+-2048];
	add.s64 	%rd259, %rd257, %rd258;
	ld.global.s32 	%rd260, [%rd408];
	add.s64 	%rd261, %rd259, %rd260;
	ld.global.s32 	%rd262, [%rd408+2048];
	add.s64 	%rd263, %rd261, %rd262;
	ld.global.s32 	%rd264, [%rd408+4096];
	add.s64 	%rd265, %rd263, %rd264;
	ld.global.s32 	%rd266, [%rd408+6144];
	add.s64 	%rd267, %rd265, %rd266;
	ld.global.s32 	%rd268, [%rd408+8192];
	add.s64 	%rd269, %rd267, %rd268;
	ld.global.s32 	%rd270, [%rd408+10240];
	add.s64 	%rd271, %rd269, %rd270;
	ld.global.s32 	%rd272, [%rd408+12288];
	add.s64 	%rd273, %rd271, %rd272;
	ld.global.s32 	%rd274, [%rd408+14336];
	add.s64 	%rd418, %rd273, %rd274;
	add.s32 	%r271, %r271, 8192;
	add.s32 	%r269, %r269, 16;
	add.s64 	%rd408, %rd408, 32768;
	setp.ne.s32 	%p27, %r269, 0;
	@%p27 bra 	$L__BB4_9;
$L__BB4_10:
	setp.eq.s32 	%p28, %r5, 0;
	@%p28 bra 	$L__BB4_19;
	and.b32  	%r12, %r4, 7;
	setp.lt.u32 	%p29, %r5, 8;
	@%p29 bra 	$L__BB4_13;
	mul.wide.u32 	%rd276, %r271, 4;
	add.s64 	%rd277, %rd2, %rd276;
	ld.global.s32 	%rd278, [%rd277];
	add.s64 	%rd279, %rd418, %rd278;
	ld.global.s32 	%rd280, [%rd277+2048];
	add.s64 	%rd281, %rd279, %rd280;
	ld.global.s32 	%rd282, [%rd277+4096];
	add.s64 	%rd283, %rd281, %rd282;
	ld.global.s32 	%rd284, [%rd277+6144];
	add.s64 	%rd285, %rd283, %rd284;
	ld.global.s32 	%rd286, [%rd277+8192];
	add.s64 	%rd287, %rd285, %rd286;
	ld.global.s32 	%rd288, [%rd277+10240];
	add.s64 	%rd289, %rd287, %rd288;
	ld.global.s32 	%rd290, [%rd277+12288];
	add.s64 	%rd291, %rd289, %rd290;
	ld.global.s32 	%rd292, [%rd277+14336];
	add.s64 	%rd418, %rd291, %rd292;
	add.s32 	%r271, %r271, 4096;
$L__BB4_13:
	setp.eq.s32 	%p30, %r12, 0;
	@%p30 bra 	$L__BB4_19;
	and.b32  	%r15, %r4, 3;
	setp.lt.u32 	%p31, %r12, 4;
	@%p31 bra 	$L__BB4_16;
	mul.wide.u32 	%rd294, %r271, 4;
	add.s64 	%rd295, %rd2, %rd294;
	ld.global.s32 	%rd296, [%rd295];
	add.s64 	%rd297, %rd418, %rd296;
	ld.global.s32 	%rd298, [%rd295+2048];
	add.s64 	%rd299, %rd297, %rd298;
	ld.global.s32 	%rd300, [%rd295+4096];
	add.s64 	%rd301, %rd299, %rd300;
	ld.global.s32 	%rd302, [%rd295+6144];
	add.s64 	%rd418, %rd301, %rd302;
	add.s32 	%r271, %r271, 2048;
$L__BB4_16:
	setp.eq.s32 	%p32, %r15, 0;
	@%p32 bra 	$L__BB4_19;
	mul.wide.u32 	%rd303, %r271, 4;
	add.s64 	%rd416, %rd2, %rd303;
	neg.s32 	%r274, %r15;
$L__BB4_18:
	.pragma "nounroll";
	ld.global.s32 	%rd304, [%rd416];
	add.s64 	%rd418, %rd418, %rd304;
	add.s64 	%rd416, %rd416, 2048;
	add.s32 	%r274, %r274, 1;
	setp.ne.s32 	%p33, %r274, 0;
	@%p33 bra 	$L__BB4_18;
$L__BB4_19:
	setp.lt.u32 	%p34, %r51, 512;
	@%p34 bra 	$L__BB4_24;
	// begin inline asm
	mov.u32 %r211, %laneid;
	// end inline asm
	mov.b64 	{%r213, %r218}, %rd418;
	mov.b32 	%r219, 1;
	mov.b32 	%r260, 31;
	mov.b32 	%r261, -1;
	// begin inline asm
	shfl.sync.down.b32 %r212, %r213, %r219, %r260, %r261;
	// end inline asm
	// begin inline asm
	shfl.sync.down.b32 %r217, %r218, %r219, %r260, %r261;
	// end inline asm
	mov.b64 	%rd363, {%r212, %r217};
	setp.gt.s32 	%p58, %r211, 30;
	selp.b64 	%rd364, 0, %rd363, %p58;
	add.s64 	%rd365, %rd364, %rd418;
	mov.b64 	{%r223, %r228}, %rd365;
	mov.b32 	%r229, 2;
	// begin inline asm
	shfl.sync.down.b32 %r222, %r223, %r229, %r260, %r261;
	// end inline asm
	// begin inline asm
	shfl.sync.down.b32 %r227, %r228, %r229, %r260, %r261;
	// end inline asm
	mov.b64 	%rd366, {%r222, %r227};
	setp.gt.s32 	%p59, %r211, 29;
	selp.b64 	%rd367, 0, %rd366, %p59;
	add.s64 	%rd368, %rd367, %rd365;
	mov.b64 	{%r233, %r238}, %rd368;
	mov.b32 	%r239, 4;
	// begin inline asm
	shfl.sync.down.b32 %r232, %r233, %r239, %r260, %r261;
	// end inline asm
	// begin inline asm
	shfl.sync.down.b32 %r237, %r238, %r239, %r260, %r261;
	// end inline asm
	mov.b64 	%rd369, {%r232, %r237};
	setp.gt.s32 	%p60, %r211, 27;
	selp.b64 	%rd370, 0, %rd369, %p60;
	add.s64 	%rd371, %rd370, %rd368;
	mov.b64 	{%r243, %r248}, %rd371;
	mov.b32 	%r249, 8;
	// begin inline asm
	shfl.sync.down.b32 %r242, %r243, %r249, %r260, %r261;
	// end inline asm
	// begin inline asm
	shfl.sync.down.b32 %r247, %r248, %r249, %r260, %r261;
	// end inline asm
	mov.b64 	%rd372, {%r242, %r247};
	setp.gt.s32 	%p61, %r211, 23;
	selp.b64 	%rd373, 0, %rd372, %p61;
	add.s64 	%rd374, %rd373, %rd371;
	mov.b64 	{%r253, %r258}, %rd374;
	mov.b32 	%r259, 16;
	// begin inline asm
	shfl.sync.down.b32 %r252, %r253, %r259, %r260, %r261;
	// end inline asm
	// begin inline asm
	shfl.sync.down.b32 %r257, %r258, %r259, %r260, %r261;
	// end inline asm
	mov.b64 	%rd375, {%r252, %r257};
	setp.gt.s32 	%p62, %r211, 15;
	selp.b64 	%rd376, 0, %rd375, %p62;
	add.s64 	%rd430, %rd376, %rd374;
	setp.ne.s32 	%p63, %r211, 0;
	@%p63 bra 	$L__BB4_22;
	shr.u32 	%r262, %r1, 2;
	and.b32  	%r263, %r262, 248;
	mov.u32 	%r264, _ZZN3cub18CUB_300001_SM_10006detail6reduce28DeviceReduceSingleTileKernelINS2_10policy_hubIxjN4cuda3std3__44plusIxEEE10Policy1000EN6thrust24THRUST_300001_SM_1000_NS6detail15normal_iteratorINSD_10device_ptrIiEEEEPxjS9_xxNS7_10__identityEEEvT0_T1_T2_T3_T4_T6_E12temp_storage;
	add.s32 	%r265, %r264, %r263;
	st.shared.u64 	[%r265+16], %rd430;
$L__BB4_22:
	bar.sync 	0;
	setp.ne.s32 	%p64, %r1, 0;
	@%p64 bra 	$L__BB4_50;
	ld.shared.u64 	%rd377, [_ZZN3cub18CUB_300001_SM_10006detail6reduce28DeviceReduceSingleTileKernelINS2_10policy_hubIxjN4cuda3std3__44plusIxEEE10Policy1000EN6thrust24THRUST_300001_SM_1000_NS6detail15normal_iteratorINSD_10device_ptrIiEEEEPxjS9_xxNS7_10__identityEEEvT0_T1_T2_T3_T4_T6_E12temp_storage+24];
	add.s64 	%rd378, %rd377, %rd430;
	ld.shared.u64 	%rd379, [_ZZN3cub18CUB_300001_SM_10006detail6reduce28DeviceReduceSingleTileKernelINS2_10policy_hubIxjN4cuda3std3__44plusIxEEE10Policy1000EN6thrust24THRUST_300001_SM_1000_NS6detail15normal_iteratorINSD_10device_ptrIiEEEEPxjS9_xxNS7_10__identityEEEvT0_T1_T2_T3_T4_T6_E12temp_storage+32];
	add.s64 	%rd380, %rd378, %rd379;
	ld.shared.u64 	%rd381, [_ZZN3cub18CUB_300001_SM_10006detail6reduce28DeviceReduceSingleTileKernelINS2_10policy_hubIxjN4cuda3std3__44plusIxEEE10Policy1000EN6thrust24THRUST_300001_SM_1000_NS6detail15normal_iteratorINSD_10device_ptrIiEEEEPxjS9_xxNS7_10__identityEEEvT0_T1_T2_T3_T4_T6_E12temp_storage+40];
	add.s64 	%rd382, %rd380, %rd381;
	ld.shared.u64 	%rd383, [_ZZN3cub18CUB_300001_SM_10006detail6reduce28DeviceReduceSingleTileKernelINS2_10policy_hubIxjN4cuda3std3__44plusIxEEE10Policy1000EN6thrust24THRUST_300001_SM_1000_NS6detail15normal_iteratorINSD_10device_ptrIiEEEEPxjS9_xxNS7_10__identityEEEvT0_T1_T2_T3_T4_T6_E12temp_storage+48];
	add.s64 	%rd384, %rd382, %rd383;
	ld.shared.u64 	%rd385, [_ZZN3cub18CUB_300001_SM_10006detail6reduce28DeviceReduceSingleTileKernelINS2_10policy_hubIxjN4cuda3std3__44plusIxEEE10Policy1000EN6thrust24THRUST_300001_SM_1000_NS6detail15normal_iteratorINSD_10device_ptrIiEEEEPxjS9_xxNS7_10__identityEEEvT0_T1_T2_T3_T4_T6_E12temp_storage+56];
	add.s64 	%rd386, %rd384, %rd385;
	ld.shared.u64 	%rd387, [_ZZN3cub18CUB_300001_SM_10006detail6reduce28DeviceReduceSingleTileKernelINS2_10policy_hubIxjN4cuda3std3__44plusIxEEE10Policy1000EN6thrust24THRUST_300001_SM_1000_NS6detail15normal_iteratorINSD_10device_ptrIiEEEEPxjS9_xxNS7_10__identityEEEvT0_T1_T2_T3_T4_T6_E12temp_storage+64];
	add.s64 	%rd388, %rd386, %rd387;
	ld.shared.u64 	%rd389, [_ZZN3cub18CUB_300001_SM_10006detail6reduce28DeviceReduceSingleTileKernelINS2_10policy_hubIxjN4cuda3std3__44plusIxEEE10Policy1000EN6thrust24THRUST_300001_SM_1000_NS6detail15normal_iteratorINSD_10device_ptrIiEEEEPxjS9_xxNS7_10__identityEEEvT0_T1_T2_T3_T4_T6_E12temp_storage+72];
	add.s64 	%rd390, %rd388, %rd389;
	ld.shared.u64 	%rd391, [_ZZN3cub18CUB_300001_SM_10006detail6reduce28DeviceReduceSingleTileKernelINS2_10policy_hubIxjN4cuda3std3__44plusIxEEE10Policy1000EN6thrust24THRUST_300001_SM_1000_NS6detail15normal_iteratorINSD_10device_ptrIiEEEEPxjS9_xxNS7_10__identityEEEvT0_T1_T2_T3_T4_T6_E12temp_storage+80];
	add.s64 	%rd392, %rd390, %rd391;
	ld.shared.u64 	%rd393, [_ZZN3cub18CUB_300001_SM_10006detail6reduce28DeviceReduceSingleTileKernelINS2_10policy_hubIxjN4cuda3std3__44plusIxEEE10Policy1000EN6thrust24THRUST_300001_SM_1000_NS6detail15normal_iteratorINSD_10device_ptrIiEEEEPxjS9_xxNS7_10__identityEEEvT0_T1_T2_T3_T4_T6_E12temp_storage+88];
	add.s64 	%rd394, %rd392, %rd393;
	ld.shared.u64 	%rd395, [_ZZN3cub18CUB_300001_SM_10006detail6reduce28DeviceReduceSingleTileKernelINS2_10policy_hubIxjN4cuda3std3__44plusIxEEE10Policy1000EN6thrust24THRUST_300001_SM_1000_NS6detail15normal_iteratorINSD_10device_ptrIiEEEEPxjS9_xxNS7_10__identityEEEvT0_T1_T2_T3_T4_T6_E12temp_storage+96];
	add.s64 	%rd396, %rd394, %rd395;
	ld.shared.u64 	%rd397, [_ZZN3cub18CUB_300001_SM_10006detail6reduce28DeviceReduceSingleTileKernelINS2_10policy_hubIxjN4cuda3std3__44plusIxEEE10Policy1000EN6thrust24THRUST_300001_SM_1000_NS6detail15normal_iteratorINSD_10device_ptrIiEEEEPxjS9_xxNS7_10__identityEEEvT0_T1_T2_T3_T4_T6_E12temp_storage+104];
	add.s64 	%rd398, %rd396, %rd397;
	ld.shared.u64 	%rd399, [_ZZN3cub18CUB_300001_SM_10006detail6reduce28DeviceReduceSingleTileKernelINS2_10policy_hubIxjN4cuda3std3__44plusIxEEE10Policy1000EN6thrust24THRUST_300001_SM_1000_NS6detail15normal_iteratorINSD_10device_ptrIiEEEEPxjS9_xxNS7_10__identityEEEvT0_T1_T2_T3_T4_T6_E12temp_storage+112];
	add.s64 	%rd400, %rd398, %rd399;
	ld.shared.u64 	%rd401, [_ZZN3cub18CUB_300001_SM_10006detail6reduce28DeviceReduceSingleTileKernelINS2_10policy_hubIxjN4cuda3std3__44plusIxEEE10Policy1000EN6thrust24THRUST_300001_SM_1000_NS6detail15normal_iteratorINSD_10device_ptrIiEEEEPxjS9_xxNS7_10__identityEEEvT0_T1_T2_T3_T4_T6_E12temp_storage+120];
	add.s64 	%rd402, %rd400, %rd401;
	ld.shared.u64 	%rd403, [_ZZN3cub18CUB_300001_SM_10006detail6reduce28DeviceReduceSingleTileKernelINS2_10policy_hubIxjN4cuda3std3__44plusIxEEE10Policy1000EN6thrust24THRUST_300001_SM_1000_NS6detail15normal_iteratorINSD_10device_ptrIiEEEEPxjS9_xxNS7_10__identityEEEvT0_T1_T2_T3_T4_T6_E12temp_storage+128];
	add.s64 	%rd404, %rd402, %rd403;
	ld.shared.u64 	%rd405, [_ZZN3cub18CUB_300001_SM_10006detail6reduce28DeviceReduceSingleTileKernelINS2_10policy_hubIxjN4cuda3std3__44plusIxEEE10Policy1000EN6thrust24THRUST_300001_SM_1000_NS6detail15normal_iteratorINSD_10device_ptrIiEEEEPxjS9_xxNS7_10__identityEEEvT0_T1_T2_T3_T4_T6_E12temp_storage+136];
	add.s64 	%rd430, %rd404, %rd405;
	bra.uni 	$L__BB4_50;
$L__BB4_24:
	// begin inline asm
	mov.u32 %r148, %laneid;
	// end inline asm
	and.b32  	%r199, %r1, 992;
	add.s32 	%r200, %r199, 32;
	setp.gt.u32 	%p35, %r200, %r51;
	not.b32 	%r201, %r199;
	add.s32 	%r202, %r51, %r201;
	selp.b32 	%r197, %r202, 31, %p35;
	mov.b64 	{%r150, %r155}, %rd418;
	mov.b32 	%r156, 1;
	mov.b32 	%r198, -1;
	// begin inline asm
	shfl.sync.down.b32 %r149, %r150, %r156, %r197, %r198;
	// end inline asm
	// begin inline asm
	shfl.sync.down.b32 %r154, %r155, %r156, %r197, %r198;
	// end inline asm
	mov.b64 	%rd305, {%r149, %r154};
	setp.lt.s32 	%p36, %r148, %r197;
	selp.b64 	%rd306, %rd305, 0, %p36;
	add.s64 	%rd307, %rd306, %rd418;
	mov.b64 	{%r160, %r165}, %rd307;
	mov.b32 	%r166, 2;
	// begin inline asm
	shfl.sync.down.b32 %r159, %r160, %r166, %r197, %r198;
	// end inline asm
	// begin inline asm
	shfl.sync.down.b32 %r164, %r165, %r166, %r197, %r198;
	// end inline asm
	mov.b64 	%rd308, {%r159, %r164};
	add.s32 	%r203, %r148, 2;
	setp.gt.s32 	%p37, %r203, %r197;
	selp.b64 	%rd309, 0, %rd308, %p37;
	add.s64 	%rd310, %rd309, %rd307;
	mov.b64 	{%r170, %r175}, %rd310;
	mov.b32 	%r176, 4;
	// begin inline asm
	shfl.sync.down.b32 %r169, %r170, %r176, %r197, %r198;
	// end inline asm
	// begin inline asm
	shfl.sync.down.b32 %r174, %r175, %r176, %r197, %r198;
	// end inline asm
	mov.b64 	%rd311, {%r169, %r174};
	add.s32 	%r204, %r148, 4;
	setp.gt.s32 	%p38, %r204, %r197;
	selp.b64 	%rd312, 0, %rd311, %p38;
	add.s64 	%rd313, %rd312, %rd310;
	mov.b64 	{%r180, %r185}, %rd313;
	mov.b32 	%r186, 8;
	// begin inline asm
	shfl.sync.down.b32 %r179, %r180, %r186, %r197, %r198;
	// end inline asm
	// begin inline asm
	shfl.sync.down.b32 %r184, %r185, %r186, %r197, %r198;
	// end inline asm
	mov.b64 	%rd314, {%r179, %r184};
	add.s32 	%r205, %r148, 8;
	setp.gt.s32 	%p39, %r205, %r197;
	selp.b64 	%rd315, 0, %rd314, %p39;
	add.s64 	%rd316, %rd315, %rd313;
	mov.b64 	{%r190, %r195}, %rd316;
	mov.b32 	%r196, 16;
	// begin inline asm
	shfl.sync.down.b32 %r189, %r190, %r196, %r197, %r198;
	// end inline asm
	// begin inline asm
	shfl.sync.down.b32 %r194, %r195, %r196, %r197, %r198;
	// end inline asm
	mov.b64 	%rd317, {%r189, %r194};
	add.s32 	%r206, %r148, 16;
	setp.gt.s32 	%p40, %r206, %r197;
	selp.b64 	%rd318, 0, %rd317, %p40;
	add.s64 	%rd430, %rd318, %rd316;
	setp.ne.s32 	%p41, %r148, 0;
	@%p41 bra 	$L__BB4_26;
	shr.u32 	%r207, %r1, 2;
	and.b32  	%r208, %r207, 248;
	mov.u32 	%r209, _ZZN3cub18CUB_300001_SM_10006detail6reduce28DeviceReduceSingleTileKernelINS2_10policy_hubIxjN4cuda3std3__44plusIxEEE10Policy1000EN6thrust24THRUST_300001_SM_1000_NS6detail15normal_iteratorINSD_10device_ptrIiEEEEPxjS9_xxNS7_10__identityEEEvT0_T1_T2_T3_T4_T6_E12temp_storage;
	add.s32 	%r210, %r209, %r208;
	st.shared.u64 	[%r210+16], %rd430;
$L__BB4_26:
	bar.sync 	0;
	setp.ne.s32 	%p42, %r1, 0;
	@%p42 bra 	$L__BB4_50;
	setp.gt.u32 	%p43, %r51, 32;
	ld.shared.u64 	%rd319, [_ZZN3cub18CUB_300001_SM_10006detail6reduce28DeviceReduceSingleTileKernelINS2_10policy_hubIxjN4cuda3std3__44plusIxEEE10Policy1000EN6thrust24THRUST_300001_SM_1000_NS6detail15normal_iteratorINSD_10device_ptrIiEEEEPxjS9_xxNS7_10__identityEEEvT0_T1_T2_T3_T4_T6_E12temp_storage+24];
	selp.b64 	%rd320, %rd319, 0, %p43;
	add.s64 	%rd321, %rd320, %rd430;
	setp.gt.u32 	%p44, %r51, 64;
	ld.shared.u64 	%rd322, [_ZZN3cub18CUB_300001_SM_10006detail6reduce28DeviceReduceSingleTileKernelINS2_10policy_hubIxjN4cuda3std3__44plusIxEEE10Policy1000EN6thrust24THRUST_300001_SM_1000_NS6detail15normal_iteratorINSD_10device_ptrIiEEEEPxjS9_xxNS7_10__identityEEEvT0_T1_T2_T3_T4_T6_E12temp_storage+32];
	selp.b64 	%rd323, %rd322, 0, %p44;
	add.s64 	%rd324, %rd321, %rd323;
	setp.gt.u32 	%p45, %r51, 96;
	ld.shared.u64 	%rd325, [_ZZN3cub18CUB_300001_SM_10006detail6reduce28DeviceReduceSingleTileKernelINS2_10policy_hubIxjN4cuda3std3__44plusIxEEE10Policy1000EN6thrust24THRUST_300001_SM_1000_NS6detail15normal_iteratorINSD_10device_ptrIiEEEEPxjS9_xxNS7_10__identityEEEvT0_T1_T2_T3_T4_T6_E12temp_storage+40];
	selp.b64 	%rd326, %rd325, 0, %p45;
	add.s64 	%rd327, %rd324, %rd326;
	setp.gt.u32 	%p46, %r51, 128;
	ld.shared.u64 	%rd328, [_ZZN3cub18CUB_300001_SM_10006detail6reduce28DeviceReduceSingleTileKernelINS2_10policy_hubIxjN4cuda3std3__44plusIxEEE10Policy1000EN6thrust24THRUST_300001_SM_1000_NS6detail15normal_iteratorINSD_10device_ptrIiEEEEPxjS9_xxNS7_10__identityEEEvT0_T1_T2_T3_T4_T6_E12temp_storage+48];
	selp.b64 	%rd329, %rd328, 0, %p46;
	add.s64 	%rd330, %rd327, %rd329;
	setp.gt.u32 	%p47, %r51, 160;
	ld.shared.u64 	%rd331, [_ZZN3cub18CUB_300001_SM_10006detail6reduce28DeviceReduceSingleTileKernelINS2_10policy_hubIxjN4cuda3std3__44plusIxEEE10Policy1000EN6thrust24THRUST_300001_SM_1000_NS6detail15normal_iteratorINSD_10device_ptrIiEEEEPxjS9_xxNS7_10__identityEEEvT0_T1_T2_T3_T4_T6_E12temp_storage+56];
	selp.b64 	%rd332, %rd331, 0, %p47;
	add.s64 	%rd333, %rd330, %rd332;
	setp.gt.u32 	%p48, %r51, 192;
	ld.shared.u64 	%rd334, [_ZZN3cub18CUB_300001_SM_10006detail6reduce28DeviceReduceSingleTileKernelINS2_10policy_hubIxjN4cuda3std3__44plusIxEEE10Policy1000EN6thrust24THRUST_300001_SM_1000_NS6detail15normal_iteratorINSD_10device_ptrIiEEEEPxjS9_xxNS7_10__identityEEEvT0_T1_T2_T3_T4_T6_E12temp_storage+64];
	selp.b64 	%rd335, %rd334, 0, %p48;
	add.s64 	%rd336, %rd333, %rd335;
	setp.gt.u32 	%p49, %r51, 224;
	ld.shared.u64 	%rd337, [_ZZN3cub18CUB_300001_SM_10006detail6reduce28DeviceReduceSingleTileKernelINS2_10policy_hubIxjN4cuda3std3__44plusIxEEE10Policy1000EN6thrust24THRUST_300001_SM_1000_NS6detail15normal_iteratorINSD_10device_ptrIiEEEEPxjS9_xxNS7_10__identityEEEvT0_T1_T2_T3_T4_T6_E12temp_storage+72];
	selp.b64 	%rd338, %rd337, 0, %p49;
	add.s64 	%rd339, %rd336, %rd338;
	setp.gt.u32 	%p50, %r51, 256;
	ld.shared.u64 	%rd340, [_ZZN3cub18CUB_300001_SM_10006detail6reduce28DeviceReduceSingleTileKernelINS2_10policy_hubIxjN4cuda3std3__44plusIxEEE10Policy1000EN6thrust24THRUST_300001_SM_1000_NS6detail15normal_iteratorINSD_10device_ptrIiEEEEPxjS9_xxNS7_10__identityEEEvT0_T1_T2_T3_T4_T6_E12temp_storage+80];
	selp.b64 	%rd341, %rd340, 0, %p50;
	add.s64 	%rd342, %rd339, %rd341;
	setp.gt.u32 	%p51, %r51, 288;
	ld.shared.u64 	%rd343, [_ZZN3cub18CUB_300001_SM_10006detail6reduce28DeviceReduceSingleTileKernelINS2_10policy_hubIxjN4cuda3std3__44plusIxEEE10Policy1000EN6thrust24THRUST_300001_SM_1000_NS6detail15normal_iteratorINSD_10device_ptrIiEEEEPxjS9_xxNS7_10__identityEEEvT0_T1_T2_T3_T4_T6_E12temp_storage+88];
	selp.b64 	%rd344, %rd343, 0, %p51;
	add.s64 	%rd345, %rd342, %rd344;
	setp.gt.u32 	%p52, %r51, 320;
	ld.shared.u64 	%rd346, [_ZZN3cub18CUB_300001_SM_10006detail6reduce28DeviceReduceSingleTileKernelINS2_10policy_hubIxjN4cuda3std3__44plusIxEEE10Policy1000EN6thrust24THRUST_300001_SM_1000_NS6detail15normal_iteratorINSD_10device_ptrIiEEEEPxjS9_xxNS7_10__identityEEEvT0_T1_T2_T3_T4_T6_E12temp_storage+96];
	selp.b64 	%rd347, %rd346, 0, %p52;
	add.s64 	%rd348, %rd345, %rd347;
	setp.gt.u32 	%p53, %r51, 352;
	ld.shared.u64 	%rd349, [_ZZN3cub18CUB_300001_SM_10006detail6reduce28DeviceReduceSingleTileKernelINS2_10policy_hubIxjN4cuda3std3__44plusIxEEE10Policy1000EN6thrust24THRUST_300001_SM_1000_NS6detail15normal_iteratorINSD_10device_ptrIiEEEEPxjS9_xxNS7_10__identityEEEvT0_T1_T2_T3_T4_T6_E12temp_storage+104];
	selp.b64 	%rd350, %rd349, 0, %p53;
	add.s64 	%rd351, %rd348, %rd350;
	setp.gt.u32 	%p54, %r51, 384;
	ld.shared.u64 	%rd352, [_ZZN3cub18CUB_300001_SM_10006detail6reduce28DeviceReduceSingleTileKernelINS2_10policy_hubIxjN4cuda3std3__44plusIxEEE10Policy1000EN6thrust24THRUST_300001_SM_1000_NS6detail15normal_iteratorINSD_10device_ptrIiEEEEPxjS9_xxNS7_10__identityEEEvT0_T1_T2_T3_T4_T6_E12temp_storage+112];
	selp.b64 	%rd353, %rd352, 0, %p54;
	add.s64 	%rd354, %rd351, %rd353;
	setp.gt.u32 	%p55, %r51, 416;
	ld.shared.u64 	%rd355, [_ZZN3cub18CUB_300001_SM_10006detail6reduce28DeviceReduceSingleTileKernelINS2_10policy_hubIxjN4cuda3std3__44plusIxEEE10Policy1000EN6thrust24THRUST_300001_SM_1000_NS6detail15normal_iteratorINSD_10device_ptrIiEEEEPxjS9_xxNS7_10__identityEEEvT0_T1_T2_T3_T4_T6_E12temp_storage+120];
	selp.b64 	%rd356, %rd355, 0, %p55;
	add.s64 	%rd357, %rd354, %rd356;
	setp.gt.u32 	%p56, %r51, 448;
	ld.shared.u64 	%rd358, [_ZZN3cub18CUB_300001_SM_10006detail6reduce28DeviceReduceSingleTileKernelINS2_10policy_hubIxjN4cuda3std3__44plusIxEEE10Policy1000EN6thrust24THRUST_300001_SM_1000_NS6detail15normal_iteratorINSD_10device_ptrIiEEEEPxjS9_xxNS7_10__identityEEEvT0_T1_T2_T3_T4_T6_E12temp_storage+128];
	selp.b64 	%rd359, %rd358, 0, %p56;
	add.s64 	%rd360, %rd357, %rd359;
	setp.gt.u32 	%p57, %r51, 480;
	ld.shared.u64 	%rd361, [_ZZN3cub18CUB_300001_SM_10006detail6reduce28DeviceReduceSingleTileKernelINS2_10policy_hubIxjN4cuda3std3__44plusIxEEE10Policy1000EN6thrust24THRUST_300001_SM_1000_NS6detail15normal_iteratorINSD_10device_ptrIiEEEEPxjS9_xxNS7_10__identityEEEvT0_T1_T2_T3_T4_T6_E12temp_storage+136];
	selp.b64 	%rd362, %rd361, 0, %p57;
	add.s64 	%rd430, %rd360, %rd362;
	bra.uni 	$L__BB4_50;
$L__BB4_28:
	mov.u32 	%r21, %tid.x;
	mul.wide.u32 	%rd52, %r21, 4;
	add.s64 	%rd28, %rd2, %rd52;
	ld.global.s32 	%rd53, [%rd28];
	ld.global.s32 	%rd54, [%rd28+2048];
	ld.global.s32 	%rd55, [%rd28+4096];
	ld.global.s32 	%rd56, [%rd28+6144];
	ld.global.s32 	%rd57, [%rd28+8192];
	ld.global.s32 	%rd58, [%rd28+10240];
	ld.global.s32 	%rd59, [%rd28+12288];
	add.s64 	%rd60, %rd54, %rd53;
	add.s64 	%rd61, %rd60, %rd55;
	add.s64 	%rd62, %rd61, %rd56;
	add.s64 	%rd63, %rd62, %rd57;
	add.s64 	%rd64, %rd63, %rd58;
	add.s64 	%rd429, %rd64, %rd59;
	add.s32 	%r22, %r51, -3584;
	setp.lt.u32 	%p3, %r22, 3584;
	mov.b32 	%r276, 3584;
	@%p3 bra 	$L__BB4_32;
	mov.b32 	%r276, 3584;
$L__BB4_30:
	mul.wide.u32 	%rd65, %r276, 4;
	add.s64 	%rd66, %rd28, %rd65;
	ld.global.s32 	%rd67, [%rd66];
	ld.global.s32 	%rd68, [%rd66+2048];
	ld.global.s32 	%rd69, [%rd66+4096];
	ld.global.s32 	%rd70, [%rd66+6144];
	ld.global.s32 	%rd71, [%rd66+8192];
	ld.global.s32 	%rd72, [%rd66+10240];
	ld.global.s32 	%rd73, [%rd66+12288];
	add.s64 	%rd74, %rd429, %rd67;
	add.s64 	%rd75, %rd74, %rd68;
	add.s64 	%rd76, %rd75, %rd69;
	add.s64 	%rd77, %rd76, %rd70;
	add.s64 	%rd78, %rd77, %rd71;
	add.s64 	%rd79, %rd78, %rd72;
	add.s64 	%rd429, %rd79, %rd73;
	sub.s32 	%r54, %r51, %r276;
	setp.lt.u32 	%p4, %r54, 3584;
	@%p4 bra 	$L__BB4_46;
	add.s32 	%r276, %r276, 3584;
	setp.le.u32 	%p5, %r276, %r22;
	@%p5 bra 	$L__BB4_30;
$L__BB4_32:
	setp.le.u32 	%p6, %r51, %r276;
	sub.s32 	%r55, %r51, %r276;
	setp.ge.s32 	%p7, %r21, %r55;
	or.pred  	%p8, %p6, %p7;
	@%p8 bra 	$L__BB4_46;
	not.b32 	%r57, %r21;
	add.s32 	%r58, %r51, %r57;
	sub.s32 	%r59, %r58, %r276;
	shr.u32 	%r60, %r59, 9;
	add.s32 	%r26, %r60, 1;
	and.b32  	%r27, %r26, 15;
	setp.lt.u32 	%p9, %r59, 7680;
	mov.u32 	%r281, %r21;
	@%p9 bra 	$L__BB4_37;
	or.b32  	%r279, %r21, 4096;
	add.s32 	%r278, %r21, %r276;
	and.b32  	%r61, %r26, 16777200;
	neg.s32 	%r277, %r61;
$L__BB4_35:
	.pragma "nounroll";
	mul.wide.u32 	%rd81, %r278, 4;
	add.s64 	%rd82, %rd2, %rd81;
	ld.global.s32 	%rd83, [%rd82];
	add.s64 	%rd84, %rd429, %rd83;
	add.s32 	%r62, %r278, 512;
	mul.wide.u32 	%rd85, %r62, 4;
	add.s64 	%rd86, %rd2, %rd85;
	ld.global.s32 	%rd87, [%rd86];
	add.s64 	%rd88, %rd84, %rd87;
	add.s32 	%r63, %r278, 1024;
	mul.wide.u32 	%rd89, %r63, 4;
	add.s64 	%rd90, %rd2, %rd89;
	ld.global.s32 	%rd91, [%rd90];
	add.s64 	%rd92, %rd88, %rd91;
	add.s32 	%r64, %r278, 1536;
	mul.wide.u32 	%rd93, %r64, 4;
	add.s64 	%rd94, %rd2, %rd93;
	ld.global.s32 	%rd95, [%rd94];
	add.s64 	%rd96, %rd92, %rd95;
	add.s32 	%r65, %r278, 2048;
	mul.wide.u32 	%rd97, %r65, 4;
	add.s64 	%rd98, %rd2, %rd97;
	ld.global.s32 	%rd99, [%rd98];
	add.s64 	%rd100, %rd96, %rd99;
	add.s32 	%r66, %r278, 2560;
	mul.wide.u32 	%rd101, %r66, 4;
	add.s64 	%rd102, %rd2, %rd101;
	ld.global.s32 	%rd103, [%rd102];
	add.s64 	%rd104, %rd100, %rd103;
	add.s32 	%r67, %r278, 3072;
	mul.wide.u32 	%rd105, %r67, 4;
	add.s64 	%rd106, %rd2, %rd105;
	ld.global.s32 	%rd107, [%rd106];
	add.s64 	%rd108, %rd104, %rd107;
	add.s32 	%r68, %r278, 3584;
	mul.wide.u32 	%rd109, %r68, 4;
	add.s64 	%rd110, %rd2, %rd109;
	ld.global.s32 	%rd111, [%rd110];
	add.s64 	%rd112, %rd108, %rd111;
	add.s32 	%r69, %r278, 4096;
	mul.wide.u32 	%rd113, %r69, 4;
	add.s64 	%rd114, %rd2, %rd113;
	ld.global.s32 	%rd115, [%rd114];
	add.s64 	%rd116, %rd112, %rd115;
	add.s32 	%r70, %r278, 4608;
	mul.wide.u32 	%rd117, %r70, 4;
	add.s64 	%rd118, %rd2, %rd117;
	ld.global.s32 	%rd119, [%rd118];
	add.s64 	%rd120, %rd116, %rd119;
	add.s32 	%r71, %r278, 5120;
	mul.wide.u32 	%rd121, %r71, 4;
	add.s64 	%rd122, %rd2, %rd121;
	ld.global.s32 	%rd123, [%rd122];
	add.s64 	%rd124, %rd120, %rd123;
	add.s32 	%r72, %r278, 5632;
	mul.wide.u32 	%rd125, %r72, 4;
	add.s64 	%rd126, %rd2, %rd125;
	ld.global.s32 	%rd127, [%rd126];
	add.s64 	%rd128, %rd124, %rd127;
	add.s32 	%r73, %r278, 6144;
	mul.wide.u32 	%rd129, %r73, 4;
	add.s64 	%rd130, %rd2, %rd129;
	ld.global.s32 	%rd131, [%rd130];
	add.s64 	%rd132, %rd128, %rd131;
	add.s32 	%r74, %r278, 6656;
	mul.wide.u32 	%rd133, %r74, 4;
	add.s64 	%rd134, %rd2, %rd133;
	ld.global.s32 	%rd135, [%rd134];
	add.s64 	%rd136, %rd132, %rd135;
	add.s32 	%r75, %r278, 7168;
	mul.wide.u32 	%rd137, %r75, 4;
	add.s64 	%rd138, %rd2, %rd137;
	ld.global.s32 	%rd139, [%rd138];
	add.s64 	%rd140, %rd136, %rd139;
	add.s32 	%r76, %r278, 7680;
	mul.wide.u32 	%rd141, %r76, 4;
	add.s64 	%rd142, %rd2, %rd141;
	ld.global.s32 	%rd143, [%rd142];
	add.s64 	%rd429, %rd140, %rd143;
	add.s32 	%r279, %r279, 8192;
	add.s32 	%r278, %r278, 8192;
	add.s32 	%r277, %r277, 16;
	setp.ne.s32 	%p10, %r277, 0;
	@%p10 bra 	$L__BB4_35;
	add.s32 	%r281, %r279, -4096;
$L__BB4_37:
	setp.eq.s32 	%p11, %r27, 0;
	@%p11 bra 	$L__BB4_46;
	and.b32  	%r39, %r26, 7;
	setp.lt.u32 	%p12, %r27, 8;
	@%p12 bra 	$L__BB4_40;
	add.s32 	%r77, %r281, %r276;
	mul.wide.u32 	%rd145, %r77, 4;
	add.s64 	%rd146, %rd2, %rd145;
	ld.global.s32 	%rd147, [%rd146];
	add.s64 	%rd148, %rd429, %rd147;
	add.s32 	%r78, %r77, 512;
	mul.wide.u32 	%rd149, %r78, 4;
	add.s64 	%rd150, %rd2, %rd149;
	ld.global.s32 	%rd151, [%rd150];
	add.s64 	%rd152, %rd148, %rd151;
	add.s32 	%r79, %r77, 1024;
	mul.wide.u32 	%rd153, %r79, 4;
	add.s64 	%rd154, %rd2, %rd153;
	ld.global.s32 	%rd155, [%rd154];
	add.s64 	%rd156, %rd152, %rd155;
	add.s32 	%r80, %r77, 1536;
	mul.wide.u32 	%rd157, %r80, 4;
	add.s64 	%rd158, %rd2, %rd157;
	ld.global.s32 	%rd159, [%rd158];
	add.s64 	%rd160, %rd156, %rd159;
	add.s32 	%r81, %r77, 2048;
	mul.wide.u32 	%rd161, %r81, 4;
	add.s64 	%rd162, %rd2, %rd161;
	ld.global.s32 	%rd163, [%rd162];
	add.s64 	%rd164, %rd160, %rd163;
	add.s32 	%r82, %r77, 2560;
	mul.wide.u32 	%rd165, %r82, 4;
	add.s64 	%rd166, %rd2, %rd165;
	ld.global.s32 	%rd167, [%rd166];
	add.s64 	%rd168, %rd164, %rd167;
	add.s32 	%r83, %r77, 3072;
	mul.wide.u32 	%rd169, %r83, 4;
	add.s64 	%rd170, %rd2, %rd169;
	ld.global.s32 	%rd171, [%rd170];
	add.s64 	%rd172, %rd168, %rd171;
	add.s32 	%r84, %r77, 3584;
	mul.wide.u32 	%rd173, %r84, 4;
	add.s64 	%rd174, %rd2, %rd173;
	ld.global.s32 	%rd175, [%rd174];
	add.s64 	%rd429, %rd172, %rd175;
	add.s32 	%r281, %r281, 4096;
$L__BB4_40:
	setp.eq.s32 	%p13, %r39, 0;
	@%p13 bra 	$L__BB4_46;
	and.b32  	%r42, %r26, 3;
	setp.lt.u32 	%p14, %r39, 4;
	@%p14 bra 	$L__BB4_43;
	add.s32 	%r85, %r281, %r276;
	mul.wide.u32 	%rd177, %r85, 4;
	add.s64 	%rd178, %rd2, %rd177;
	ld.global.s32 	%rd179, [%rd178];
	add.s64 	%rd180, %rd429, %rd179;
	add.s32 	%r86, %r85, 512;
	mul.wide.u32 	%rd181, %r86, 4;
	add.s64 	%rd182, %rd2, %rd181;
	ld.global.s32 	%rd183, [%rd182];
	add.s64 	%rd184, %rd180, %rd183;
	add.s32 	%r87, %r85, 1024;
	mul.wide.u32 	%rd185, %r87, 4;
	add.s64 	%rd186, %rd2, %rd185;
	ld.global.s32 	%rd187, [%rd186];
	add.s64 	%rd188, %rd184, %rd187;
	add.s32 	%r88, %r85, 1536;
	mul.wide.u32 	%rd189, %r88, 4;
	add.s64 	%rd190, %rd2, %rd189;
	ld.global.s32 	%rd191, [%rd190];
	add.s64 	%rd429, %rd188, %rd191;
	add.s32 	%r281, %r281, 2048;
$L__BB4_43:
	setp.eq.s32 	%p15, %r42, 0;
	@%p15 bra 	$L__BB4_46;
	add.s32 	%r284, %r281, %r276;
	neg.s32 	%r283, %r42;
$L__BB4_45:
	.pragma "nounroll";
	mul.wide.u32 	%rd192, %r284, 4;
	add.s64 	%rd193, %rd2, %rd192;
	ld.global.s32 	%rd194, [%rd193];
	add.s64 	%rd429, %rd429, %rd194;
	add.s32 	%r284, %r284, 512;
	add.s32 	%r283, %r283, 1;
	setp.ne.s32 	%p16, %r283, 0;
	@%p16 bra 	$L__BB4_45;
$L__BB4_46:
	// begin inline asm
	mov.u32 %r89, %laneid;
	// end inline asm
	mov.b64 	{%r91, %r96}, %rd429;
	mov.b32 	%r97, 1;
	mov.b32 	%r138, 31;
	mov.b32 	%r139, -1;
	// begin inline asm
	shfl.sync.down.b32 %r90, %r91, %r97, %r138, %r139;
	// end inline asm
	// begin inline asm
	shfl.sync.down.b32 %r95, %r96, %r97, %r138, %r139;
	// end inline asm
	mov.b64 	%rd195, {%r90, %r95};
	setp.gt.s32 	%p17, %r89, 30;
	selp.b64 	%rd196, 0, %rd195, %p17;
	add.s64 	%rd197, %rd196, %rd429;
	mov.b64 	{%r101, %r106}, %rd197;
	mov.b32 	%r107, 2;
	// begin inline asm
	shfl.sync.down.b32 %r100, %r101, %r107, %r138, %r139;
	// end inline asm
	// begin inline asm
	shfl.sync.down.b32 %r105, %r106, %r107, %r138, %r139;
	// end inline asm
	mov.b64 	%rd198, {%r100, %r105};
	setp.gt.s32 	%p18, %r89, 29;
	selp.b64 	%rd199, 0, %rd198, %p18;
	add.s64 	%rd200, %rd199, %rd197;
	mov.b64 	{%r111, %r116}, %rd200;
	mov.b32 	%r117, 4;
	// begin inline asm
	shfl.sync.down.b32 %r110, %r111, %r117, %r138, %r139;
	// end inline asm
	// begin inline asm
	shfl.sync.down.b32 %r115, %r116, %r117, %r138, %r139;
	// end inline asm
	mov.b64 	%rd201, {%r110, %r115};
	setp.gt.s32 	%p19, %r89, 27;
	selp.b64 	%rd202, 0, %rd201, %p19;
	add.s64 	%rd203, %rd202, %rd200;
	mov.b64 	{%r121, %r126}, %rd203;
	mov.b32 	%r127, 8;
	// begin inline asm
	shfl.sync.down.b32 %r120, %r121, %r127, %r138, %r139;
	// end inline asm
	// begin inline asm
	shfl.sync.down.b32 %r125, %r126, %r127, %r138, %r139;
	// end inline asm
	mov.b64 	%rd204, {%r120, %r125};
	setp.gt.s32 	%p20, %r89, 23;
	selp.b64 	%rd205, 0, %rd204, %p20;
	add.s64 	%rd206, %rd205, %rd203;
	mov.b64 	{%r131, %r136}, %rd206;
	mov.b32 	%r137, 16;
	// begin inline asm
	shfl.sync.down.b32 %r130, %r131, %r137, %r138, %r139;
	// end inline asm
	// begin inline asm
	shfl.sync.down.b32 %r135, %r136, %r137, %r138, %r139;
	// end inline asm
	mov.b64 	%rd207, {%r130, %r135};
	setp.gt.s32 	%p21, %r89, 15;
	selp.b64 	%rd208, 0, %rd207, %p21;
	add.s64 	%rd430, %rd208, %rd206;
	setp.ne.s32 	%p22, %r89, 0;
	@%p22 bra 	$L__BB4_48;
	shr.u32 	%r140, %r21, 2;
	and.b32  	%r141, %r140, 248;
	mov.u32 	%r142, _ZZN3cub18CUB_300001_SM_10006detail6reduce28DeviceReduceSingleTileKernelINS2_10policy_hubIxjN4cuda3std3__44plusIxEEE10Policy1000EN6thrust24THRUST_300001_SM_1000_NS6detail15normal_iteratorINSD_10device_ptrIiEEEEPxjS9_xxNS7_10__identityEEEvT0_T1_T2_T3_T4_T6_E12temp_storage;
	add.s32 	%r143, %r142, %r141;
	st.shared.u64 	[%r143+16], %rd430;
$L__BB4_48:
	bar.sync 	0;
	setp.ne.s32 	%p23, %r21, 0;
	@%p23 bra 	$L__BB4_50;
	ld.shared.u64 	%rd209, [_ZZN3cub18CUB_300001_SM_10006detail6reduce28DeviceReduceSingleTileKernelINS2_10policy_hubIxjN4cuda3std3__44plusIxEEE10Policy1000EN6thrust24THRUST_300001_SM_1000_NS6detail15normal_iteratorINSD_10device_ptrIiEEEEPxjS9_xxNS7_10__identityEEEvT0_T1_T2_T3_T4_T6_E12temp_storage+24];
	add.s64 	%rd210, %rd209, %rd430;
	ld.shared.u64 	%rd211, [_ZZN3cub18CUB_300001_SM_10006detail6reduce28DeviceReduceSingleTileKernelINS2_10policy_hubIxjN4cuda3std3__44plusIxEEE10Policy1000EN6thrust24THRUST_300001_SM_1000_NS6detail15normal_iteratorINSD_10device_ptrIiEEEEPxjS9_xxNS7_10__identityEEEvT0_T1_T2_T3_T4_T6_E12temp_storage+32];
	add.s64 	%rd212, %rd210, %rd211;
	ld.shared.u64 	%rd213, [_ZZN3cub18CUB_300001_SM_10006detail6reduce28DeviceReduceSingleTileKernelINS2_10policy_hubIxjN4cuda3std3__44plusIxEEE10Policy1000EN6thrust24THRUST_300001_SM_1000_NS6detail15normal_iteratorINSD_10device_ptrIiEEEEPxjS9_xxNS7_10__identityEEEvT0_T1_T2_T3_T4_T6_E12temp_storage+40];
	add.s64 	%rd214, %rd212, %rd213;
	ld.shared.u64 	%rd215, [_ZZN3cub18CUB_300001_SM_10006detail6reduce28DeviceReduceSingleTileKernelINS2_10policy_hubIxjN4cuda3std3__44plusIxEEE10Policy1000EN6thrust24THRUST_300001_SM_1000_NS6detail15normal_iteratorINSD_10device_ptrIiEEEEPxjS9_xxNS7_10__identityEEEvT0_T1_T2_T3_T4_T6_E12temp_storage+48];
	add.s64 	%rd216, %rd214, %rd215;
	ld.shared.u64 	%rd217, [_ZZN3cub18CUB_300001_SM_10006detail6reduce28DeviceReduceSingleTileKernelINS2_10policy_hubIxjN4cuda3std3__44plusIxEEE10Policy1000EN6thrust24THRUST_300001_SM_1000_NS6detail15normal_iteratorINSD_10device_ptrIiEEEEPxjS9_xxNS7_10__identityEEEvT0_T1_T2_T3_T4_T6_E12temp_storage+56];
	add.s64 	%rd218, %rd216, %rd217;
	ld.shared.u64 	%rd219, [_ZZN3cub18CUB_300001_SM_10006detail6reduce28DeviceReduceSingleTileKernelINS2_10policy_hubIxjN4cuda3std3__44plusIxEEE10Policy1000EN6thrust24THRUST_300001_SM_1000_NS6detail15normal_iteratorINSD_10device_ptrIiEEEEPxjS9_xxNS7_10__identityEEEvT0_T1_T2_T3_T4_T6_E12temp_storage+64];
	add.s64 	%rd220, %rd218, %rd219;
	ld.shared.u64 	%rd221, [_ZZN3cub18CUB_300001_SM_10006detail6reduce28DeviceReduceSingleTileKernelINS2_10policy_hubIxjN4cuda3std3__44plusIxEEE10Policy1000EN6thrust24THRUST_300001_SM_1000_NS6detail15normal_iteratorINSD_10device_ptrIiEEEEPxjS9_xxNS7_10__identityEEEvT0_T1_T2_T3_T4_T6_E12temp_storage+72];
	add.s64 	%rd222, %rd220, %rd221;
	ld.shared.u64 	%rd223, [_ZZN3cub18CUB_300001_SM_10006detail6reduce28DeviceReduceSingleTileKernelINS2_10policy_hubIxjN4cuda3std3__44plusIxEEE10Policy1000EN6thrust24THRUST_300001_SM_1000_NS6detail15normal_iteratorINSD_10device_ptrIiEEEEPxjS9_xxNS7_10__identityEEEvT0_T1_T2_T3_T4_T6_E12temp_storage+80];
	add.s64 	%rd224, %rd222, %rd223;
	ld.shared.u64 	%rd225, [_ZZN3cub18CUB_300001_SM_10006detail6reduce28DeviceReduceSingleTileKernelINS2_10policy_hubIxjN4cuda3std3__44plusIxEEE10Policy1000EN6thrust24THRUST_300001_SM_1000_NS6detail15normal_iteratorINSD_10device_ptrIiEEEEPxjS9_xxNS7_10__identityEEEvT0_T1_T2_T3_T4_T6_E12temp_storage+88];
	add.s64 	%rd226, %rd224, %rd225;
	ld.shared.u64 	%rd227, [_ZZN3cub18CUB_300001_SM_10006detail6reduce28DeviceReduceSingleTileKernelINS2_10policy_hubIxjN4cuda3std3__44plusIxEEE10Policy1000EN6thrust24THRUST_300001_SM_1000_NS6detail15normal_iteratorINSD_10device_ptrIiEEEEPxjS9_xxNS7_10__identityEEEvT0_T1_T2_T3_T4_T6_E12temp_storage+96];
	add.s64 	%rd228, %rd226, %rd227;
	ld.shared.u64 	%rd229, [_ZZN3cub18CUB_300001_SM_10006detail6reduce28DeviceReduceSingleTileKernelINS2_10policy_hubIxjN4cuda3std3__44plusIxEEE10Policy1000EN6thrust24THRUST_300001_SM_1000_NS6detail15normal_iteratorINSD_10device_ptrIiEEEEPxjS9_xxNS7_10__identityEEEvT0_T1_T2_T3_T4_T6_E12temp_storage+104];
	add.s64 	%rd230, %rd228, %rd229;
	ld.shared.u64 	%rd231, [_ZZN3cub18CUB_300001_SM_10006detail6reduce28DeviceReduceSingleTileKernelINS2_10policy_hubIxjN4cuda3std3__44plusIxEEE10Policy1000EN6thrust24THRUST_300001_SM_1000_NS6detail15normal_iteratorINSD_10device_ptrIiEEEEPxjS9_xxNS7_10__identityEEEvT0_T1_T2_T3_T4_T6_E12temp_storage+112];
	add.s64 	%rd232, %rd230, %rd231;
	ld.shared.u64 	%rd233, [_ZZN3cub18CUB_300001_SM_10006detail6reduce28DeviceReduceSingleTileKernelINS2_10policy_hubIxjN4cuda3std3__44plusIxEEE10Policy1000EN6thrust24THRUST_300001_SM_1000_NS6detail15normal_iteratorINSD_10device_ptrIiEEEEPxjS9_xxNS7_10__identityEEEvT0_T1_T2_T3_T4_T6_E12temp_storage+120];
	add.s64 	%rd234, %rd232, %rd233;
	ld.shared.u64 	%rd235, [_ZZN3cub18CUB_300001_SM_10006detail6reduce28DeviceReduceSingleTileKernelINS2_10policy_hubIxjN4cuda3std3__44plusIxEEE10Policy1000EN6thrust24THRUST_300001_SM_1000_NS6detail15normal_iteratorINSD_10device_ptrIiEEEEPxjS9_xxNS7_10__identityEEEvT0_T1_T2_T3_T4_T6_E12temp_storage+128];
	add.s64 	%rd236, %rd234, %rd235;
	ld.shared.u64 	%rd237, [_ZZN3cub18CUB_300001_SM_10006detail6reduce28DeviceReduceSingleTileKernelINS2_10policy_hubIxjN4cuda3std3__44plusIxEEE10Policy1000EN6thrust24THRUST_300001_SM_1000_NS6detail15normal_iteratorINSD_10device_ptrIiEEEEPxjS9_xxNS7_10__identityEEEvT0_T1_T2_T3_T4_T6_E12temp_storage+136];
	add.s64 	%rd430, %rd236, %rd237;
$L__BB4_50:
	mov.u32 	%r266, %tid.x;
	setp.ne.s32 	%p65, %r266, 0;
	@%p65 bra 	$L__BB4_52;
	add.s64 	%rd406, %rd430, %rd50;
	st.global.u64 	[%rd1], %rd406;
$L__BB4_52:
	ret;

}
	// .globl	_ZN3cub18CUB_300001_SM_10006detail6reduce18DeviceReduceKernelINS2_10policy_hubIxjN4cuda3std3__44plusIxEEE10Policy1000EN6thrust24THRUST_300001_SM_1000_NS6detail15normal_iteratorINSD_10device_ptrIiEEEEjS9_xNS7_10__identityEEEvT0_PT3_T1_NS0_13GridEvenShareISN_EET2_T4_
.visible .entry _ZN3cub18CUB_300001_SM_10006detail6reduce18DeviceReduceKernelINS2_10policy_hubIxjN4cuda3std3__44plusIxEEE10Policy1000EN6thrust24THRUST_300001_SM_1000_NS6detail15normal_iteratorINSD_10device_ptrIiEEEEjS9_xNS7_10__identityEEEvT0_PT3_T1_NS0_13GridEvenShareISN_EET2_T4_(
	.param .align 8 .b8 _ZN3cub18CUB_300001_SM_10006detail6reduce18DeviceReduceKernelINS2_10policy_hubIxjN4cuda3std3__44plusIxEEE10Policy1000EN6thrust24THRUST_300001_SM_1000_NS6detail15normal_iteratorINSD_10device_ptrIiEEEEjS9_xNS7_10__identityEEEvT0_PT3_T1_NS0_13GridEvenShareISN_EET2_T4__param_0[8],
	.param .u64 .ptr .align 1 _ZN3cub18CUB_300001_SM_10006detail6reduce18DeviceReduceKernelINS2_10policy_hubIxjN4cuda3std3__44plusIxEEE10Policy1000EN6thrust24THRUST_300001_SM_1000_NS6detail15normal_iteratorINSD_10device_ptrIiEEEEjS9_xNS7_10__identityEEEvT0_PT3_T1_NS0_13GridEvenShareISN_EET2_T4__param_1,
	.param .u32 _ZN3cub18CUB_300001_SM_10006detail6reduce18DeviceReduceKernelINS2_10policy_hubIxjN4cuda3std3__44plusIxEEE10Policy1000EN6thrust24THRUST_300001_SM_1000_NS6detail15normal_iteratorINSD_10device_ptrIiEEEEjS9_xNS7_10__identityEEEvT0_PT3_T1_NS0_13GridEvenShareISN_EET2_T4__param_2,
	.param .align 4 .b8 _ZN3cub18CUB_300001_SM_10006detail6reduce18DeviceReduceKernelINS2_10policy_hubIxjN4cuda3std3__44plusIxEEE10Policy1000EN6thrust24THRUST_300001_SM_1000_NS6detail15normal_iteratorINSD_10device_ptrIiEEEEjS9_xNS7_10__identityEEEvT0_PT3_T1_NS0_13GridEvenShareISN_EET2_T4__param_3[40],
	.param .align 1 .b8 _ZN3cub18CUB_300001_SM_10006detail6reduce18DeviceReduceKernelINS2_10policy_hubIxjN4cuda3std3__44plusIxEEE10Policy1000EN6thrust24THRUST_300001_SM_1000_NS6detail15normal_iteratorINSD_10device_ptrIiEEEEjS9_xNS7_10__identityEEEvT0_PT3_T1_NS0_13GridEvenShareISN_EET2_T4__param_4[1],
	.param .align 1 .b8 _ZN3cub18CUB_300001_SM_10006detail6reduce18DeviceReduceKernelINS2_10policy_hubIxjN4cuda3std3__44plusIxEEE10Policy1000EN6thrust24THRUST_300001_SM_1000_NS6detail15normal_iteratorINSD_10device_ptrIiEEEEjS9_xNS7_10__identityEEEvT0_PT3_T1_NS0_13GridEvenShareISN_EET2_T4__param_5[1]
)
.maxntid 512
{
	.reg .pred 	%p<65>;
	.reg .b16 	%rs<4>;
	.reg .b32 	%r<350>;
	.reg .b64 	%rd<476>;
	// demoted variable
	.shared .align 8 .b8 _ZZN3cub18CUB_300001_SM_10006detail6reduce18DeviceReduceKernelINS2_10policy_hubIxjN4cuda3std3__44plusIxEEE10Policy1000EN6thrust24THRUST_300001_SM_1000_NS6detail15normal_iteratorINSD_10device_ptrIiEEEEjS9_xNS7_10__identityEEEvT0_PT3_T1_NS0_13GridEvenShareISN_EET2_T4_E12temp_storage[152];
	ld.param.u32 	%r1, [_ZN3cub18CUB_300001_SM_10006detail6reduce18DeviceReduceKernelINS2_10policy_hubIxjN4cuda3std3__44plusIxEEE10Policy1000EN6thrust24THRUST_300001_SM_1000_NS6detail15normal_iteratorINSD_10device_ptrIiEEEEjS9_xNS7_10__identityEEEvT0_PT3_T1_NS0_13GridEvenShareISN_EET2_T4__param_3+20];
	ld.param.u32 	%r2, [_ZN3cub18CUB_300001_SM_10006detail6reduce18DeviceReduceKernelINS2_10policy_hubIxjN4cuda3std3__44plusIxEEE10Policy1000EN6thrust24THRUST_300001_SM_1000_NS6detail15normal_iteratorINSD_10device_ptrIiEEEEjS9_xNS7_10__identityEEEvT0_PT3_T1_NS0_13GridEvenShareISN_EET2_T4__param_3+24];
	ld.param.u64 	%rd41, [_ZN3cub18CUB_300001_SM_10006detail6reduce18DeviceReduceKernelINS2_10policy_hubIxjN4cuda3std3__44plusIxEEE10Policy1000EN6thrust24THRUST_300001_SM_1000_NS6detail15normal_iteratorINSD_10device_ptrIiEEEEjS9_xNS7_10__identityEEEvT0_PT3_T1_NS0_13GridEvenShareISN_EET2_T4__param_0];
	cvta.to.global.u64 	%rd1, %rd41;
	mov.u32 	%r3, %ctaid.x;
	mul.lo.s32 	%r4, %r2, 3584;
	mul.lo.s32 	%r341, %r3, 3584;
	sub.s32 	%r6, %r1, %r341;
	setp.gt.u32 	%p1, %r6, 3583;
	@%p1 bra 	$L__BB5_26;
	mov.u32 	%r7, %tid.x;
	setp.ge.u32 	%p23, %r7, %r6;
	mov.b64 	%rd464, 0;
	mov.u32 	%r332, %r7;
	@%p23 bra 	$L__BB5_3;
	add.s32 	%r176, %r341, %r7;
	mul.wide.u32 	%rd233, %r176, 4;
	add.s64 	%rd234, %rd1, %rd233;
	ld.global.s32 	%rd464, [%rd234];
	add.s32 	%r332, %r7, 512;
$L__BB5_3:
	setp.ge.u32 	%p24, %r332, %r6;
	@%p24 bra 	$L__BB5_17;
	not.b32 	%r177, %r332;
	add.s32 	%r178, %r1, %r177;
	sub.s32 	%r179, %r178, %r341;
	shr.u32 	%r180, %r179, 9;
	add.s32 	%r10, %r180, 1;
	and.b32  	%r11, %r10, 15;
	setp.lt.u32 	%p25, %r179, 7680;
	@%p25 bra 	$L__BB5_8;
	or.b32  	%r331, %r332, 4096;
	add.s32 	%r330, %r332, %r341;
	and.b32  	%r181, %r10, 16777200;
	neg.s32 	%r329, %r181;
$L__BB5_6:
	.pragma "nounroll";
	mul.wide.u32 	%rd236, %r330, 4;
	add.s64 	%rd237, %rd1, %rd236;
	ld.global.s32 	%rd238, [%rd237];
	add.s64 	%rd239, %rd464, %rd238;
	add.s32 	%r182, %r330, 512;
	mul.wide.u32 	%rd240, %r182, 4;
	add.s64 	%rd241, %rd1, %rd240;
	ld.global.s32 	%rd242, [%rd241];
	add.s64 	%rd243, %rd239, %rd242;
	add.s32 	%r183, %r330, 1024;
	mul.wide.u32 	%rd244, %r183, 4;
	add.s64 	%rd245, %rd1, %rd244;
	ld.global.s32 	%rd246, [%rd245];
	add.s64 	%rd247, %rd243, %rd246;
	add.s32 	%r184, %r330, 1536;
	mul.wide.u32 	%rd248, %r184, 4;
	add.s64 	%rd249, %rd1, %rd248;
	ld.global.s32 	%rd250, [%rd249];
	add.s64 	%rd251, %rd247, %rd250;
	add.s32 	%r185, %r330, 2048;
	mul.wide.u32 	%rd252, %r185, 4;
	add.s64 	%rd253, %rd1, %rd252;
	ld.global.s32 	%rd254, [%rd253];
	add.s64 	%rd255, %rd251, %rd254;
	add.s32 	%r186, %r330, 2560;
	mul.wide.u32 	%rd256, %r186, 4;
	add.s64 	%rd257, %rd1, %rd256;
	ld.global.s32 	%rd258, [%rd257];
	add.s64 	%rd259, %rd255, %rd258;
	add.s32 	%r187, %r330, 3072;
	mul.wide.u32 	%rd260, %r187, 4;
	add.s64 	%rd261, %rd1, %rd260;
	ld.global.s32 	%rd262, [%rd261];
	add.s64 	%rd263, %rd259, %rd262;
	add.s32 	%r188, %r330, 3584;
	mul.wide.u32 	%rd264, %r188, 4;
	add.s64 	%rd265, %rd1, %rd264;
	ld.global.s32 	%rd266, [%rd265];
	add.s64 	%rd267, %rd263, %rd266;
	add.s32 	%r189, %r330, 4096;
	mul.wide.u32 	%rd268, %r189, 4;
	add.s64 	%rd269, %rd1, %rd268;
	ld.global.s32 	%rd270, [%rd269];
	add.s64 	%rd271, %rd267, %rd270;
	add.s32 	%r190, %r330, 4608;
	mul.wide.u32 	%rd272, %r190, 4;
	add.s64 	%rd273, %rd1, %rd272;
	ld.global.s32 	%rd274, [%rd273];
	add.s64 	%rd275, %rd271, %rd274;
	add.s32 	%r191, %r330, 5120;
	mul.wide.u32 	%rd276, %r191, 4;
	add.s64 	%rd277, %rd1, %rd276;
	ld.global.s32 	%rd278, [%rd277];
	add.s64 	%rd279, %rd275, %rd278;
	add.s32 	%r192, %r330, 5632;
	mul.wide.u32 	%rd280, %r192, 4;
	add.s64 	%rd281, %rd1, %rd280;
	ld.global.s32 	%rd282, [%rd281];
	add.s64 	%rd283, %rd279, %rd282;
	add.s32 	%r193, %r330, 6144;
	mul.wide.u32 	%rd284, %r193, 4;
	add.s64 	%rd285, %rd1, %rd284;
	ld.global.s32 	%rd286, [%rd285];
	add.s64 	%rd287, %rd283, %rd286;
	add.s32 	%r194, %r330, 6656;
	mul.wide.u32 	%rd288, %r194, 4;
	add.s64 	%rd289, %rd1, %rd288;
	ld.global.s32 	%rd290, [%rd289];
	add.s64 	%rd291, %rd287, %rd290;
	add.s32 	%r195, %r330, 7168;
	mul.wide.u32 	%rd292, %r195, 4;
	add.s64 	%rd293, %rd1, %rd292;
	ld.global.s32 	%rd294, [%rd293];
	add.s64 	%rd295, %rd291, %rd294;
	add.s32 	%r196, %r330, 7680;
	mul.wide.u32 	%rd296, %r196, 4;
	add.s64 	%rd297, %rd1, %rd296;
	ld.global.s32 	%rd298, [%rd297];
	add.s64 	%rd464, %rd295, %rd298;
	add.s32 	%r331, %r331, 8192;
	add.s32 	%r330, %r330, 8192;
	add.s32 	%r329, %r329, 16;
	setp.ne.s32 	%p26, %r329, 0;
	@%p26 bra 	$L__BB5_6;
	add.s32 	%r332, %r331, -4096;
$L__BB5_8:
	setp.eq.s32 	%p27, %r11, 0;
	@%p27 bra 	$L__BB5_17;
	and.b32  	%r23, %r10, 7;
	setp.lt.u32 	%p28, %r11, 8;
	@%p28 bra 	$L__BB5_11;
	add.s32 	%r197, %r332, %r341;
	mul.wide.u32 	%rd300, %r197, 4;
	add.s64 	%rd301, %rd1, %rd300;
	ld.global.s32 	%rd302, [%rd301];
	add.s64 	%rd303, %rd464, %rd302;
	add.s32 	%r198, %r197, 512;
	mul.wide.u32 	%rd304, %r198, 4;
	add.s64 	%rd305, %rd1, %rd304;
	ld.global.s32 	%rd306, [%rd305];
	add.s64 	%rd307, %rd303, %rd306;
	add.s32 	%r199, %r197, 1024;
	mul.wide.u32 	%rd308, %r199, 4;
	add.s64 	%rd309, %rd1, %rd308;
	ld.global.s32 	%rd310, [%rd309];
	add.s64 	%rd311, %rd307, %rd310;
	add.s32 	%r200, %r197, 1536;
	mul.wide.u32 	%rd312, %r200, 4;
	add.s64 	%rd313, %rd1, %rd312;
	ld.global.s32 	%rd314, [%rd313];
	add.s64 	%rd315, %rd311, %rd314;
	add.s32 	%r201, %r197, 2048;
	mul.wide.u32 	%rd316, %r201, 4;
	add.s64 	%rd317, %rd1, %rd316;
	ld.global.s32 	%rd318, [%rd317];
	add.s64 	%rd319, %rd315, %rd318;
	add.s32 	%r202, %r197, 2560;
	mul.wide.u32 	%rd320, %r202, 4;
	add.s64 	%rd321, %rd1, %rd320;
	ld.global.s32 	%rd322, [%rd321];
	add.s64 	%rd323, %rd319, %rd322;
	add.s32 	%r203, %r197, 3072;
	mul.wide.u32 	%rd324, %r203, 4;
	add.s64 	%rd325, %rd1, %rd324;
	ld.global.s32 	%rd326, [%rd325];
	add.s64 	%rd327, %rd323, %rd326;
	add.s32 	%r204, %r197, 3584;
	mul.wide.u32 	%rd328, %r204, 4;
	add.s64 	%rd329, %rd1, %rd328;
	ld.global.s32 	%rd330, [%rd329];
	add.s64 	%rd464, %rd327, %rd330;
	add.s32 	%r332, %r332, 4096;
$L__BB5_11:
	setp.eq.s32 	%p29, %r23, 0;
	@%p29 bra 	$L__BB5_17;
	and.b32  	%r26, %r10, 3;
	setp.lt.u32 	%p30, %r23, 4;
	@%p30 bra 	$L__BB5_14;
	add.s32 	%r205, %r332, %r341;
	mul.wide.u32 	%rd332, %r205, 4;
	add.s64 	%rd333, %rd1, %rd332;
	ld.global.s32 	%rd334, [%rd333];
	add.s64 	%rd335, %rd464, %rd334;
	add.s32 	%r206, %r205, 512;
	mul.wide.u32 	%rd336, %r206, 4;
	add.s64 	%rd337, %rd1, %rd336;
	ld.global.s32 	%rd338, [%rd337];
	add.s64 	%rd339, %rd335, %rd338;
	add.s32 	%r207, %r205, 1024;
	mul.wide.u32 	%rd340, %r207, 4;
	add.s64 	%rd341, %rd1, %rd340;
	ld.global.s32 	%rd342, [%rd341];
	add.s64 	%rd343, %rd339, %rd342;
	add.s32 	%r208, %r205, 1536;
	mul.wide.u32 	%rd344, %r208, 4;
	add.s64 	%rd345, %rd1, %rd344;
	ld.global.s32 	%rd346, [%rd345];
	add.s64 	%rd464, %rd343, %rd346;
	add.s32 	%r332, %r332, 2048;
$L__BB5_14:
	setp.eq.s32 	%p31, %r26, 0;
	@%p31 bra 	$L__BB5_17;
	add.s32 	%r336, %r332, %r341;
	neg.s32 	%r335, %r26;
$L__BB5_16:
	.pragma "nounroll";
	mul.wide.u32 	%rd347, %r336, 4;
	add.s64 	%rd348, %rd1, %rd347;
	ld.global.s32 	%rd349, [%rd348];
	add.s64 	%rd464, %rd464, %rd349;
	add.s32 	%r336, %r336, 512;
	add.s32 	%r335, %r335, 1;
	setp.ne.s32 	%p32, %r335, 0;
	@%p32 bra 	$L__BB5_16;
$L__BB5_17:
	setp.lt.u32 	%p33, %r6, 512;
	@%p33 bra 	$L__BB5_22;
	// begin inline asm
	mov.u32 %r272, %laneid;
	// end inline asm
	mov.b64 	{%r274, %r279}, %rd464;
	mov.b32 	%r280, 1;
	mov.b32 	%r321, 31;
	mov.b32 	%r322, -1;
	// begin inline asm
	shfl.sync.down.b32 %r273, %r274, %r280, %r321, %r322;
	// end inline asm
	// begin inline asm
	shfl.sync.down.b32 %r278, %r279, %r280, %r321, %r322;
	// end inline asm
	mov.b64 	%rd408, {%r273, %r278};
	setp.gt.s32 	%p57, %r272, 30;
	selp.b64 	%rd409, 0, %rd408, %p57;
	add.s64 	%rd410, %rd409, %rd464;
	mov.b64 	{%r284, %r289}, %rd410;
	mov.b32 	%r290, 2;
	// begin inline asm
	shfl.sync.down.b32 %r283, %r284, %r290, %r321, %r322;
	// end inline asm
	// begin inline asm
	shfl.sync.down.b32 %r288, %r289, %r290, %r321, %r322;
	// end inline asm
	mov.b64 	%rd411, {%r283, %r288};
	setp.gt.s32 	%p58, %r272, 29;
	selp.b64 	%rd412, 0, %rd411, %p58;
	add.s64 	%rd413, %rd412, %rd410;
	mov.b64 	{%r294, %r299}, %rd413;
	mov.b32 	%r300, 4;
	// begin inline asm
	shfl.sync.down.b32 %r293, %r294, %r300, %r321, %r322;
	// end inline asm
	// begin inline asm
	shfl.sync.down.b32 %r298, %r299, %r300, %r321, %r322;
	// end inline asm
	mov.b64 	%rd414, {%r293, %r298};
	setp.gt.s32 	%p59, %r272, 27;
	selp.b64 	%rd415, 0, %rd414, %p59;
	add.s64 	%rd416, %rd415, %rd413;
	mov.b64 	{%r304, %r309}, %rd416;
	mov.b32 	%r310, 8;
	// begin inline asm
	shfl.sync.down.b32 %r303, %r304, %r310, %r321, %r322;
	// end inline asm
	// begin inline asm
	shfl.sync.down.b32 %r308, %r309, %r310, %r321, %r322;
	// end inline asm
	mov.b64 	%rd417, {%r303, %r308};
	setp.gt.s32 	%p60, %r272, 23;
	selp.b64 	%rd418, 0, %rd417, %p60;
	add.s64 	%rd419, %rd418, %rd416;
	mov.b64 	{%r314, %r319}, %rd419;
	mov.b32 	%r320, 16;
	// begin inline asm
	shfl.sync.down.b32 %r313, %r314, %r320, %r321, %r322;
	// end inline asm
	// begin inline asm
	shfl.sync.down.b32 %r318, %r319, %r320, %r321, %r322;
	// end inline asm
	mov.b64 	%rd420, {%r313, %r318};
	setp.gt.s32 	%p61, %r272, 15;
	selp.b64 	%rd421, 0, %rd420, %p61;
	add.s64 	%rd475, %rd421, %rd419;
	setp.ne.s32 	%p62, %r272, 0;
	@%p62 bra 	$L__BB5_20;
	shr.u32 	%r323, %r7, 2;
	and.b32  	%r324, %r323, 248;
	mov.u32 	%r325, _ZZN3cub18CUB_300001_SM_10006detail6reduce18DeviceReduceKernelINS2_10policy_hubIxjN4cuda3std3__44plusIxEEE10Policy1000EN6thrust24THRUST_300001_SM_1000_NS6detail15normal_iteratorINSD_10device_ptrIiEEEEjS9_xNS7_10__identityEEEvT0_PT3_T1_NS0_13GridEvenShareISN_EET2_T4_E12temp_storage;
	add.s32 	%r326, %r325, %r324;
	st.shared.u64 	[%r326+16], %rd475;
$L__BB5_20:
	bar.sync 	0;
	setp.ne.s32 	%p63, %r7, 0;
	@%p63 bra 	$L__BB5_48;
	ld.shared.u64 	%rd422, [_ZZN3cub18CUB_300001_SM_10006detail6reduce18DeviceReduceKernelINS2_10policy_hubIxjN4cuda3std3__44plusIxEEE10Policy1000EN6thrust24THRUST_300001_SM_1000_NS6detail15normal_iteratorINSD_10device_ptrIiEEEEjS9_xNS7_10__identityEEEvT0_PT3_T1_NS0_13GridEvenShareISN_EET2_T4_E12temp_storage+24];
	add.s64 	%rd423, %rd422, %rd475;
	ld.shared.u64 	%rd424, [_ZZN3cub18CUB_300001_SM_10006detail6reduce18DeviceReduceKernelINS2_10policy_hubIxjN4cuda3std3__44plusIxEEE10Policy1000EN6thrust24THRUST_300001_SM_1000_NS6detail15normal_iteratorINSD_10device_ptrIiEEEEjS9_xNS7_10__identityEEEvT0_PT3_T1_NS0_13GridEvenShareISN_EET2_T4_E12temp_storage+32];
	add.s64 	%rd425, %rd423, %rd424;
	ld.shared.u64 	%rd426, [_ZZN3cub18CUB_300001_SM_10006detail6reduce18DeviceReduceKernelINS2_10policy_hubIxjN4cuda3std3__44plusIxEEE10Policy1000EN6thrust24THRUST_300001_SM_1000_NS6detail15normal_iteratorINSD_10device_ptrIiEEEEjS9_xNS7_10__identityEEEvT0_PT3_T1_NS0_13GridEvenShareISN_EET2_T4_E12temp_storage+40];
	add.s64 	%rd427, %rd425, %rd426;
	ld.shared.u64 	%rd428, [_ZZN3cub18CUB_300001_SM_10006detail6reduce18DeviceReduceKernelINS2_10policy_hubIxjN4cuda3std3__44plusIxEEE10Policy1000EN6thrust24THRUST_300001_SM_1000_NS6detail15normal_iteratorINSD_10device_ptrIiEEEEjS9_xNS7_10__identityEEEvT0_PT3_T1_NS0_13GridEvenShareISN_EET2_T4_E12temp_storage+48];
	add.s64 	%rd429, %rd427, %rd428;
	ld.shared.u64 	%rd430, [_ZZN3cub18CUB_300001_SM_10006detail6reduce18DeviceReduceKernelINS2_10policy_hubIxjN4cuda3std3__44plusIxEEE10Policy1000EN6thrust24THRUST_300001_SM_1000_NS6detail15normal_iteratorINSD_10device_ptrIiEEEEjS9_xNS7_10__identityEEEvT0_PT3_T1_NS0_13GridEvenShareISN_EET2_T4_E12temp_storage+56];
	add.s64 	%rd431, %rd429, %rd430;
	ld.shared.u64 	%rd432, [_ZZN3cub18CUB_300001_SM_10006detail6reduce18DeviceReduceKernelINS2_10policy_hubIxjN4cuda3std3__44plusIxEEE10Policy1000EN6thrust24THRUST_300001_SM_1000_NS6detail15normal_iteratorINSD_10device_ptrIiEEEEjS9_xNS7_10__identityEEEvT0_PT3_T1_NS0_13GridEvenShareISN_EET2_T4_E12temp_storage+64];
	add.s64 	%rd433, %rd431, %rd432;
	ld.shared.u64 	%rd434, [_ZZN3cub18CUB_300001_SM_10006detail6reduce18DeviceReduceKernelINS2_10policy_hubIxjN4cuda3std3__44plusIxEEE10Policy1000EN6thrust24THRUST_300001_SM_1000_NS6detail15normal_iteratorINSD_10device_ptrIiEEEEjS9_xNS7_10__identityEEEvT0_PT3_T1_NS0_13GridEvenShareISN_EET2_T4_E12temp_storage+72];
	add.s64 	%rd435, %rd433, %rd434;
	ld.shared.u64 	%rd436, [_ZZN3cub18CUB_300001_SM_10006detail6reduce18DeviceReduceKernelINS2_10policy_hubIxjN4cuda3std3__44plusIxEEE10Policy1000EN6thrust24THRUST_300001_SM_1000_NS6detail15normal_iteratorINSD_10device_ptrIiEEEEjS9_xNS7_10__identityEEEvT0_PT3_T1_NS0_13GridEvenShareISN_EET2_T4_E12temp_storage+80];
	add.s64 	%rd437, %rd435, %rd436;
	ld.shared.u64 	%rd438, [_ZZN3cub18CUB_300001_SM_10006detail6reduce18DeviceReduceKernelINS2_10policy_hubIxjN4cuda3std3__44plusIxEEE10Policy1000EN6thrust24THRUST_300001_SM_1000_NS6detail15normal_iteratorINSD_10device_ptrIiEEEEjS9_xNS7_10__identityEEEvT0_PT3_T1_NS0_13GridEvenShareISN_EET2_T4_E12temp_storage+88];
	add.s64 	%rd439, %rd437, %rd438;
	ld.shared.u64 	%rd440, [_ZZN3cub18CUB_300001_SM_10006detail6reduce18DeviceReduceKernelINS2_10policy_hubIxjN4cuda3std3__44plusIxEEE10Policy1000EN6thrust24THRUST_300001_SM_1000_NS6detail15normal_iteratorINSD_10device_ptrIiEEEEjS9_xNS7_10__identityEEEvT0_PT3_T1_NS0_13GridEvenShareISN_EET2_T4_E12temp_storage+96];
	add.s64 	%rd441, %rd439, %rd440;
	ld.shared.u64 	%rd442, [_ZZN3cub18CUB_300001_SM_10006detail6reduce18DeviceReduceKernelINS2_10policy_hubIxjN4cuda3std3__44plusIxEEE10Policy1000EN6thrust24THRUST_300001_SM_1000_NS6detail15normal_iteratorINSD_10device_ptrIiEEEEjS9_xNS7_10__identityEEEvT0_PT3_T1_NS0_13GridEvenShareISN_EET2_T4_E12temp_storage+104];
	add.s64 	%rd443, %rd441, %rd442;
	ld.shared.u64 	%rd444, [_ZZN3cub18CUB_300001_SM_10006detail6reduce18DeviceReduceKernelINS2_10policy_hubIxjN4cuda3std3__44plusIxEEE10Policy1000EN6thrust24THRUST_300001_SM_1000_NS6detail15normal_iteratorINSD_10device_ptrIiEEEEjS9_xNS7_10__identityEEEvT0_PT3_T1_NS0_13GridEvenShareISN_EET2_T4_E12temp_storage+112];
	add.s64 	%rd445, %rd443, %rd444;
	ld.shared.u64 	%rd446, [_ZZN3cub18CUB_300001_SM_10006detail6reduce18DeviceReduceKernelINS2_10policy_hubIxjN4cuda3std3__44plusIxEEE10Policy1000EN6thrust24THRUST_300001_SM_1000_NS6detail15normal_iteratorINSD_10device_ptrIiEEEEjS9_xNS7_10__identityEEEvT0_PT3_T1_NS0_13GridEvenShareISN_EET2_T4_E12temp_storage+120];
	add.s64 	%rd447, %rd445, %rd446;
	ld.shared.u64 	%rd448, [_ZZN3cub18CUB_300001_SM_10006detail6reduce18DeviceReduceKernelINS2_10policy_hubIxjN4cuda3std3__44plusIxEEE10Policy1000EN6thrust24THRUST_300001_SM_1000_NS6detail15normal_iteratorINSD_10device_ptrIiEEEEjS9_xNS7_10__identityEEEvT0_PT3_T1_NS0_13GridEvenShareISN_EET2_T4_E12temp_storage+128];
	add.s64 	%rd449, %rd447, %rd448;
	ld.shared.u64 	%rd450, [_ZZN3cub18CUB_300001_SM_10006detail6reduce18DeviceReduceKernelINS2_10policy_hubIxjN4cuda3std3__44plusIxEEE10Policy1000EN6thrust24THRUST_300001_SM_1000_NS6detail15normal_iteratorINSD_10device_ptrIiEEEEjS9_xNS7_10__identityEEEvT0_PT3_T1_NS0_13GridEvenShareISN_EET2_T4_E12temp_storage+136];
	add.s64 	%rd475, %rd449, %rd450;
	bra.uni 	$L__BB5_48;
$L__BB5_22:
	// begin inline asm
	mov.u32 %r209, %laneid;
	// end inline asm
	and.b32  	%r260, %r7, 992;
	add.s32 	%r261, %r260, 32;
	setp.gt.u32 	%p34, %r261, %r6;
	not.b32 	%r262, %r260;
	add.s32 	%r263, %r6, %r262;
	selp.b32 	%r258, %r263, 31, %p34;
	mov.b64 	{%r211, %r216}, %rd464;
	mov.b32 	%r217, 1;
	mov.b32 	%r259, -1;
	// begin inline asm
	shfl.sync.down.b32 %r210, %r211, %r217, %r258, %r259;
	// end inline asm
	// begin inline asm
	shfl.sync.down.b32 %r215, %r216, %r217, %r258, %r259;
	// end inline asm
	mov.b64 	%rd350, {%r210, %r215};
	setp.lt.s32 	%p35, %r209, %r258;
	selp.b64 	%rd351, %rd350, 0, %p35;
	add.s64 	%rd352, %rd351, %rd464;
	mov.b64 	{%r221, %r226}, %rd352;
	mov.b32 	%r227, 2;
	// begin inline asm
	shfl.sync.down.b32 %r220, %r221, %r227, %r258, %r259;
	// end inline asm
	// begin inline asm
	shfl.sync.down.b32 %r225, %r226, %r227, %r258, %r259;
	// end inline asm
	mov.b64 	%rd353, {%r220, %r225};
	add.s32 	%r264, %r209, 2;
	setp.gt.s32 	%p36, %r264, %r258;
	selp.b64 	%rd354, 0, %rd353, %p36;
	add.s64 	%rd355, %rd354, %rd352;
	mov.b64 	{%r231, %r236}, %rd355;
	mov.b32 	%r237, 4;
	// begin inline asm
	shfl.sync.down.b32 %r230, %r231, %r237, %r258, %r259;
	// end inline asm
	// begin inline asm
	shfl.sync.down.b32 %r235, %r236, %r237, %r258, %r259;
	// end inline asm
	mov.b64 	%rd356, {%r230, %r235};
	add.s32 	%r265, %r209, 4;
	setp.gt.s32 	%p37, %r265, %r258;
	selp.b64 	%rd357, 0, %rd356, %p37;
	add.s64 	%rd358, %rd357, %rd355;
	mov.b64 	{%r241, %r246}, %rd358;
	mov.b32 	%r247, 8;
	// begin inline asm
	shfl.sync.down.b32 %r240, %r241, %r247, %r258, %r259;
	// end inline asm
	// begin inline asm
	shfl.sync.down.b32 %r245, %r246, %r247, %r258, %r259;
	// end inline asm
	mov.b64 	%rd359, {%r240, %r245};
	add.s32 	%r266, %r209, 8;
	setp.gt.s32 	%p38, %r266, %r258;
	selp.b64 	%rd360, 0, %rd359, %p38;
	add.s64 	%rd361, %rd360, %rd358;
	mov.b64 	{%r251, %r256}, %rd361;
	mov.b32 	%r257, 16;
	// begin inline asm
	shfl.sync.down.b32 %r250, %r251, %r257, %r258, %r259;
	// end inline asm
	// begin inline asm
	shfl.sync.down.b32 %r255, %r256, %r257, %r258, %r259;
	// end inline asm
	mov.b64 	%rd362, {%r250, %r255};
	add.s32 	%r267, %r209, 16;
	setp.gt.s32 	%p39, %r267, %r258;
	selp.b64 	%rd363, 0, %rd362, %p39;
	add.s64 	%rd475, %rd363, %rd361;
	setp.ne.s32 	%p40, %r209, 0;
	@%p40 bra 	$L__BB5_24;
	shr.u32 	%r268, %r7, 2;
	and.b32  	%r269, %r268, 248;
	mov.u32 	%r270, _ZZN3cub18CUB_300001_SM_10006detail6reduce18DeviceReduceKernelINS2_10policy_hubIxjN4cuda3std3__44plusIxEEE10Policy1000EN6thrust24THRUST_300001_SM_1000_NS6detail15normal_iteratorINSD_10device_ptrIiEEEEjS9_xNS7_10__identityEEEvT0_PT3_T1_NS0_13GridEvenShareISN_EET2_T4_E12temp_storage;
	add.s32 	%r271, %r270, %r269;
	st.shared.u64 	[%r271+16], %rd475;
$L__BB5_24:
	bar.sync 	0;
	setp.ne.s32 	%p41, %r7, 0;
	@%p41 bra 	$L__BB5_48;
	setp.gt.u32 	%p42, %r6, 32;
	ld.shared.u64 	%rd364, [_ZZN3cub18CUB_300001_SM_10006detail6reduce18DeviceReduceKernelINS2_10policy_hubIxjN4cuda3std3__44plusIxEEE10Policy1000EN6thrust24THRUST_300001_SM_1000_NS6detail15normal_iteratorINSD_10device_ptrIiEEEEjS9_xNS7_10__identityEEEvT0_PT3_T1_NS0_13GridEvenShareISN_EET2_T4_E12temp_storage+24];
	selp.b64 	%rd365, %rd364, 0, %p42;
	add.s64 	%rd366, %rd365, %rd475;
	setp.gt.u32 	%p43, %r6, 64;
	ld.shared.u64 	%rd367, [_ZZN3cub18CUB_300001_SM_10006detail6reduce18DeviceReduceKernelINS2_10policy_hubIxjN4cuda3std3__44plusIxEEE10Policy1000EN6thrust24THRUST_300001_SM_1000_NS6detail15normal_iteratorINSD_10device_ptrIiEEEEjS9_xNS7_10__identityEEEvT0_PT3_T1_NS0_13GridEvenShareISN_EET2_T4_E12temp_storage+32];
	selp.b64 	%rd368, %rd367, 0, %p43;
	add.s64 	%rd369, %rd366, %rd368;
	setp.gt.u32 	%p44, %r6, 96;
	ld.shared.u64 	%rd370, [_ZZN3cub18CUB_300001_SM_10006detail6reduce18DeviceReduceKernelINS2_10policy_hubIxjN4cuda3std3__44plusIxEEE10Policy1000EN6thrust24THRUST_300001_SM_1000_NS6detail15normal_iteratorINSD_10device_ptrIiEEEEjS9_xNS7_10__identityEEEvT0_PT3_T1_NS0_13GridEvenShareISN_EET2_T4_E12temp_storage+40];
	selp.b64 	%rd371, %rd370, 0, %p44;
	add.s64 	%rd372, %rd369, %rd371;
	setp.gt.u32 	%p45, %r6, 128;
	ld.shared.u64 	%rd373, [_ZZN3cub18CUB_300001_SM_10006detail6reduce18DeviceReduceKernelINS2_10policy_hubIxjN4cuda3std3__44plusIxEEE10Policy1000EN6thrust24THRUST_300001_SM_1000_NS6detail15normal_iteratorINSD_10device_ptrIiEEEEjS9_xNS7_10__identityEEEvT0_PT3_T1_NS0_13GridEvenShareISN_EET2_T4_E12temp_storage+48];
	selp.b64 	%rd374, %rd373, 0, %p45;
	add.s64 	%rd375, %rd372, %rd374;
	setp.gt.u32 	%p46, %r6, 160;
	ld.shared.u64 	%rd376, [_ZZN3cub18CUB_300001_SM_10006detail6reduce18DeviceReduceKernelINS2_10policy_hubIxjN4cuda3std3__44plusIxEEE10Policy1000EN6thrust24THRUST_300001_SM_1000_NS6detail15normal_iteratorINSD_10device_ptrIiEEEEjS9_xNS7_10__identityEEEvT0_PT3_T1_NS0_13GridEvenShareISN_EET2_T4_E12temp_storage+56];
	selp.b64 	%rd377, %rd376, 0, %p46;
	add.s64 	%rd378, %rd375, %rd377;
	setp.gt.u32 	%p47, %r6, 192;
	ld.shared.u64 	%rd379, [_ZZN3cub18CUB_300001_SM_10006detail6reduce18DeviceReduceKernelINS2_10policy_hubIxjN4cuda3std3__44plusIxEEE10Policy1000EN6thrust24THRUST_300001_SM_1000_NS6detail15normal_iteratorINSD_10device_ptrIiEEEEjS9_xNS7_10__identityEEEvT0_PT3_T1_NS0_13GridEvenShareISN_EET2_T4_E12temp_storage+64];
	selp.b64 	%rd380, %rd379, 0, %p47;
	add.s64 	%rd381, %rd378, %rd380;
	setp.gt.u32 	%p48, %r6, 224;
	ld.shared.u64 	%rd382, [_ZZN3cub18CUB_300001_SM_10006detail6reduce18DeviceReduceKernelINS2_10policy_hubIxjN4cuda3std3__44plusIxEEE10Policy1000EN6thrust24THRUST_300001_SM_1000_NS6detail15normal_iteratorINSD_10device_ptrIiEEEEjS9_xNS7_10__identityEEEvT0_PT3_T1_NS0_13GridEvenShareISN_EET2_T4_E12temp_storage+72];
	selp.b64 	%rd383, %rd382, 0, %p48;
	add.s64 	%rd384, %rd381, %rd383;
	setp.gt.u32 	%p49, %r6, 256;
	ld.shared.u64 	%rd385, [_ZZN3cub18CUB_300001_SM_10006detail6reduce18DeviceReduceKernelINS2_10policy_hubIxjN4cuda3std3__44plusIxEEE10Policy1000EN6thrust24THRUST_300001_SM_1000_NS6detail15normal_iteratorINSD_10device_ptrIiEEEEjS9_xNS7_10__identityEEEvT0_PT3_T1_NS0_13GridEvenShareISN_EET2_T4_E12temp_storage+80];
	selp.b64 	%rd386, %rd385, 0, %p49;
	add.s64 	%rd387, %rd384, %rd386;
	setp.gt.u32 	%p50, %r6, 288;
	ld.shared.u64 	%rd388, [_ZZN3cub18CUB_300001_SM_10006detail6reduce18DeviceReduceKernelINS2_10policy_hubIxjN4cuda3std3__44plusIxEEE10Policy1000EN6thrust24THRUST_300001_SM_1000_NS6detail15normal_iteratorINSD_10device_ptrIiEEEEjS9_xNS7_10__identityEEEvT0_PT3_T1_NS0_13GridEvenShareISN_EET2_T4_E12temp_storage+88];
	selp.b64 	%rd389, %rd388, 0, %p50;
	add.s64 	%rd390, %rd387, %rd389;
	setp.gt.u32 	%p51, %r6, 320;
	ld.shared.u64 	%rd391, [_ZZN3cub18CUB_300001_SM_10006detail6reduce18DeviceReduceKernelINS2_10policy_hubIxjN4cuda3std3__44plusIxEEE10Policy1000EN6thrust24THRUST_300001_SM_1000_NS6detail15normal_iteratorINSD_10device_ptrIiEEEEjS9_xNS7_10__identityEEEvT0_PT3_T1_NS0_13GridEvenShareISN_EET2_T4_E12temp_storage+96];
	selp.b64 	%rd392, %rd391, 0, %p51;
	add.s64 	%rd393, %rd390, %rd392;
	setp.gt.u32 	%p52, %r6, 352;
	ld.shared.u64 	%rd394, [_ZZN3cub18CUB_300001_SM_10006detail6reduce18DeviceReduceKernelINS2_10policy_hubIxjN4cuda3std3__44plusIxEEE10Policy1000EN6thrust24THRUST_300001_SM_1000_NS6detail15normal_iteratorINSD_10device_ptrIiEEEEjS9_xNS7_10__identityEEEvT0_PT3_T1_NS0_13GridEvenShareISN_EET2_T4_E12temp_storage+104];
	selp.b64 	%rd395, %rd394, 0, %p52;
	add.s64 	%rd396, %rd393, %rd395;
	setp.gt.u32 	%p53, %r6, 384;
	ld.shared.u64 	%rd397, [_ZZN3cub18CUB_300001_SM_10006detail6reduce18DeviceReduceKernelINS2_10policy_hubIxjN4cuda3std3__44plusIxEEE10Policy1000EN6thrust24THRUST_300001_SM_1000_NS6detail15normal_iteratorINSD_10device_ptrIiEEEEjS9_xNS7_10__identityEEEvT0_PT3_T1_NS0_13GridEvenShareISN_EET2_T4_E12temp_storage+112];
	selp.b64 	%rd398, %rd397, 0, %p53;
	add.s64 	%rd399, %rd396, %rd398;
	setp.gt.u32 	%p54, %r6, 416;
	ld.shared.u64 	%rd400, [_ZZN3cub18CUB_300001_SM_10006detail6reduce18DeviceReduceKernelINS2_10policy_hubIxjN4cuda3std3__44plusIxEEE10Policy1000EN6thrust24THRUST_300001_SM_1000_NS6detail15normal_iteratorINSD_10device_ptrIiEEEEjS9_xNS7_10__identityEEEvT0_PT3_T1_NS0_13GridEvenShareISN_EET2_T4_E12temp_storage+120];
	selp.b64 	%rd401, %rd400, 0, %p54;
	add.s64 	%rd402, %rd399, %rd401;
	setp.gt.u32 	%p55, %r6, 448;
	ld.shared.u64 	%rd403, [_ZZN3cub18CUB_300001_SM_10006detail6reduce18DeviceReduceKernelINS2_10policy_hubIxjN4cuda3std3__44plusIxEEE10Policy1000EN6thrust24THRUST_300001_SM_1000_NS6detail15normal_iteratorINSD_10device_ptrIiEEEEjS9_xNS7_10__identityEEEvT0_PT3_T1_NS0_13GridEvenShareISN_EET2_T4_E12temp_storage+128];
	selp.b64 	%rd404, %rd403, 0, %p55;
	add.s64 	%rd405, %rd402, %rd404;
	setp.gt.u32 	%p56, %r6, 480;
	ld.shared.u64 	%rd406, [_ZZN3cub18CUB_300001_SM_10006detail6reduce18DeviceReduceKernelINS2_10policy_hubIxjN4cuda3std3__44plusIxEEE10Policy1000EN6thrust24THRUST_300001_SM_1000_NS6detail15normal_iteratorINSD_10device_ptrIiEEEEjS9_xNS7_10__identityEEEvT0_PT3_T1_NS0_13GridEvenShareISN_EET2_T4_E12temp_storage+136];
	selp.b64 	%rd407, %rd406, 0, %p56;
	add.s64 	%rd475, %rd405, %rd407;
	bra.uni 	$L__BB5_48;
$L__BB5_26:
	mov.u32 	%r35, %tid.x;
	add.s32 	%r72, %r341, %r35;
	mul.wide.u32 	%rd42, %r72, 4;
	add.s64 	%rd43, %rd1, %rd42;
	ld.global.s32 	%rd44, [%rd43];
	ld.global.s32 	%rd45, [%rd43+2048];
	ld.global.s32 	%rd46, [%rd43+4096];
	ld.global.s32 	%rd47, [%rd43+6144];
	ld.global.s32 	%rd48, [%rd43+8192];
	ld.global.s32 	%rd49, [%rd43+10240];
	ld.global.s32 	%rd50, [%rd43+12288];
	add.s64 	%rd51, %rd45, %rd44;
	add.s64 	%rd52, %rd51, %rd46;
	add.s64 	%rd53, %rd52, %rd47;
	add.s64 	%rd54, %rd53, %rd48;
	add.s64 	%rd55, %rd54, %rd49;
	add.s64 	%rd474, %rd55, %rd50;
	setp.lt.u32 	%p2, %r6, %r4;
	@%p2 bra 	$L__BB5_44;
	add.s32 	%r36, %r4, %r341;
	not.b32 	%r74, %r35;
	add.s32 	%r75, %r74, %r1;
	sub.s32 	%r76, %r75, %r4;
	sub.s32 	%r338, %r76, %r341;
	add.s32 	%r77, %r36, %r35;
	add.s32 	%r337, %r77, 4096;
	mov.b32 	%r340, 0;
	cvt.u64.u32 	%rd57, %r35;
	mov.u32 	%r339, %r36;
$L__BB5_28:
	add.s32 	%r341, %r341, %r4;
	add.s32 	%r78, %r1, -3584;
	setp.gt.u32 	%p3, %r341, %r78;
	@%p3 bra 	$L__BB5_30;
	cvt.u64.u32 	%rd56, %r341;
	add.s64 	%rd58, %rd57, %rd56;
	shl.b64 	%rd59, %rd58, 2;
	add.s64 	%rd60, %rd1, %rd59;
	ld.global.s32 	%rd61, [%rd60];
	ld.global.s32 	%rd62, [%rd60+2048];
	ld.global.s32 	%rd63, [%rd60+4096];
	ld.global.s32 	%rd64, [%rd60+6144];
	ld.global.s32 	%rd65, [%rd60+8192];
	ld.global.s32 	%rd66, [%rd60+10240];
	ld.global.s32 	%rd67, [%rd60+12288];
	add.s64 	%rd68, %rd474, %rd61;
	add.s64 	%rd69, %rd68, %rd62;
	add.s64 	%rd70, %rd69, %rd63;
	add.s64 	%rd71, %rd70, %rd64;
	add.s64 	%rd72, %rd71, %rd65;
	add.s64 	%rd73, %rd72, %rd66;
	add.s64 	%rd474, %rd73, %rd67;
	sub.s32 	%r79, %r1, %r341;
	setp.lt.u32 	%p4, %r79, %r4;
	add.s32 	%r340, %r340, 1;
	add.s32 	%r339, %r339, %r4;
	sub.s32 	%r338, %r338, %r4;
	add.s32 	%r337, %r337, %r4;
	@%p4 bra 	$L__BB5_44;
	bra.uni 	$L__BB5_28;
$L__BB5_30:
	setp.le.u32 	%p5, %r1, %r341;
	sub.s32 	%r80, %r1, %r341;
	setp.ge.s32 	%p6, %r35, %r80;
	or.pred  	%p7, %p5, %p6;
	@%p7 bra 	$L__BB5_44;
	not.b32 	%r82, %r35;
	add.s32 	%r83, %r1, %r82;
	sub.s32 	%r84, %r83, %r36;
	mul.lo.s32 	%r85, %r2, %r340;
	mad.lo.s32 	%r86, %r85, -3584, %r84;
	shr.u32 	%r87, %r86, 9;
	add.s32 	%r49, %r87, 1;
	and.b32  	%r50, %r49, 15;
	setp.lt.u32 	%p8, %r86, 7680;
	mov.u32 	%r346, %r35;
	@%p8 bra 	$L__BB5_35;
	or.b32  	%r344, %r35, 4096;
	shr.u32 	%r88, %r338, 9;
	add.s32 	%r89, %r88, 1;
	and.b32  	%r90, %r89, 16777200;
	neg.s32 	%r342, %r90;
$L__BB5_33:
	.pragma "nounroll";
	add.s32 	%r91, %r337, -4096;
	mul.wide.u32 	%rd75, %r91, 4;
	add.s64 	%rd76, %rd1, %rd75;
	ld.global.s32 	%rd77, [%rd76];
	add.s64 	%rd78, %rd474, %rd77;
	add.s32 	%r92, %r337, -3584;
	mul.wide.u32 	%rd79, %r92, 4;
	add.s64 	%rd80, %rd1, %rd79;
	ld.global.s32 	%rd81, [%rd80];
	add.s64 	%rd82, %rd78, %rd81;
	add.s32 	%r93, %r337, -3072;
	mul.wide.u32 	%rd83, %r93, 4;
	add.s64 	%rd84, %rd1, %rd83;
	ld.global.s32 	%rd85, [%rd84];
	add.s64 	%rd86, %rd82, %rd85;
	add.s32 	%r94, %r337, -2560;
	mul.wide.u32 	%rd87, %r94, 4;
	add.s64 	%rd88, %rd1, %rd87;
	ld.global.s32 	%rd89, [%rd88];
	add.s64 	%rd90, %rd86, %rd89;
	add.s32 	%r95, %r337, -2048;
	mul.wide.u32 	%rd91, %r95, 4;
	add.s64 	%rd92, %rd1, %rd91;
	ld.global.s32 	%rd93, [%rd92];
	add.s64 	%rd94, %rd90, %rd93;
	add.s32 	%r96, %r337, -1536;
	mul.wide.u32 	%rd95, %r96, 4;
	add.s64 	%rd96, %rd1, %rd95;
	ld.global.s32 	%rd97, [%rd96];
	add.s64 	%rd98, %rd94, %rd97;
	add.s32 	%r97, %r337, -1024;
	mul.wide.u32 	%rd99, %r97, 4;
	add.s64 	%rd100, %rd1, %rd99;
	ld.global.s32 	%rd101, [%rd100];
	add.s64 	%rd102, %rd98, %rd101;
	add.s32 	%r98, %r337, 3584;
	add.s32 	%r99, %r337, -512;
	mul.wide.u32 	%rd103, %r99, 4;
	add.s64 	%rd104, %rd1, %rd103;
	ld.global.s32 	%rd105, [%rd104];
	add.s64 	%rd106, %rd102, %rd105;
	mul.wide.u32 	%rd107, %r337, 4;
	add.s64 	%rd108, %rd1, %rd107;
	ld.global.s32 	%rd109, [%rd108];
	add.s64 	%rd110, %rd106, %rd109;
	add.s32 	%r100, %r337, 512;
	mul.wide.u32 	%rd111, %r100, 4;
	add.s64 	%rd112, %rd1, %rd111;
	ld.global.s32 	%rd113, [%rd112];
	add.s64 	%rd114, %rd110, %rd113;
	add.s32 	%r101, %r337, 1024;
	mul.wide.u32 	%rd115, %r101, 4;
	add.s64 	%rd116, %rd1, %rd115;
	ld.global.s32 	%rd117, [%rd116];
	add.s64 	%rd118, %rd114, %rd117;
	add.s32 	%r102, %r337, 1536;
	mul.wide.u32 	%rd119, %r102, 4;
	add.s64 	%rd120, %rd1, %rd119;
	ld.global.s32 	%rd121, [%rd120];
	add.s64 	%rd122, %rd118, %rd121;
	add.s32 	%r103, %r337, 2048;
	mul.wide.u32 	%rd123, %r103, 4;
	add.s64 	%rd124, %rd1, %rd123;
	ld.global.s32 	%rd125, [%rd124];
	add.s64 	%rd126, %rd122, %rd125;
	add.s32 	%r104, %r337, 2560;
	mul.wide.u32 	%rd127, %r104, 4;
	add.s64 	%rd128, %rd1, %rd127;
	ld.global.s32 	%rd129, [%rd128];
	add.s64 	%rd130, %rd126, %rd129;
	add.s32 	%r105, %r337, 3072;
	mul.wide.u32 	%rd131, %r105, 4;
	add.s64 	%rd132, %rd1, %rd131;
	ld.global.s32 	%rd133, [%rd132];
	add.s64 	%rd134, %rd130, %rd133;
	mul.wide.u32 	%rd135, %r98, 4;
	add.s64 	%rd136, %rd1, %rd135;
	ld.global.s32 	%rd137, [%rd136];
	add.s64 	%rd474, %rd134, %rd137;
	add.s32 	%r344, %r344, 8192;
	add.s32 	%r337, %r337, 8192;
	add.s32 	%r342, %r342, 16;
	setp.ne.s32 	%p9, %r342, 0;
	@%p9 bra 	$L__BB5_33;
	add.s32 	%r346, %r344, -4096;
$L__BB5_35:
	setp.eq.s32 	%p10, %r50, 0;
	@%p10 bra 	$L__BB5_44;
	and.b32  	%r61, %r49, 7;
	setp.lt.u32 	%p11, %r50, 8;
	@%p11 bra 	$L__BB5_38;
	add.s32 	%r106, %r346, %r341;
	mul.wide.u32 	%rd139, %r106, 4;
	add.s64 	%rd140, %rd1, %rd139;
	ld.global.s32 	%rd141, [%rd140];
	add.s64 	%rd142, %rd474, %rd141;
	add.s32 	%r107, %r106, 512;
	mul.wide.u32 	%rd143, %r107, 4;
	add.s64 	%rd144, %rd1, %rd143;
	ld.global.s32 	%rd145, [%rd144];
	add.s64 	%rd146, %rd142, %rd145;
	add.s32 	%r108, %r106, 1024;
	mul.wide.u32 	%rd147, %r108, 4;
	add.s64 	%rd148, %rd1, %rd147;
	ld.global.s32 	%rd149, [%rd148];
	add.s64 	%rd150, %rd146, %rd149;
	add.s32 	%r109, %r106, 1536;
	mul.wide.u32 	%rd151, %r109, 4;
	add.s64 	%rd152, %rd1, %rd151;
	ld.global.s32 	%rd153, [%rd152];
	add.s64 	%rd154, %rd150, %rd153;
	add.s32 	%r110, %r106, 2048;
	mul.wide.u32 	%rd155, %r110, 4;
	add.s64 	%rd156, %rd1, %rd155;
	ld.global.s32 	%rd157, [%rd156];
	add.s64 	%rd158, %rd154, %rd157;
	add.s32 	%r111, %r106, 2560;
	mul.wide.u32 	%rd159, %r111, 4;
	add.s64 	%rd160, %rd1, %rd159;
	ld.global.s32 	%rd161, [%rd160];
	add.s64 	%rd162, %rd158, %rd161;
	add.s32 	%r112, %r106, 3072;
	mul.wide.u32 	%rd163, %r112, 4;
	add.s64 	%rd164, %rd1, %rd163;
	ld.global.s32 	%rd165, [%rd164];
	add.s64 	%rd166, %rd162, %rd165;
	add.s32 	%r113, %r106, 3584;
	mul.wide.u32 	%rd167, %r113, 4;
	add.s64 	%rd168, %rd1, %rd167;
	ld.global.s32 	%rd169, [%rd168];
	add.s64 	%rd474, %rd166, %rd169;
	add.s32 	%r346, %r346, 4096;
$L__BB5_38:
	setp.eq.s32 	%p12, %r61, 0;
	@%p12 bra 	$L__BB5_44;
	setp.lt.u32 	%p13, %r61, 4;
	@%p13 bra 	$L__BB5_41;
	add.s32 	%r114, %r346, %r341;
	mul.wide.u32 	%rd171, %r114, 4;
	add.s64 	%rd172, %rd1, %rd171;
	ld.global.s32 	%rd173, [%rd172];
	add.s64 	%rd174, %rd474, %rd173;
	add.s32 	%r115, %r114, 512;
	mul.wide.u32 	%rd175, %r115, 4;
	add.s64 	%rd176, %rd1, %rd175;
	ld.global.s32 	%rd177, [%rd176];
	add.s64 	%rd178, %rd174, %rd177;
	add.s32 	%r116, %r114, 1024;
	mul.wide.u32 	%rd179, %r116, 4;
	add.s64 	%rd180, %rd1, %rd179;
	ld.global.s32 	%rd181, [%rd180];
	add.s64 	%rd182, %rd178, %rd181;
	add.s32 	%r117, %r114, 1536;
	mul.wide.u32 	%rd183, %r117, 4;
	add.s64 	%rd184, %rd1, %rd183;
	ld.global.s32 	%rd185, [%rd184];
	add.s64 	%rd474, %rd182, %rd185;
	add.s32 	%r346, %r346, 2048;
$L__BB5_41:
	and.b32  	%r118, %r49, 3;
	setp.eq.s32 	%p14, %r118, 0;
	@%p14 bra 	$L__BB5_44;
	add.s32 	%r349, %r346, %r339;
	cvt.u16.u32 	%rs1, %r338;
	shr.u16 	%rs2, %rs1, 9;
	add.s16 	%rs3, %rs2, 1;
	cvt.u32.u16 	%r119, %rs3;
	and.b32  	%r120, %r119, 3;
	neg.s32 	%r348, %r120;
$L__BB5_43:
	.pragma "nounroll";
	mul.wide.u32 	%rd186, %r349, 4;
	add.s64 	%rd187, %rd1, %rd186;
	ld.global.s32 	%rd188, [%rd187];
	add.s64 	%rd474, %rd474, %rd188;
	add.s32 	%r349, %r349, 512;
	add.s32 	%r348, %r348, 1;
	setp.ne.s32 	%p15, %r348, 0;
	@%p15 bra 	$L__BB5_43;
$L__BB5_44:
	// begin inline asm
	mov.u32 %r121, %laneid;
	// end inline asm
	mov.b64 	{%r123, %r128}, %rd474;
	mov.b32 	%r129, 1;
	mov.b32 	%r170, 31;
	mov.b32 	%r171, -1;
	// begin inline asm
	shfl.sync.down.b32 %r122, %r123, %r129, %r170, %r171;
	// end inline asm
	// begin inline asm
	shfl.sync.down.b32 %r127, %r128, %r129, %r170, %r171;
	// end inline asm
	mov.b64 	%rd189, {%r122, %r127};
	setp.gt.s32 	%p16, %r121, 30;
	selp.b64 	%rd190, 0, %rd189, %p16;
	add.s64 	%rd191, %rd190, %rd474;
	mov.b64 	{%r133, %r138}, %rd191;
	mov.b32 	%r139, 2;
	// begin inline asm
	shfl.sync.down.b32 %r132, %r133, %r139, %r170, %r171;
	// end inline asm
	// begin inline asm
	shfl.sync.down.b32 %r137, %r138, %r139, %r170, %r171;
	// end inline asm
	mov.b64 	%rd192, {%r132, %r137};
	setp.gt.s32 	%p17, %r121, 29;
	selp.b64 	%rd193, 0, %rd192, %p17;
	add.s64 	%rd194, %rd193, %rd191;
	mov.b64 	{%r143, %r148}, %rd194;
	mov.b32 	%r149, 4;
	// begin inline asm
	shfl.sync.down.b32 %r142, %r143, %r149, %r170, %r171;
	// end inline asm
	// begin inline asm
	shfl.sync.down.b32 %r147, %r148, %r149, %r170, %r171;
	// end inline asm
	mov.b64 	%rd195, {%r142, %r147};
	setp.gt.s32 	%p18, %r121, 27;
	selp.b64 	%rd196, 0, %rd195, %p18;
	add.s64 	%rd197, %rd196, %rd194;
	mov.b64 	{%r153, %r158}, %rd197;
	mov.b32 	%r159, 8;
	// begin inline asm
	shfl.sync.down.b32 %r152, %r153, %r159, %r170, %r171;
	// end inline asm
	// begin inline asm
	shfl.sync.down.b32 %r157, %r158, %r159, %r170, %r171;
	// end inline asm
	mov.b64 	%rd198, {%r152, %r157};
	setp.gt.s32 	%p19, %r121, 23;
	selp.b64 	%rd199, 0, %rd198, %p19;
	add.s64 	%rd200, %rd199, %rd197;
	mov.b64 	{%r163, %r168}, %rd200;
	mov.b32 	%r169, 16;
	// begin inline asm
	shfl.sync.down.b32 %r162, %r163, %r169, %r170, %r171;
	// end inline asm
	// begin inline asm
	shfl.sync.down.b32 %r167, %r168, %r169, %r170, %r171;
	// end inline asm
	mov.b64 	%rd201, {%r162, %r167};
	setp.gt.s32 	%p20, %r121, 15;
	selp.b64 	%rd202, 0, %rd201, %p20;
	add.s64 	%rd475, %rd202, %rd200;
	setp.ne.s32 	%p21, %r121, 0;
	@%p21 bra 	$L__BB5_46;
	shr.u32 	%r172, %r35, 2;
	and.b32  	%r173, %r172, 248;
	mov.u32 	%r174, _ZZN3cub18CUB_300001_SM_10006detail6reduce18DeviceReduceKernelINS2_10policy_hubIxjN4cuda3std3__44plusIxEEE10Policy1000EN6thrust24THRUST_300001_SM_1000_NS6detail15normal_iteratorINSD_10device_ptrIiEEEEjS9_xNS7_10__identityEEEvT0_PT3_T1_NS0_13GridEvenShareISN_EET2_T4_E12temp_storage;
	add.s32 	%r175, %r174, %r173;
	st.shared.u64 	[%r175+16], %rd475;
$L__BB5_46:
	bar.sync 	0;
	setp.ne.s32 	%p22, %r35, 0;
	@%p22 bra 	$L__BB5_48;
	ld.shared.u64 	%rd203, [_ZZN3cub18CUB_300001_SM_10006detail6reduce18DeviceReduceKernelINS2_10policy_hubIxjN4cuda3std3__44plusIxEEE10Policy1000EN6thrust24THRUST_300001_SM_1000_NS6detail15normal_iteratorINSD_10device_ptrIiEEEEjS9_xNS7_10__identityEEEvT0_PT3_T1_NS0_13GridEvenShareISN_EET2_T4_E12temp_storage+24];
	add.s64 	%rd204, %rd203, %rd475;
	ld.shared.u64 	%rd205, [_ZZN3cub18CUB_300001_SM_10006detail6reduce18DeviceReduceKernelINS2_10policy_hubIxjN4cuda3std3__44plusIxEEE10Policy1000EN6thrust24THRUST_300001_SM_1000_NS6detail15normal_iteratorINSD_10device_ptrIiEEEEjS9_xNS7_10__identityEEEvT0_PT3_T1_NS0_13GridEvenShareISN_EET2_T4_E12temp_storage+32];
	add.s64 	%rd206, %rd204, %rd205;
	ld.shared.u64 	%rd207, [_ZZN3cub18CUB_300001_SM_10006detail6reduce18DeviceReduceKernelINS2_10policy_hubIxjN4cuda3std3__44plusIxEEE10Policy1000EN6thrust24THRUST_300001_SM_1000_NS6detail15normal_iteratorINSD_10device_ptrIiEEEEjS9_xNS7_10__identityEEEvT0_PT3_T1_NS0_13GridEvenShareISN_EET2_T4_E12temp_storage+40];
	add.s64 	%rd208, %rd206, %rd207;
	ld.shared.u64 	%rd209, [_ZZN3cub18CUB_300001_SM_10006detail6reduce18DeviceReduceKernelINS2_10policy_hubIxjN4cuda3std3__44plusIxEEE10Policy1000EN6thrust24THRUST_300001_SM_1000_NS6detail15normal_iteratorINSD_10device_ptrIiEEEEjS9_xNS7_10__identityEEEvT0_PT3_T1_NS0_13GridEvenShareISN_EET2_T4_E12temp_storage+48];
	add.s64 	%rd210, %rd208, %rd209;
	ld.shared.u64 	%rd211, [_ZZN3cub18CUB_300001_SM_10006detail6reduce18DeviceReduceKernelINS2_10policy_hubIxjN4cuda3std3__44plusIxEEE10Policy1000EN6thrust24THRUST_300001_SM_1000_NS6detail15normal_iteratorINSD_10device_ptrIiEEEEjS9_xNS7_10__identityEEEvT0_PT3_T1_NS0_13GridEvenShareISN_EET2_T4_E12temp_storage+56];
	add.s64 	%rd212, %rd210, %rd211;
	ld.shared.u64 	%rd213, [_ZZN3cub18CUB_300001_SM_10006detail6reduce18DeviceReduceKernelINS2_10policy_hubIxjN4cuda3std3__44plusIxEEE10Policy1000EN6thrust24THRUST_300001_SM_1000_NS6detail15normal_iteratorINSD_10device_ptrIiEEEEjS9_xNS7_10__identityEEEvT0_PT3_T1_NS0_13GridEvenShareISN_EET2_T4_E12temp_storage+64];
	add.s64 	%rd214, %rd212, %rd213;
	ld.shared.u64 	%rd215, [_ZZN3cub18CUB_300001_SM_10006detail6reduce18DeviceReduceKernelINS2_10policy_hubIxjN4cuda3std3__44plusIxEEE10Policy1000EN6thrust24THRUST_300001_SM_1000_NS6detail15normal_iteratorINSD_10device_ptrIiEEEEjS9_xNS7_10__identityEEEvT0_PT3_T1_NS0_13GridEvenShareISN_EET2_T4_E12temp_storage+72];
	add.s64 	%rd216, %rd214, %rd215;
	ld.shared.u64 	%rd217, [_ZZN3cub18CUB_300001_SM_10006detail6reduce18DeviceReduceKernelINS2_10policy_hubIxjN4cuda3std3__44plusIxEEE10Policy1000EN6thrust24THRUST_300001_SM_1000_NS6detail15normal_iteratorINSD_10device_ptrIiEEEEjS9_xNS7_10__identityEEEvT0_PT3_T1_NS0_13GridEvenShareISN_EET2_T4_E12temp_storage+80];
	add.s64 	%rd218, %rd216, %rd217;
	ld.shared.u64 	%rd219, [_ZZN3cub18CUB_300001_SM_10006detail6reduce18DeviceReduceKernelINS2_10policy_hubIxjN4cuda3std3__44plusIxEEE10Policy1000EN6thrust24THRUST_300001_SM_1000_NS6detail15normal_iteratorINSD_10device_ptrIiEEEEjS9_xNS7_10__identityEEEvT0_PT3_T1_NS0_13GridEvenShareISN_EET2_T4_E12temp_storage+88];
	add.s64 	%rd220, %rd218, %rd219;
	ld.shared.u64 	%rd221, [_ZZN3cub18CUB_300001_SM_10006detail6reduce18DeviceReduceKernelINS2_10policy_hubIxjN4cuda3std3__44plusIxEEE10Policy1000EN6thrust24THRUST_300001_SM_1000_NS6detail15normal_iteratorINSD_10device_ptrIiEEEEjS9_xNS7_10__identityEEEvT0_PT3_T1_NS0_13GridEvenShareISN_EET2_T4_E12temp_storage+96];
	add.s64 	%rd222, %rd220, %rd221;
	ld.shared.u64 	%rd223, [_ZZN3cub18CUB_300001_SM_10006detail6reduce18DeviceReduceKernelINS2_10policy_hubIxjN4cuda3std3__44plusIxEEE10Policy1000EN6thrust24THRUST_300001_SM_1000_NS6detail15normal_iteratorINSD_10device_ptrIiEEEEjS9_xNS7_10__identityEEEvT0_PT3_T1_NS0_13GridEvenShareISN_EET2_T4_E12temp_storage+104];
	add.s64 	%rd224, %rd222, %rd223;
	ld.shared.u64 	%rd225, [_ZZN3cub18CUB_300001_SM_10006detail6reduce18DeviceReduceKernelINS2_10policy_hubIxjN4cuda3std3__44plusIxEEE10Policy1000EN6thrust24THRUST_300001_SM_1000_NS6detail15normal_iteratorINSD_10device_ptrIiEEEEjS9_xNS7_10__identityEEEvT0_PT3_T1_NS0_13GridEvenShareISN_EET2_T4_E12temp_storage+112];
	add.s64 	%rd226, %rd224, %rd225;
	ld.shared.u64 	%rd227, [_ZZN3cub18CUB_300001_SM_10006detail6reduce18DeviceReduceKernelINS2_10policy_hubIxjN4cuda3std3__44plusIxEEE10Policy1000EN6thrust24THRUST_300001_SM_1000_NS6detail15normal_iteratorINSD_10device_ptrIiEEEEjS9_xNS7_10__identityEEEvT0_PT3_T1_NS0_13GridEvenShareISN_EET2_T4_E12temp_storage+120];
	add.s64 	%rd228, %rd226, %rd227;
	ld.shared.u64 	%rd229, [_ZZN3cub18CUB_300001_SM_10006detail6reduce18DeviceReduceKernelINS2_10policy_hubIxjN4cuda3std3__44plusIxEEE10Policy1000EN6thrust24THRUST_300001_SM_1000_NS6detail15normal_iteratorINSD_10device_ptrIiEEEEjS9_xNS7_10__identityEEEvT0_PT3_T1_NS0_13GridEvenShareISN_EET2_T4_E12temp_storage+128];
	add.s64 	%rd230, %rd228, %rd229;
	ld.shared.u64 	%rd231, [_ZZN3cub18CUB_300001_SM_10006detail6reduce18DeviceReduceKernelINS2_10policy_hubIxjN4cuda3std3__44plusIxEEE10Policy1000EN6thrust24THRUST_300001_SM_1000_NS6detail15normal_iteratorINSD_10device_ptrIiEEEEjS9_xNS7_10__identityEEEvT0_PT3_T1_NS0_13GridEvenShareISN_EET2_T4_E12temp_storage+136];
	add.s64 	%rd475, %rd230, %rd231;
$L__BB5_48:
	mov.u32 	%r327, %tid.x;
	setp.ne.s32 	%p64, %r327, 0;
	@%p64 bra 	$L__BB5_50;
	ld.param.u64 	%rd454, [_ZN3cub18CUB_300001_SM_10006detail6reduce18DeviceReduceKernelINS2_10policy_hubIxjN4cuda3std3__44plusIxEEE10Policy1000EN6thrust24THRUST_300001_SM_1000_NS6detail15normal_iteratorINSD_10device_ptrIiEEEEjS9_xNS7_10__identityEEEvT0_PT3_T1_NS0_13GridEvenShareISN_EET2_T4__param_1];
	cvta.to.global.u64 	%rd451, %rd454;
	mul.wide.u32 	%rd452, %r3, 8;
	add.s64 	%rd453, %rd451, %rd452;
	st.global.u64 	[%rd453], %rd475;
$L__BB5_50:
	ret;

}
	// .globl	_ZN3cub18CUB_300001_SM_10006detail6reduce28DeviceReduceSingleTileKernelINS2_10policy_hubIxjN4cuda3std3__44plusIxEEE10Policy1000EPxSC_iS9_xxNS7_10__identityEEEvT0_T1_T2_T3_T4_T6_
.visible .entry _ZN3cub18CUB_300001_SM_10006detail6reduce28DeviceReduceSingleTileKernelINS2_10policy_hubIxjN4cuda3std3__44plusIxEEE10Policy1000EPxSC_iS9_xxNS7_10__identityEEEvT0_T1_T2_T3_T4_T6_(
	.param .u64 .ptr .align 1 _ZN3cub18CUB_300001_SM_10006detail6reduce28DeviceReduceSingleTileKernelINS2_10policy_hubIxjN4cuda3std3__44plusIxEEE10Policy1000EPxSC_iS9_xxNS7_10__identityEEEvT0_T1_T2_T3_T4_T6__param_0,
	.param .u64 .ptr .align 1 _ZN3cub18CUB_300001_SM_10006detail6reduce28DeviceReduceSingleTileKernelINS2_10policy_hubIxjN4cuda3std3__44plusIxEEE10Policy1000EPxSC_iS9_xxNS7_10__identityEEEvT0_T1_T2_T3_T4_T6__param_1,
	.param .u32 _ZN3cub18CUB_300001_SM_10006detail6reduce28DeviceReduceSingleTileKernelINS2_10policy_hubIxjN4cuda3std3__44plusIxEEE10Policy1000EPxSC_iS9_xxNS7_10__identityEEEvT0_T1_T2_T3_T4_T6__param_2,
	.param .align 1 .b8 _ZN3cub18CUB_300001_SM_10006detail6reduce28DeviceReduceSingleTileKernelINS2_10policy_hubIxjN4cuda3std3__44plusIxEEE10Policy1000EPxSC_iS9_xxNS7_10__identityEEEvT0_T1_T2_T3_T4_T6__param_3[1],
	.param .u64 _ZN3cub18CUB_300001_SM_10006detail6reduce28DeviceReduceSingleTileKernelINS2_10policy_hubIxjN4cuda3std3__44plusIxEEE10Policy1000EPxSC_iS9_xxNS7_10__identityEEEvT0_T1_T2_T3_T4_T6__param_4,
	.param .align 1 .b8 _ZN3cub18CUB_300001_SM_10006detail6reduce28DeviceReduceSingleTileKernelINS2_10policy_hubIxjN4cuda3std3__44plusIxEEE10Policy1000EPxSC_iS9_xxNS7_10__identityEEEvT0_T1_T2_T3_T4_T6__param_5[1]
)
.maxntid 512
.minnctapersm 1
{
	.reg .pred 	%p<58>;
	.reg .b32 	%r<238>;
	.reg .b64 	%rd<281>;
	// demoted variable
	.shared .align 8 .b8 _ZZN3cub18CUB_300001_SM_10006detail6reduce28DeviceReduceSingleTileKernelINS2_10policy_hubIxjN4cuda3std3__44plusIxEEE10Policy1000EPxSC_iS9_xxNS7_10__identityEEEvT0_T1_T2_T3_T4_T6_E12temp_storage[152];
	ld.param.u64 	%rd35, [_ZN3cub18CUB_300001_SM_10006detail6reduce28DeviceReduceSingleTileKernelINS2_10policy_hubIxjN4cuda3std3__44plusIxEEE10Policy1000EPxSC_iS9_xxNS7_10__identityEEEvT0_T1_T2_T3_T4_T6__param_0];
	ld.param.u64 	%rd37, [_ZN3cub18CUB_300001_SM_10006detail6reduce28DeviceReduceSingleTileKernelINS2_10policy_hubIxjN4cuda3std3__44plusIxEEE10Policy1000EPxSC_iS9_xxNS7_10__identityEEEvT0_T1_T2_T3_T4_T6__param_1];
	ld.param.u32 	%r34, [_ZN3cub18CUB_300001_SM_10006detail6reduce28DeviceReduceSingleTileKernelINS2_10policy_hubIxjN4cuda3std3__44plusIxEEE10Policy1000EPxSC_iS9_xxNS7_10__identityEEEvT0_T1_T2_T3_T4_T6__param_2];
	ld.param.u64 	%rd36, [_ZN3cub18CUB_300001_SM_10006detail6reduce28DeviceReduceSingleTileKernelINS2_10policy_hubIxjN4cuda3std3__44plusIxEEE10Policy1000EPxSC_iS9_xxNS7_10__identityEEEvT0_T1_T2_T3_T4_T6__param_4];
	cvta.to.global.u64 	%rd1, %rd37;
	setp.ne.s32 	%p1, %r34, 0;
	@%p1 bra 	$L__BB6_3;
	mov.u32 	%r224, %tid.x;
	setp.ne.s32 	%p57, %r224, 0;
	@%p57 bra 	$L__BB6_39;
	st.global.u64 	[%rd1], %rd36;
	bra.uni 	$L__BB6_39;
$L__BB6_3:
	setp.gt.s32 	%p2, %r34, 3583;
	@%p2 bra 	$L__BB6_21;
	mov.u32 	%r1, %tid.x;
	setp.ge.s32 	%p19, %r1, %r34;
	mov.b64 	%rd271, 0;
	mov.u32 	%r228, %r1;
	@%p19 bra 	$L__BB6_6;
	mul.wide.u32 	%rd146, %r1, 8;
	add.s64 	%rd145, %rd35, %rd146;
	// begin inline asm
	ld.global.nc.u64 %rd271, [%rd145];
	// end inline asm
	add.s32 	%r228, %r1, 512;
$L__BB6_6:
	setp.ge.s32 	%p20, %r228, %r34;
	@%p20 bra 	$L__BB6_12;
	not.b32 	%r100, %r228;
	add.s32 	%r4, %r34, %r100;
	and.b32  	%r101, %r4, 1536;
	setp.eq.s32 	%p21, %r101, 1536;
	@%p21 bra 	$L__BB6_10;
	mul.wide.u32 	%rd148, %r228, 8;
	add.s64 	%rd266, %rd35, %rd148;
	shr.u32 	%r102, %r4, 9;
	add.s32 	%r103, %r102, 1;
	and.b32  	%r104, %r103, 3;
	neg.s32 	%r226, %r104;
$L__BB6_9:
	.pragma "nounroll";
	// begin inline asm
	ld.global.nc.u64 %rd149, [%rd266];
	// end inline asm
	add.s64 	%rd271, %rd149, %rd271;
	add.s32 	%r228, %r228, 512;
	add.s64 	%rd266, %rd266, 4096;
	add.s32 	%r226, %r226, 1;
	setp.ne.s32 	%p22, %r226, 0;
	@%p22 bra 	$L__BB6_9;
$L__BB6_10:
	setp.lt.u32 	%p23, %r4, 1536;
	@%p23 bra 	$L__BB6_12;
$L__BB6_11:
	mul.wide.s32 	%rd159, %r228, 8;
	add.s64 	%rd152, %rd35, %rd159;
	// begin inline asm
	ld.global.nc.u64 %rd151, [%rd152];
	// end inline asm
	add.s64 	%rd160, %rd151, %rd271;
	add.s64 	%rd154, %rd152, 4096;
	// begin inline asm
	ld.global.nc.u64 %rd153, [%rd154];
	// end inline asm
	add.s64 	%rd161, %rd153, %rd160;
	add.s64 	%rd156, %rd152, 8192;
	// begin inline asm
	ld.global.nc.u64 %rd155, [%rd156];
	// end inline asm
	add.s64 	%rd162, %rd155, %rd161;
	add.s64 	%rd158, %rd152, 12288;
	// begin inline asm
	ld.global.nc.u64 %rd157, [%rd158];
	// end inline asm
	add.s64 	%rd271, %rd157, %rd162;
	add.s32 	%r228, %r228, 2048;
	setp.lt.s32 	%p24, %r228, %r34;
	@%p24 bra 	$L__BB6_11;
$L__BB6_12:
	setp.lt.s32 	%p25, %r34, 512;
	@%p25 bra 	$L__BB6_17;
	// begin inline asm
	mov.u32 %r168, %laneid;
	// end inline asm
	mov.b64 	{%r170, %r175}, %rd271;
	mov.b32 	%r176, 1;
	mov.b32 	%r217, 31;
	mov.b32 	%r218, -1;
	// begin inline asm
	shfl.sync.down.b32 %r169, %r170, %r176, %r217, %r218;
	// end inline asm
	// begin inline asm
	shfl.sync.down.b32 %r174, %r175, %r176, %r217, %r218;
	// end inline asm
	mov.b64 	%rd221, {%r169, %r174};
	setp.gt.s32 	%p49, %r168, 30;
	selp.b64 	%rd222, 0, %rd221, %p49;
	add.s64 	%rd223, %rd222, %rd271;
	mov.b64 	{%r180, %r185}, %rd223;
	mov.b32 	%r186, 2;
	// begin inline asm
	shfl.sync.down.b32 %r179, %r180, %r186, %r217, %r218;
	// end inline asm
	// begin inline asm
	shfl.sync.down.b32 %r184, %r185, %r186, %r217, %r218;
	// end inline asm
	mov.b64 	%rd224, {%r179, %r184};
	setp.gt.s32 	%p50, %r168, 29;
	selp.b64 	%rd225, 0, %rd224, %p50;
	add.s64 	%rd226, %rd225, %rd223;
	mov.b64 	{%r190, %r195}, %rd226;
	mov.b32 	%r196, 4;
	// begin inline asm
	shfl.sync.down.b32 %r189, %r190, %r196, %r217, %r218;
	// end inline asm
	// begin inline asm
	shfl.sync.down.b32 %r194, %r195, %r196, %r217, %r218;
	// end inline asm
	mov.b64 	%rd227, {%r189, %r194};
	setp.gt.s32 	%p51, %r168, 27;
	selp.b64 	%rd228, 0, %rd227, %p51;
	add.s64 	%rd229, %rd228, %rd226;
	mov.b64 	{%r200, %r205}, %rd229;
	mov.b32 	%r206, 8;
	// begin inline asm
	shfl.sync.down.b32 %r199, %r200, %r206, %r217, %r218;
	// end inline asm
	// begin inline asm
	shfl.sync.down.b32 %r204, %r205, %r206, %r217, %r218;
	// end inline asm
	mov.b64 	%rd230, {%r199, %r204};
	setp.gt.s32 	%p52, %r168, 23;
	selp.b64 	%rd231, 0, %rd230, %p52;
	add.s64 	%rd232, %rd231, %rd229;
	mov.b64 	{%r210, %r215}, %rd232;
	mov.b32 	%r216, 16;
	// begin inline asm
	shfl.sync.down.b32 %r209, %r210, %r216, %r217, %r218;
	// end inline asm
	// begin inline asm
	shfl.sync.down.b32 %r214, %r215, %r216, %r217, %r218;
	// end inline asm
	mov.b64 	%rd233, {%r209, %r214};
	setp.gt.s32 	%p53, %r168, 15;
	selp.b64 	%rd234, 0, %rd233, %p53;
	add.s64 	%rd280, %rd234, %rd232;
	setp.ne.s32 	%p54, %r168, 0;
	@%p54 bra 	$L__BB6_15;
	shr.u32 	%r219, %r1, 2;
	and.b32  	%r220, %r219, 248;
	mov.u32 	%r221, _ZZN3cub18CUB_300001_SM_10006detail6reduce28DeviceReduceSingleTileKernelINS2_10policy_hubIxjN4cuda3std3__44plusIxEEE10Policy1000EPxSC_iS9_xxNS7_10__identityEEEvT0_T1_T2_T3_T4_T6_E12temp_storage;
	add.s32 	%r222, %r221, %r220;
	st.shared.u64 	[%r222+16], %rd280;
$L__BB6_15:
	bar.sync 	0;
	setp.ne.s32 	%p55, %r1, 0;
	@%p55 bra 	$L__BB6_37;
	ld.shared.u64 	%rd235, [_ZZN3cub18CUB_300001_SM_10006detail6reduce28DeviceReduceSingleTileKernelINS2_10policy_hubIxjN4cuda3std3__44plusIxEEE10Policy1000EPxSC_iS9_xxNS7_10__identityEEEvT0_T1_T2_T3_T4_T6_E12temp_storage+24];
	add.s64 	%rd236, %rd235, %rd280;
	ld.shared.u64 	%rd237, [_ZZN3cub18CUB_300001_SM_10006detail6reduce28DeviceReduceSingleTileKernelINS2_10policy_hubIxjN4cuda3std3__44plusIxEEE10Policy1000EPxSC_iS9_xxNS7_10__identityEEEvT0_T1_T2_T3_T4_T6_E12temp_storage+32];
	add.s64 	%rd238, %rd236, %rd237;
	ld.shared.u64 	%rd239, [_ZZN3cub18CUB_300001_SM_10006detail6reduce28DeviceReduceSingleTileKernelINS2_10policy_hubIxjN4cuda3std3__44plusIxEEE10Policy1000EPxSC_iS9_xxNS7_10__identityEEEvT0_T1_T2_T3_T4_T6_E12temp_storage+40];
	add.s64 	%rd240, %rd238, %rd239;
	ld.shared.u64 	%rd241, [_ZZN3cub18CUB_300001_SM_10006detail6reduce28DeviceReduceSingleTileKernelINS2_10policy_hubIxjN4cuda3std3__44plusIxEEE10Policy1000EPxSC_iS9_xxNS7_10__identityEEEvT0_T1_T2_T3_T4_T6_E12temp_storage+48];
	add.s64 	%rd242, %rd240, %rd241;
	ld.shared.u64 	%rd243, [_ZZN3cub18CUB_300001_SM_10006detail6reduce28DeviceReduceSingleTileKernelINS2_10policy_hubIxjN4cuda3std3__44plusIxEEE10Policy1000EPxSC_iS9_xxNS7_10__identityEEEvT0_T1_T2_T3_T4_T6_E12temp_storage+56];
	add.s64 	%rd244, %rd242, %rd243;
	ld.shared.u64 	%rd245, [_ZZN3cub18CUB_300001_SM_10006detail6reduce28DeviceReduceSingleTileKernelINS2_10policy_hubIxjN4cuda3std3__44plusIxEEE10Policy1000EPxSC_iS9_xxNS7_10__identityEEEvT0_T1_T2_T3_T4_T6_E12temp_storage+64];
	add.s64 	%rd246, %rd244, %rd245;
	ld.shared.u64 	%rd247, [_ZZN3cub18CUB_300001_SM_10006detail6reduce28DeviceReduceSingleTileKernelINS2_10policy_hubIxjN4cuda3std3__44plusIxEEE10Policy1000EPxSC_iS9_xxNS7_10__identityEEEvT0_T1_T2_T3_T4_T6_E12temp_storage+72];
	add.s64 	%rd248, %rd246, %rd247;
	ld.shared.u64 	%rd249, [_ZZN3cub18CUB_300001_SM_10006detail6reduce28DeviceReduceSingleTileKernelINS2_10policy_hubIxjN4cuda3std3__44plusIxEEE10Policy1000EPxSC_iS9_xxNS7_10__identityEEEvT0_T1_T2_T3_T4_T6_E12temp_storage+80];
	add.s64 	%rd250, %rd248, %rd249;
	ld.shared.u64 	%rd251, [_ZZN3cub18CUB_300001_SM_10006detail6reduce28DeviceReduceSingleTileKernelINS2_10policy_hubIxjN4cuda3std3__44plusIxEEE10Policy1000EPxSC_iS9_xxNS7_10__identityEEEvT0_T1_T2_T3_T4_T6_E12temp_storage+88];
	add.s64 	%rd252, %rd250, %rd251;
	ld.shared.u64 	%rd253, [_ZZN3cub18CUB_300001_SM_10006detail6reduce28DeviceReduceSingleTileKernelINS2_10policy_hubIxjN4cuda3std3__44plusIxEEE10Policy1000EPxSC_iS9_xxNS7_10__identityEEEvT0_T1_T2_T3_T4_T6_E12temp_storage+96];
	add.s64 	%rd254, %rd252, %rd253;
	ld.shared.u64 	%rd255, [_ZZN3cub18CUB_300001_SM_10006detail6reduce28DeviceReduceSingleTileKernelINS2_10policy_hubIxjN4cuda3std3__44plusIxEEE10Policy1000EPxSC_iS9_xxNS7_10__identityEEEvT0_T1_T2_T3_T4_T6_E12temp_storage+104];
	add.s64 	%rd256, %rd254, %rd255;
	ld.shared.u64 	%rd257, [_ZZN3cub18CUB_300001_SM_10006detail6reduce28DeviceReduceSingleTileKernelINS2_10policy_hubIxjN4cuda3std3__44plusIxEEE10Policy1000EPxSC_iS9_xxNS7_10__identityEEEvT0_T1_T2_T3_T4_T6_E12temp_storage+112];
	add.s64 	%rd258, %rd256, %rd257;
	ld.shared.u64 	%rd259, [_ZZN3cub18CUB_300001_SM_10006detail6reduce28DeviceReduceSingleTileKernelINS2_10policy_hubIxjN4cuda3std3__44plusIxEEE10Policy1000EPxSC_iS9_xxNS7_10__identityEEEvT0_T1_T2_T3_T4_T6_E12temp_storage+120];
	add.s64 	%rd260, %rd258, %rd259;
	ld.shared.u64 	%rd261, [_ZZN3cub18CUB_300001_SM_10006detail6reduce28DeviceReduceSingleTileKernelINS2_10policy_hubIxjN4cuda3std3__44plusIxEEE10Policy1000EPxSC_iS9_xxNS7_10__identityEEEvT0_T1_T2_T3_T4_T6_E12temp_storage+128];
	add.s64 	%rd262, %rd260, %rd261;
	ld.shared.u64 	%rd263, [_ZZN3cub18CUB_300001_SM_10006detail6reduce28DeviceReduceSingleTileKernelINS2_10policy_hubIxjN4cuda3std3__44plusIxEEE10Policy1000EPxSC_iS9_xxNS7_10__identityEEEvT0_T1_T2_T3_T4_T6_E12temp_storage+136];
	add.s64 	%rd280, %rd262, %rd263;
	bra.uni 	$L__BB6_37;
$L__BB6_17:
	// begin inline asm
	mov.u32 %r105, %laneid;
	// end inline asm
	and.b32  	%r156, %r1, 992;
	add.s32 	%r157, %r156, 32;
	setp.gt.s32 	%p26, %r157, %r34;
	not.b32 	%r158, %r156;
	add.s32 	%r159, %r34, %r158;
	selp.b32 	%r154, %r159, 31, %p26;
	mov.b64 	{%r107, %r112}, %rd271;
	mov.b32 	%r113, 1;
	mov.b32 	%r155, -1;
	// begin inline asm
	shfl.sync.down.b32 %r106, %r107, %r113, %r154, %r155;
	// end inline asm
	// begin inline asm
	shfl.sync.down.b32 %r111, %r112, %r113, %r154, %r155;
	// end inline asm
	mov.b64 	%rd163, {%r106, %r111};
	setp.lt.s32 	%p27, %r105, %r154;
	selp.b64 	%rd164, %rd163, 0, %p27;
	add.s64 	%rd165, %rd164, %rd271;
	mov.b64 	{%r117, %r122}, %rd165;
	mov.b32 	%r123, 2;
	// begin inline asm
	shfl.sync.down.b32 %r116, %r117, %r123, %r154, %r155;
	// end inline asm
	// begin inline asm
	shfl.sync.down.b32 %r121, %r122, %r123, %r154, %r155;
	// end inline asm
	mov.b64 	%rd166, {%r116, %r121};
	add.s32 	%r160, %r105, 2;
	setp.gt.s32 	%p28, %r160, %r154;
	selp.b64 	%rd167, 0, %rd166, %p28;
	add.s64 	%rd168, %rd167, %rd165;
	mov.b64 	{%r127, %r132}, %rd168;
	mov.b32 	%r133, 4;
	// begin inline asm
	shfl.sync.down.b32 %r126, %r127, %r133, %r154, %r155;
	// end inline asm
	// begin inline asm
	shfl.sync.down.b32 %r131, %r132, %r133, %r154, %r155;
	// end inline asm
	mov.b64 	%rd169, {%r126, %r131};
	add.s32 	%r161, %r105, 4;
	setp.gt.s32 	%p29, %r161, %r154;
	selp.b64 	%rd170, 0, %rd169, %p29;
	add.s64 	%rd171, %rd170, %rd168;
	mov.b64 	{%r137, %r142}, %rd171;
	mov.b32 	%r143, 8;
	// begin inline asm
	shfl.sync.down.b32 %r136, %r137, %r143, %r154, %r155;
	// end inline asm
	// begin inline asm
	shfl.sync.down.b32 %r141, %r142, %r143, %r154, %r155;
	// end inline asm
	mov.b64 	%rd172, {%r136, %r141};
	add.s32 	%r162, %r105, 8;
	setp.gt.s32 	%p30, %r162, %r154;
	selp.b64 	%rd173, 0, %rd172, %p30;
	add.s64 	%rd174, %rd173, %rd171;
	mov.b64 	{%r147, %r152}, %rd174;
	mov.b32 	%r153, 16;
	// begin inline asm
	shfl.sync.down.b32 %r146, %r147, %r153, %r154, %r155;
	// end inline asm
	// begin inline asm
	shfl.sync.down.b32 %r151, %r152, %r153, %r154, %r155;
	// end inline asm
	mov.b64 	%rd175, {%r146, %r151};
	add.s32 	%r163, %r105, 16;
	setp.gt.s32 	%p31, %r163, %r154;
	selp.b64 	%rd176, 0, %rd175, %p31;
	add.s64 	%rd280, %rd176, %rd174;
	setp.ne.s32 	%p32, %r105, 0;
	@%p32 bra 	$L__BB6_19;
	shr.u32 	%r164, %r1, 2;
	and.b32  	%r165, %r164, 248;
	mov.u32 	%r166, _ZZN3cub18CUB_300001_SM_10006detail6reduce28DeviceReduceSingleTileKernelINS2_10policy_hubIxjN4cuda3std3__44plusIxEEE10Policy1000EPxSC_iS9_xxNS7_10__identityEEEvT0_T1_T2_T3_T4_T6_E12temp_storage;
	add.s32 	%r167, %r166, %r165;
	st.shared.u64 	[%r167+16], %rd280;
$L__BB6_19:
	bar.sync 	0;
	setp.ne.s32 	%p33, %r1, 0;
	@%p33 bra 	$L__BB6_37;
	setp.gt.s32 	%p34, %r34, 32;
	ld.shared.u64 	%rd177, [_ZZN3cub18CUB_300001_SM_10006detail6reduce28DeviceReduceSingleTileKernelINS2_10policy_hubIxjN4cuda3std3__44plusIxEEE10Policy1000EPxSC_iS9_xxNS7_10__identityEEEvT0_T1_T2_T3_T4_T6_E12temp_storage+24];
	selp.b64 	%rd178, %rd177, 0, %p34;
	add.s64 	%rd179, %rd178, %rd280;
	setp.gt.s32 	%p35, %r34, 64;
	ld.shared.u64 	%rd180, [_ZZN3cub18CUB_300001_SM_10006detail6reduce28DeviceReduceSingleTileKernelINS2_10policy_hubIxjN4cuda3std3__44plusIxEEE10Policy1000EPxSC_iS9_xxNS7_10__identityEEEvT0_T1_T2_T3_T4_T6_E12temp_storage+32];
	selp.b64 	%rd181, %rd180, 0, %p35;
	add.s64 	%rd182, %rd179, %rd181;
	setp.gt.s32 	%p36, %r34, 96;
	ld.shared.u64 	%rd183, [_ZZN3cub18CUB_300001_SM_10006detail6reduce28DeviceReduceSingleTileKernelINS2_10policy_hubIxjN4cuda3std3__44plusIxEEE10Policy1000EPxSC_iS9_xxNS7_10__identityEEEvT0_T1_T2_T3_T4_T6_E12temp_storage+40];
	selp.b64 	%rd184, %rd183, 0, %p36;
	add.s64 	%rd185, %rd182, %rd184;
	setp.gt.s32 	%p37, %r34, 128;
	ld.shared.u64 	%rd186, [_ZZN3cub18CUB_300001_SM_10006detail6reduce28DeviceReduceSingleTileKernelINS2_10policy_hubIxjN4cuda3std3__44plusIxEEE10Policy1000EPxSC_iS9_xxNS7_10__identityEEEvT0_T1_T2_T3_T4_T6_E12temp_storage+48];
	selp.b64 	%rd187, %rd186, 0, %p37;
	add.s64 	%rd188, %rd185, %rd187;
	setp.gt.s32 	%p38, %r34, 160;
	ld.shared.u64 	%rd189, [_ZZN3cub18CUB_300001_SM_10006detail6reduce28DeviceReduceSingleTileKernelINS2_10policy_hubIxjN4cuda3std3__44plusIxEEE10Policy1000EPxSC_iS9_xxNS7_10__identityEEEvT0_T1_T2_T3_T4_T6_E12temp_storage+56];
	selp.b64 	%rd190, %rd189, 0, %p38;
	add.s64 	%rd191, %rd188, %rd190;
	setp.gt.s32 	%p39, %r34, 192;
	ld.shared.u64 	%rd192, [_ZZN3cub18CUB_300001_SM_10006detail6reduce28DeviceReduceSingleTileKernelINS2_10policy_hubIxjN4cuda3std3__44plusIxEEE10Policy1000EPxSC_iS9_xxNS7_10__identityEEEvT0_T1_T2_T3_T4_T6_E12temp_storage+64];
	selp.b64 	%rd193, %rd192, 0, %p39;
	add.s64 	%rd194, %rd191, %rd193;
	setp.gt.s32 	%p40, %r34, 224;
	ld.shared.u64 	%rd195, [_ZZN3cub18CUB_300001_SM_10006detail6reduce28DeviceReduceSingleTileKernelINS2_10policy_hubIxjN4cuda3std3__44plusIxEEE10Policy1000EPxSC_iS9_xxNS7_10__identityEEEvT0_T1_T2_T3_T4_T6_E12temp_storage+72];
	selp.b64 	%rd196, %rd195, 0, %p40;
	add.s64 	%rd197, %rd194, %rd196;
	setp.gt.s32 	%p41, %r34, 256;
	ld.shared.u64 	%rd198, [_ZZN3cub18CUB_300001_SM_10006detail6reduce28DeviceReduceSingleTileKernelINS2_10policy_hubIxjN4cuda3std3__44plusIxEEE10Policy1000EPxSC_iS9_xxNS7_10__identityEEEvT0_T1_T2_T3_T4_T6_E12temp_storage+80];
	selp.b64 	%rd199, %rd198, 0, %p41;
	add.s64 	%rd200, %rd197, %rd199;
	setp.gt.s32 	%p42, %r34, 288;
	ld.shared.u64 	%rd201, [_ZZN3cub18CUB_300001_SM_10006detail6reduce28DeviceReduceSingleTileKernelINS2_10policy_hubIxjN4cuda3std3__44plusIxEEE10Policy1000EPxSC_iS9_xxNS7_10__identityEEEvT0_T1_T2_T3_T4_T6_E12temp_storage+88];
	selp.b64 	%rd202, %rd201, 0, %p42;
	add.s64 	%rd203, %rd200, %rd202;
	setp.gt.s32 	%p43, %r34, 320;
	ld.shared.u64 	%rd204, [_ZZN3cub18CUB_300001_SM_10006detail6reduce28DeviceReduceSingleTileKernelINS2_10policy_hubIxjN4cuda3std3__44plusIxEEE10Policy1000EPxSC_iS9_xxNS7_10__identityEEEvT0_T1_T2_T3_T4_T6_E12temp_storage+96];
	selp.b64 	%rd205, %rd204, 0, %p43;
	add.s64 	%rd206, %rd203, %rd205;
	setp.gt.s32 	%p44, %r34, 352;
	ld.shared.u64 	%rd207, [_ZZN3cub18CUB_300001_SM_10006detail6reduce28DeviceReduceSingleTileKernelINS2_10policy_hubIxjN4cuda3std3__44plusIxEEE10Policy1000EPxSC_iS9_xxNS7_10__identityEEEvT0_T1_T2_T3_T4_T6_E12temp_storage+104];
	selp.b64 	%rd208, %rd207, 0, %p44;
	add.s64 	%rd209, %rd206, %rd208;
	setp.gt.s32 	%p45, %r34, 384;
	ld.shared.u64 	%rd210, [_ZZN3cub18CUB_300001_SM_10006detail6reduce28DeviceReduceSingleTileKernelINS2_10policy_hubIxjN4cuda3std3__44plusIxEEE10Policy1000EPxSC_iS9_xxNS7_10__identityEEEvT0_T1_T2_T3_T4_T6_E12temp_storage+112];
	selp.b64 	%rd211, %rd210, 0, %p45;
	add.s64 	%rd212, %rd209, %rd211;
	setp.gt.s32 	%p46, %r34, 416;
	ld.shared.u64 	%rd213, [_ZZN3cub18CUB_300001_SM_10006detail6reduce28DeviceReduceSingleTileKernelINS2_10policy_hubIxjN4cuda3std3__44plusIxEEE10Policy1000EPxSC_iS9_xxNS7_10__identityEEEvT0_T1_T2_T3_T4_T6_E12temp_storage+120];
	selp.b64 	%rd214, %rd213, 0, %p46;
	add.s64 	%rd215, %rd212, %rd214;
	setp.gt.s32 	%p47, %r34, 448;
	ld.shared.u64 	%rd216, [_ZZN3cub18CUB_300001_SM_10006detail6reduce28DeviceReduceSingleTileKernelINS2_10policy_hubIxjN4cuda3std3__44plusIxEEE10Policy1000EPxSC_iS9_xxNS7_10__identityEEEvT0_T1_T2_T3_T4_T6_E12temp_storage+128];
	selp.b64 	%rd217, %rd216, 0, %p47;
	add.s64 	%rd218, %rd215, %rd217;
	setp.gt.s32 	%p48, %r34, 480;
	ld.shared.u64 	%rd219, [_ZZN3cub18CUB_300001_SM_10006detail6reduce28DeviceReduceSingleTileKernelINS2_10policy_hubIxjN4cuda3std3__44plusIxEEE10Policy1000EPxSC_iS9_xxNS7_10__identityEEEvT0_T1_T2_T3_T4_T6_E12temp_storage+136];
	selp.b64 	%rd220, %rd219, 0, %p48;
	add.s64 	%rd280, %rd218, %rd220;
	bra.uni 	$L__BB6_37;
$L__BB6_21:
	mov.u32 	%r13, %tid.x;
	mul.wide.u32 	%rd52, %r13, 8;
	add.s64 	%rd39, %rd35, %rd52;
	// begin inline asm
	ld.global.nc.u64 %rd38, [%rd39];
	// end inline asm
	add.s64 	%rd41, %rd39, 4096;
	// begin inline asm
	ld.global.nc.u64 %rd40, [%rd41];
	// end inline asm
	add.s64 	%rd43, %rd39, 8192;
	// begin inline asm
	ld.global.nc.u64 %rd42, [%rd43];
	// end inline asm
	add.s64 	%rd45, %rd39, 12288;
	// begin inline asm
	ld.global.nc.u64 %rd44, [%rd45];
	// end inline asm
	add.s64 	%rd47, %rd39, 16384;
	// begin inline asm
	ld.global.nc.u64 %rd46, [%rd47];
	// end inline asm
	add.s64 	%rd49, %rd39, 20480;
	// begin inline asm
	ld.global.nc.u64 %rd48, [%rd49];
	// end inline asm
	add.s64 	%rd51, %rd39, 24576;
	// begin inline asm
	ld.global.nc.u64 %rd50, [%rd51];
	// end inline asm
	add.s64 	%rd53, %rd40, %rd38;
	add.s64 	%rd54, %rd42, %rd53;
	add.s64 	%rd55, %rd44, %rd54;
	add.s64 	%rd56, %rd46, %rd55;
	add.s64 	%rd57, %rd48, %rd56;
	add.s64 	%rd279, %rd50, %rd57;
	setp.lt.u32 	%p3, %r34, 7168;
	mov.b32 	%r231, 3584;
	@%p3 bra 	$L__BB6_25;
	add.s32 	%r14, %r34, -3584;
	mov.b32 	%r231, 3584;
$L__BB6_23:
	add.s32 	%r37, %r231, %r13;
	mul.wide.u32 	%rd72, %r37, 8;
	add.s64 	%rd59, %rd35, %rd72;
	// begin inline asm
	ld.global.nc.u64 %rd58, [%rd59];
	// end inline asm
	add.s64 	%rd61, %rd59, 4096;
	// begin inline asm
	ld.global.nc.u64 %rd60, [%rd61];
	// end inline asm
	add.s64 	%rd63, %rd59, 8192;
	// begin inline asm
	ld.global.nc.u64 %rd62, [%rd63];
	// end inline asm
	add.s64 	%rd65, %rd59, 12288;
	// begin inline asm
	ld.global.nc.u64 %rd64, [%rd65];
	// end inline asm
	add.s64 	%rd67, %rd59, 16384;
	// begin inline asm
	ld.global.nc.u64 %rd66, [%rd67];
	// end inline asm
	add.s64 	%rd69, %rd59, 20480;
	// begin inline asm
	ld.global.nc.u64 %rd68, [%rd69];
	// end inline asm
	add.s64 	%rd71, %rd59, 24576;
	// begin inline asm
	ld.global.nc.u64 %rd70, [%rd71];
	// end inline asm
	add.s64 	%rd73, %rd58, %rd279;
	add.s64 	%rd74, %rd60, %rd73;
	add.s64 	%rd75, %rd62, %rd74;
	add.s64 	%rd76, %rd64, %rd75;
	add.s64 	%rd77, %rd66, %rd76;
	add.s64 	%rd78, %rd68, %rd77;
	add.s64 	%rd279, %rd70, %rd78;
	sub.s32 	%r38, %r34, %r231;
	setp.lt.s32 	%p4, %r38, 3584;
	@%p4 bra 	$L__BB6_33;
	add.s32 	%r231, %r231, 3584;
	setp.le.s32 	%p5, %r231, %r14;
	@%p5 bra 	$L__BB6_23;
$L__BB6_25:
	setp.le.s32 	%p6, %r34, %r231;
	@%p6 bra 	$L__BB6_33;
	sub.s32 	%r18, %r34, %r231;
	setp.ge.s32 	%p7, %r13, %r18;
	@%p7 bra 	$L__BB6_33;
	not.b32 	%r39, %r13;
	add.s32 	%r40, %r34, %r39;
	sub.s32 	%r19, %r40, %r231;
	and.b32  	%r41, %r19, 1536;
	setp.eq.s32 	%p8, %r41, 1536;
	mov.u32 	%r235, %r13;
	@%p8 bra 	$L__BB6_30;
	add.s32 	%r233, %r13, %r231;
	shr.u32 	%r42, %r19, 9;
	add.s32 	%r43, %r42, 1;
	and.b32  	%r44, %r43, 3;
	neg.s32 	%r232, %r44;
	mov.u32 	%r235, %r13;
$L__BB6_29:
	.pragma "nounroll";
	mul.wide.u32 	%rd82, %r233, 8;
	add.s64 	%rd81, %rd35, %rd82;
	// begin inline asm
	ld.global.nc.u64 %rd80, [%rd81];
	// end inline asm
	add.s64 	%rd279, %rd80, %rd279;
	add.s32 	%r235, %r235, 512;
	add.s32 	%r233, %r233, 512;
	add.s32 	%r232, %r232, 1;
	setp.ne.s32 	%p9, %r232, 0;
	@%p9 bra 	$L__BB6_29;
$L__BB6_30:
	setp.lt.u32 	%p10, %r19, 1536;
	@%p10 bra 	$L__BB6_33;
	cvt.u64.u32 	%rd83, %r235;
	cvt.u64.u32 	%rd84, %r231;
	add.s64 	%rd85, %rd83, %rd84;
	shl.b64 	%rd86, %rd85, 3;
	add.s64 	%rd87, %rd86, %rd35;
	add.s64 	%rd277, %rd87, 8192;
	add.s32 	%r236, %r235, %r231;
$L__BB6_32:
	mul.wide.u32 	%rd96, %r236, 8;
	add.s64 	%rd89, %rd35, %rd96;
	// begin inline asm
	ld.global.nc.u64 %rd88, [%rd89];
	// end inline asm
	add.s64 	%rd97, %rd88, %rd279;
	add.s64 	%rd91, %rd277, -4096;
	// begin inline asm
	ld.global.nc.u64 %rd90, [%rd91];
	// end inline asm
	add.s64 	%rd98, %rd90, %rd97;
	// begin inline asm
	ld.global.nc.u64 %rd92, [%rd277];
	// end inline asm
	add.s64 	%rd99, %rd92, %rd98;
	add.s64 	%rd95, %rd277, 4096;
	// begin inline asm
	ld.global.nc.u64 %rd94, [%rd95];
	// end inline asm
	add.s64 	%rd279, %rd94, %rd99;
	add.s32 	%r235, %r235, 2048;
	add.s64 	%rd277, %rd277, 16384;
	add.s32 	%r236, %r236, 2048;
	setp.lt.s32 	%p11, %r235, %r18;
	@%p11 bra 	$L__BB6_32;
$L__BB6_33:
	// begin inline asm
	mov.u32 %r45, %laneid;
	// end inline asm
	mov.b64 	{%r47, %r52}, %rd279;
	mov.b32 	%r53, 1;
	mov.b32 	%r94, 31;
	mov.b32 	%r95, -1;
	// begin inline asm
	shfl.sync.down.b32 %r46, %r47, %r53, %r94, %r95;
	// end inline asm
	// begin inline asm
	shfl.sync.down.b32 %r51, %r52, %r53, %r94, %r95;
	// end inline asm
	mov.b64 	%rd100, {%r46, %r51};
	setp.gt.s32 	%p12, %r45, 30;
	selp.b64 	%rd101, 0, %rd100, %p12;
	add.s64 	%rd102, %rd101, %rd279;
	mov.b64 	{%r57, %r62}, %rd102;
	mov.b32 	%r63, 2;
	// begin inline asm
	shfl.sync.down.b32 %r56, %r57, %r63, %r94, %r95;
	// end inline asm
	// begin inline asm
	shfl.sync.down.b32 %r61, %r62, %r63, %r94, %r95;
	// end inline asm
	mov.b64 	%rd103, {%r56, %r61};
	setp.gt.s32 	%p13, %r45, 29;
	selp.b64 	%rd104, 0, %rd103, %p13;
	add.s64 	%rd105, %rd104, %rd102;
	mov.b64 	{%r67, %r72}, %rd105;
	mov.b32 	%r73, 4;
	// begin inline asm
	shfl.sync.down.b32 %r66, %r67, %r73, %r94, %r95;
	// end inline asm
	// begin inline asm
	shfl.sync.down.b32 %r71, %r72, %r73, %r94, %r95;
	// end inline asm
	mov.b64 	%rd106, {%r66, %r71};
	setp.gt.s32 	%p14, %r45, 27;
	selp.b64 	%rd107, 0, %rd106, %p14;
	add.s64 	%rd108, %rd107, %rd105;
	mov.b64 	{%r77, %r82}, %rd108;
	mov.b32 	%r83, 8;
	// begin inline asm
	shfl.sync.down.b32 %r76, %r77, %r83, %r94, %r95;
	// end inline asm
	// begin inline asm
	shfl.sync.down.b32 %r81, %r82, %r83, %r94, %r95;
	// end inline asm
	mov.b64 	%rd109, {%r76, %r81};
	setp.gt.s32 	%p15, %r45, 23;
	selp.b64 	%rd110, 0, %rd109, %p15;
	add.s64 	%rd111, %rd110, %rd108;
	mov.b64 	{%r87, %r92}, %rd111;
	mov.b32 	%r93, 16;
	// begin inline asm
	shfl.sync.down.b32 %r86, %r87, %r93, %r94, %r95;
	// end inline asm
	// begin inline asm
	shfl.sync.down.b32 %r91, %r92, %r93, %r94, %r95;
	// end inline asm
	mov.b64 	%rd112, {%r86, %r91};
	setp.gt.s32 	%p16, %r45, 15;
	selp.b64 	%rd113, 0, %rd112, %p16;
	add.s64 	%rd280, %rd113, %rd111;
	setp.ne.s32 	%p17, %r45, 0;
	@%p17 bra 	$L__BB6_35;
	shr.u32 	%r96, %r13, 2;
	and.b32  	%r97, %r96, 248;
	mov.u32 	%r98, _ZZN3cub18CUB_300001_SM_10006detail6reduce28DeviceReduceSingleTileKernelINS2_10policy_hubIxjN4cuda3std3__44plusIxEEE10Policy1000EPxSC_iS9_xxNS7_10__identityEEEvT0_T1_T2_T3_T4_T6_E12temp_storage;
	add.s32 	%r99, %r98, %r97;
	st.shared.u64 	[%r99+16], %rd280;
$L__BB6_35:
	bar.sync 	0;
	setp.ne.s32 	%p18, %r13, 0;
	@%p18 bra 	$L__BB6_37;
	ld.shared.u64 	%rd114, [_ZZN3cub18CUB_300001_SM_10006detail6reduce28DeviceReduceSingleTileKernelINS2_10policy_hubIxjN4cuda3std3__44plusIxEEE10Policy1000EPxSC_iS9_xxNS7_10__identityEEEvT0_T1_T2_T3_T4_T6_E12temp_storage+24];
	add.s64 	%rd115, %rd114, %rd280;
	ld.shared.u64 	%rd116, [_ZZN3cub18CUB_300001_SM_10006detail6reduce28DeviceReduceSingleTileKernelINS2_10policy_hubIxjN4cuda3std3__44plusIxEEE10Policy1000EPxSC_iS9_xxNS7_10__identityEEEvT0_T1_T2_T3_T4_T6_E12temp_storage+32];
	add.s64 	%rd117, %rd115, %rd116;
	ld.shared.u64 	%rd118, [_ZZN3cub18CUB_300001_SM_10006detail6reduce28DeviceReduceSingleTileKernelINS2_10policy_hubIxjN4cuda3std3__44plusIxEEE10Policy1000EPxSC_iS9_xxNS7_10__identityEEEvT0_T1_T2_T3_T4_T6_E12temp_storage+40];
	add.s64 	%rd119, %rd117, %rd118;
	ld.shared.u64 	%rd120, [_ZZN3cub18CUB_300001_SM_10006detail6reduce28DeviceReduceSingleTileKernelINS2_10policy_hubIxjN4cuda3std3__44plusIxEEE10Policy1000EPxSC_iS9_xxNS7_10__identityEEEvT0_T1_T2_T3_T4_T6_E12temp_storage+48];
	add.s64 	%rd121, %rd119, %rd120;
	ld.shared.u64 	%rd122, [_ZZN3cub18CUB_300001_SM_10006detail6reduce28DeviceReduceSingleTileKernelINS2_10policy_hubIxjN4cuda3std3__44plusIxEEE10Policy1000EPxSC_iS9_xxNS7_10__identityEEEvT0_T1_T2_T3_T4_T6_E12temp_storage+56];
	add.s64 	%rd123, %rd121, %rd122;
	ld.shared.u64 	%rd124, [_ZZN3cub18CUB_300001_SM_10006detail6reduce28DeviceReduceSingleTileKernelINS2_10policy_hubIxjN4cuda3std3__44plusIxEEE10Policy1000EPxSC_iS9_xxNS7_10__identityEEEvT0_T1_T2_T3_T4_T6_E12temp_storage+64];
	add.s64 	%rd125, %rd123, %rd124;
	ld.shared.u64 	%rd126, [_ZZN3cub18CUB_300001_SM_10006detail6reduce28DeviceReduceSingleTileKernelINS2_10policy_hubIxjN4cuda3std3__44plusIxEEE10Policy1000EPxSC_iS9_xxNS7_10__identityEEEvT0_T1_T2_T3_T4_T6_E12temp_storage+72];
	add.s64 	%rd127, %rd125, %rd126;
	ld.shared.u64 	%rd128, [_ZZN3cub18CUB_300001_SM_10006detail6reduce28DeviceReduceSingleTileKernelINS2_10policy_hubIxjN4cuda3std3__44plusIxEEE10Policy1000EPxSC_iS9_xxNS7_10__identityEEEvT0_T1_T2_T3_T4_T6_E12temp_storage+80];
	add.s64 	%rd129, %rd127, %rd128;
	ld.shared.u64 	%rd130, [_ZZN3cub18CUB_300001_SM_10006detail6reduce28DeviceReduceSingleTileKernelINS2_10policy_hubIxjN4cuda3std3__44plusIxEEE10Policy1000EPxSC_iS9_xxNS7_10__identityEEEvT0_T1_T2_T3_T4_T6_E12temp_storage+88];
	add.s64 	%rd131, %rd129, %rd130;
	ld.shared.u64 	%rd132, [_ZZN3cub18CUB_300001_SM_10006detail6reduce28DeviceReduceSingleTileKernelINS2_10policy_hubIxjN4cuda3std3__44plusIxEEE10Policy1000EPxSC_iS9_xxNS7_10__identityEEEvT0_T1_T2_T3_T4_T6_E12temp_storage+96];
	add.s64 	%rd133, %rd131, %rd132;
	ld.shared.u64 	%rd134, [_ZZN3cub18CUB_300001_SM_10006detail6reduce28DeviceReduceSingleTileKernelINS2_10policy_hubIxjN4cuda3std3__44plusIxEEE10Policy1000EPxSC_iS9_xxNS7_10__identityEEEvT0_T1_T2_T3_T4_T6_E12temp_storage+104];
	add.s64 	%rd135, %rd133, %rd134;
	ld.shared.u64 	%rd136, [_ZZN3cub18CUB_300001_SM_10006detail6reduce28DeviceReduceSingleTileKernelINS2_10policy_hubIxjN4cuda3std3__44plusIxEEE10Policy1000EPxSC_iS9_xxNS7_10__identityEEEvT0_T1_T2_T3_T4_T6_E12temp_storage+112];
	add.s64 	%rd137, %rd135, %rd136;
	ld.shared.u64 	%rd138, [_ZZN3cub18CUB_300001_SM_10006detail6reduce28DeviceReduceSingleTileKernelINS2_10policy_hubIxjN4cuda3std3__44plusIxEEE10Policy1000EPxSC_iS9_xxNS7_10__identityEEEvT0_T1_T2_T3_T4_T6_E12temp_storage+120];
	add.s64 	%rd139, %rd137, %rd138;
	ld.shared.u64 	%rd140, [_ZZN3cub18CUB_300001_SM_10006detail6reduce28DeviceReduceSingleTileKernelINS2_10policy_hubIxjN4cuda3std3__44plusIxEEE10Policy1000EPxSC_iS9_xxNS7_10__identityEEEvT0_T1_T2_T3_T4_T6_E12temp_storage+128];
	add.s64 	%rd141, %rd139, %rd140;
	ld.shared.u64 	%rd142, [_ZZN3cub18CUB_300001_SM_10006detail6reduce28DeviceReduceSingleTileKernelINS2_10policy_hubIxjN4cuda3std3__44plusIxEEE10Policy1000EPxSC_iS9_xxNS7_10__identityEEEvT0_T1_T2_T3_T4_T6_E12temp_storage+136];
	add.s64 	%rd280, %rd141, %rd142;
$L__BB6_37:
	mov.u32 	%r223, %tid.x;
	setp.ne.s32 	%p56, %r223, 0;
	@%p56 bra 	$L__BB6_39;
	add.s64 	%rd264, %rd280, %rd36;
	st.global.u64 	[%rd1], %rd264;
$L__BB6_39:
	ret;

}
	// .globl	_ZN3cub18CUB_300001_SM_10006detail6reduce28DeviceReduceSingleTileKernelINS2_10policy_hubIxyN4cuda3std3__44plusIxEEE10Policy1000EN6thrust24THRUST_300001_SM_1000_NS6detail15normal_iteratorINSD_10device_ptrIiEEEEPxyS9_xxNS7_10__identityEEEvT0_T1_T2_T3_T4_T6_
.visible .entry _ZN3cub18CUB_300001_SM_10006detail6reduce28DeviceReduceSingleTileKernelINS2_10policy_hubIxyN4cuda3std3__44plusIxEEE10Policy1000EN6thrust24THRUST_300001_SM_1000_NS6detail15normal_iteratorINSD_10device_ptrIiEEEEPxyS9_xxNS7_10__identityEEEvT0_T1_T2_T3_T4_T6_(
	.param .align 8 .b8 _ZN3cub18CUB_300001_SM_10006detail6reduce28DeviceReduceSingleTileKernelINS2_10policy_hubIxyN4cuda3std3__44plusIxEEE10Policy1000EN6thrust24THRUST_300001_SM_1000_NS6detail15normal_iteratorINSD_10device_ptrIiEEEEPxyS9_xxNS7_10__identityEEEvT0_T1_T2_T3_T4_T6__param_0[8],
	.param .u64 .ptr .align 1 _ZN3cub18CUB_300001_SM_10006detail6reduce28DeviceReduceSingleTileKernelINS2_10policy_hubIxyN4cuda3std3__44plusIxEEE10Policy1000EN6thrust24THRUST_300001_SM_1000_NS6detail15normal_iteratorINSD_10device_ptrIiEEEEPxyS9_xxNS7_10__identityEEEvT0_T1_T2_T3_T4_T6__param_1,
	.param .u64 _ZN3cub18CUB_300001_SM_10006detail6reduce28DeviceReduceSingleTileKernelINS2_10policy_hubIxyN4cuda3std3__44plusIxEEE10Policy1000EN6thrust24THRUST_300001_SM_1000_NS6detail15normal_iteratorINSD_10device_ptrIiEEEEPxyS9_xxNS7_10__identityEEEvT0_T1_T2_T3_T4_T6__param_2,
	.param .align 1 .b8 _ZN3cub18CUB_300001_SM_10006detail6reduce28DeviceReduceSingleTileKernelINS2_10policy_hubIxyN4cuda3std3__44plusIxEEE10Policy1000EN6thrust24THRUST_300001_SM_1000_NS6detail15normal_iteratorINSD_10device_ptrIiEEEEPxyS9_xxNS7_10__identityEEEvT0_T1_T2_T3_T4_T6__param_3[1],
	.param .u64 _ZN3cub18CUB_300001_SM_10006detail6reduce28DeviceReduceSingleTileKernelINS2_10policy_hubIxyN4cuda3std3__44plusIxEEE10Policy1000EN6thrust24THRUST_300001_SM_1000_NS6detail15normal_iteratorINSD_10device_ptrIiEEEEPxyS9_xxNS7_10__identityEEEvT0_T1_T2_T3_T4_T6__param_4,
	.param .align 1 .b8 _ZN3cub18CUB_300001_SM_10006detail6reduce28DeviceReduceSingleTileKernelINS2_10policy_hubIxyN4cuda3std3__44plusIxEEE10Policy1000EN6thrust24THRUST_300001_SM_1000_NS6detail15normal_iteratorINSD_10device_ptrIiEEEEPxyS9_xxNS7_10__identityEEEvT0_T1_T2_T3_T4_T6__param_5[1]
)
.maxntid 512
.minnctapersm 1
{
	.reg .pred 	%p<67>;
	.reg .b32 	%r<246>;
	.reg .b64 	%rd<403>;
	// demoted variable
	.shared .align 8 .b8 _ZZN3cub18CUB_300001_SM_10006detail6reduce28DeviceReduceSingleTileKernelINS2_10policy_hubIxyN4cuda3std3__44plusIxEEE10Policy1000EN6thrust24THRUST_300001_SM_1000_NS6detail15normal_iteratorINSD_10device_ptrIiEEEEPxyS9_xxNS7_10__identityEEEvT0_T1_T2_T3_T4_T6_E12temp_storage[152];
	ld.param.u64 	%rd57, [_ZN3cub18CUB_300001_SM_10006detail6reduce28DeviceReduceSingleTileKernelINS2_10policy_hubIxyN4cuda3std3__44plusIxEEE10Policy1000EN6thrust24THRUST_300001_SM_1000_NS6detail15normal_iteratorINSD_10device_ptrIiEEEEPxyS9_xxNS7_10__identityEEEvT0_T1_T2_T3_T4_T6__param_0];
	ld.param.u64 	%rd60, [_ZN3cub18CUB_300001_SM_10006detail6reduce28DeviceReduceSingleTileKernelINS2_10policy_hubIxyN4cuda3std3__44plusIxEEE10Policy1000EN6thrust24THRUST_300001_SM_1000_NS6detail15normal_iteratorINSD_10device_ptrIiEEEEPxyS9_xxNS7_10__identityEEEvT0_T1_T2_T3_T4_T6__param_1];
	ld.param.u64 	%rd58, [_ZN3cub18CUB_300001_SM_10006detail6reduce28DeviceReduceSingleTileKernelINS2_10policy_hubIxyN4cuda3std3__44plusIxEEE10Policy1000EN6thrust24THRUST_300001_SM_1000_NS6detail15normal_iteratorINSD_10device_ptrIiEEEEPxyS9_xxNS7_10__identityEEEvT0_T1_T2_T3_T4_T6__param_2];
	ld.param.u64 	%rd59, [_ZN3cub18CUB_300001_SM_10006detail6reduce28DeviceReduceSingleTileKernelINS2_10policy_hubIxyN4cuda3std3__44plusIxEEE10Policy1000EN6thrust24THRUST_300001_SM_1000_NS6detail15normal_iteratorINSD_10device_ptrIiEEEEPxyS9_xxNS7_10__identityEEEvT0_T1_T2_T3_T4_T6__param_4];
	cvta.to.global.u64 	%rd1, %rd60;
	setp.ne.s64 	%p1, %rd58, 0;
	@%p1 bra 	$L__BB7_3;
	mov.u32 	%r231, %tid.x;
	setp.ne.s32 	%p66, %r231, 0;
	@%p66 bra 	$L__BB7_51;
	st.global.u64 	[%rd1], %rd59;
	bra.uni 	$L__BB7_51;
$L__BB7_3:
	cvta.to.global.u64 	%rd2, %rd57;
	setp.gt.u64 	%p2, %rd58, 3583;
	@%p2 bra 	$L__BB7_28;
	cvt.u32.u64 	%r1, %rd58;
	mov.u32 	%r2, %tid.x;
	setp.ge.u32 	%p24, %r2, %r1;
	mov.b64 	%rd386, 0;
	mov.u32 	%r235, %r2;
	@%p24 bra 	$L__BB7_6;
	mul.wide.u32 	%rd207, %r2, 4;
	add.s64 	%rd208, %rd2, %rd207;
	ld.global.s32 	%rd386, [%rd208];
	add.s32 	%r235, %r2, 512;
$L__BB7_6:
	setp.ge.u32 	%p25, %r235, %r1;
	@%p25 bra 	$L__BB7_19;
	not.b32 	%r108, %r235;
	add.s32 	%r109, %r108, %r1;
	shr.u32 	%r110, %r109, 9;
	add.s32 	%r5, %r110, 1;
	and.b32  	%r6, %r5, 15;
	setp.lt.u32 	%p26, %r109, 7680;
	@%p26 bra 	$L__BB7_10;
	and.b32  	%r111, %r5, 16777200;
	neg.s32 	%r233, %r111;
	mul.wide.u32 	%rd210, %r235, 4;
	add.s64 	%rd211, %rd210, %rd2;
	add.s64 	%rd377, %rd211, 16384;
$L__BB7_9:
	.pragma "nounroll";
	ld.global.s32 	%rd212, [%rd377+-16384];
	add.s64 	%rd213, %rd386, %rd212;
	ld.global.s32 	%rd214, [%rd377+-14336];
	add.s64 	%rd215, %rd213, %rd214;
	ld.global.s32 	%rd216, [%rd377+-12288];
	add.s64 	%rd217, %rd215, %rd216;
	ld.global.s32 	%rd218, [%rd377+-10240];
	add.s64 	%rd219, %rd217, %rd218;
	ld.global.s32 	%rd220, [%rd377+-8192];
	add.s64 	%rd221, %rd219, %rd220;
	ld.global.s32 	%rd222, [%rd377+-6144];
	add.s64 	%rd223, %rd221, %rd222;
	ld.global.s32 	%rd224, [%rd377+-4096];
	add.s64 	%rd225, %rd223, %rd224;
	ld.global.s32 	%rd226, [%rd377+-2048];
	add.s64 	%rd227, %rd225, %rd226;
	ld.global.s32 	%rd228, [%rd377];
	add.s64 	%rd229, %rd227, %rd228;
	ld.global.s32 	%rd230, [%rd377+2048];
	add.s64 	%rd231, %rd229, %rd230;
	ld.global.s32 	%rd232, [%rd377+4096];
	add.s64 	%rd233, %rd231, %rd232;
	ld.global.s32 	%rd234, [%rd377+6144];
	add.s64 	%rd235, %rd233, %rd234;
	ld.global.s32 	%rd236, [%rd377+8192];
	add.s64 	%rd237, %rd235, %rd236;
	ld.global.s32 	%rd238, [%rd377+10240];
	add.s64 	%rd239, %rd237, %rd238;
	ld.global.s32 	%rd240, [%rd377+12288];
	add.s64 	%rd241, %rd239, %rd240;
	ld.global.s32 	%rd242, [%rd377+14336];
	add.s64 	%rd386, %rd241, %rd242;
	add.s32 	%r235, %r235, 8192;
	add.s32 	%r233, %r233, 16;
	add.s64 	%rd377, %rd377, 32768;
	setp.ne.s32 	%p27, %r233, 0;
	@%p27 bra 	$L__BB7_9;
$L__BB7_10:
	setp.eq.s32 	%p28, %r6, 0;
	@%p28 bra 	$L__BB7_19;
	and.b32  	%r13, %r5, 7;
	setp.lt.u32 	%p29, %r6, 8;
	@%p29 bra 	$L__BB7_13;
	mul.wide.s32 	%rd244, %r235, 4;
	add.s64 	%rd245, %rd2, %rd244;
	ld.global.s32 	%rd246, [%rd245];
	add.s64 	%rd247, %rd386, %rd246;
	ld.global.s32 	%rd248, [%rd245+2048];
	add.s64 	%rd249, %rd247, %rd248;
	ld.global.s32 	%rd250, [%rd245+4096];
	add.s64 	%rd251, %rd249, %rd250;
	ld.global.s32 	%rd252, [%rd245+6144];
	add.s64 	%rd253, %rd251, %rd252;
	ld.global.s32 	%rd254, [%rd245+8192];
	add.s64 	%rd255, %rd253, %rd254;
	ld.global.s32 	%rd256, [%rd245+10240];
	add.s64 	%rd257, %rd255, %rd256;
	ld.global.s32 	%rd258, [%rd245+12288];
	add.s64 	%rd259, %rd257, %rd258;
	ld.global.s32 	%rd260, [%rd245+14336];
	add.s64 	%rd386, %rd259, %rd260;
	add.s32 	%r235, %r235, 4096;
$L__BB7_13:
	setp.eq.s32 	%p30, %r13, 0;
	@%p30 bra 	$L__BB7_19;
	and.b32  	%r16, %r5, 3;
	setp.lt.u32 	%p31, %r13, 4;
	@%p31 bra 	$L__BB7_16;
	mul.wide.s32 	%rd262, %r235, 4;
	add.s64 	%rd263, %rd2, %rd262;
	ld.global.s32 	%rd264, [%rd263];
	add.s64 	%rd265, %rd386, %rd264;
	ld.global.s32 	%rd266, [%rd263+2048];
	add.s64 	%rd267, %rd265, %rd266;
	ld.global.s32 	%rd268, [%rd263+4096];
	add.s64 	%rd269, %rd267, %rd268;
	ld.global.s32 	%rd270, [%rd263+6144];
	add.s64 	%rd386, %rd269, %rd270;
	add.s32 	%r235, %r235, 2048;
$L__BB7_16:
	setp.eq.s32 	%p32, %r16, 0;
	@%p32 bra 	$L__BB7_19;
	neg.s32 	%r238, %r16;
$L__BB7_18:
	.pragma "nounroll";
	mul.wide.s32 	%rd271, %r235, 4;
	add.s64 	%rd272, %rd2, %rd271;
	ld.global.s32 	%rd273, [%rd272];
	add.s64 	%rd386, %rd386, %rd273;
	add.s32 	%r235, %r235, 512;
	add.s32 	%r238, %r238, 1;
	setp.ne.s32 	%p33, %r238, 0;
	@%p33 bra 	$L__BB7_18;
$L__BB7_19:
	setp.lt.u64 	%p34, %rd58, 512;
	@%p34 bra 	$L__BB7_24;
	// begin inline asm
	mov.u32 %r175, %laneid;
	// end inline asm
	mov.b64 	{%r177, %r182}, %rd386;
	mov.b32 	%r183, 1;
	mov.b32 	%r224, 31;
	mov.b32 	%r225, -1;
	// begin inline asm
	shfl.sync.down.b32 %r176, %r177, %r183, %r224, %r225;
	// end inline asm
	// begin inline asm
	shfl.sync.down.b32 %r181, %r182, %r183, %r224, %r225;
	// end inline asm
	mov.b64 	%rd332, {%r176, %r181};
	setp.gt.s32 	%p58, %r175, 30;
	selp.b64 	%rd333, 0, %rd332, %p58;
	add.s64 	%rd334, %rd333, %rd386;
	mov.b64 	{%r187, %r192}, %rd334;
	mov.b32 	%r193, 2;
	// begin inline asm
	shfl.sync.down.b32 %r186, %r187, %r193, %r224, %r225;
	// end inline asm
	// begin inline asm
	shfl.sync.down.b32 %r191, %r192, %r193, %r224, %r225;
	// end inline asm
	mov.b64 	%rd335, {%r186, %r191};
	setp.gt.s32 	%p59, %r175, 29;
	selp.b64 	%rd336, 0, %rd335, %p59;
	add.s64 	%rd337, %rd336, %rd334;
	mov.b64 	{%r197, %r202}, %rd337;
	mov.b32 	%r203, 4;
	// begin inline asm
	shfl.sync.down.b32 %r196, %r197, %r203, %r224, %r225;
	// end inline asm
	// begin inline asm
	shfl.sync.down.b32 %r201, %r202, %r203, %r224, %r225;
	// end inline asm
	mov.b64 	%rd338, {%r196, %r201};
	setp.gt.s32 	%p60, %r175, 27;
	selp.b64 	%rd339, 0, %rd338, %p60;
	add.s64 	%rd340, %rd339, %rd337;
	mov.b64 	{%r207, %r212}, %rd340;
	mov.b32 	%r213, 8;
	// begin inline asm
	shfl.sync.down.b32 %r206, %r207, %r213, %r224, %r225;
	// end inline asm
	// begin inline asm
	shfl.sync.down.b32 %r211, %r212, %r213, %r224, %r225;
	// end inline asm
	mov.b64 	%rd341, {%r206, %r211};
	setp.gt.s32 	%p61, %r175, 23;
	selp.b64 	%rd342, 0, %rd341, %p61;
	add.s64 	%rd343, %rd342, %rd340;
	mov.b64 	{%r217, %r222}, %rd343;
	mov.b32 	%r223, 16;
	// begin inline asm
	shfl.sync.down.b32 %r216, %r217, %r223, %r224, %r225;
	// end inline asm
	// begin inline asm
	shfl.sync.down.b32 %r221, %r222, %r223, %r224, %r225;
	// end inline asm
	mov.b64 	%rd344, {%r216, %r221};
	setp.gt.s32 	%p62, %r175, 15;
	selp.b64 	%rd345, 0, %rd344, %p62;
	add.s64 	%rd402, %rd345, %rd343;
	setp.ne.s32 	%p63, %r175, 0;
	@%p63 bra 	$L__BB7_22;
	shr.u32 	%r226, %r2, 2;
	and.b32  	%r227, %r226, 248;
	mov.u32 	%r228, _ZZN3cub18CUB_300001_SM_10006detail6reduce28DeviceReduceSingleTileKernelINS2_10policy_hubIxyN4cuda3std3__44plusIxEEE10Policy1000EN6thrust24THRUST_300001_SM_1000_NS6detail15normal_iteratorINSD_10device_ptrIiEEEEPxyS9_xxNS7_10__identityEEEvT0_T1_T2_T3_T4_T6_E12temp_storage;
	add.s32 	%r229, %r228, %r227;
	st.shared.u64 	[%r229+16], %rd402;
$L__BB7_22:
	bar.sync 	0;
	setp.ne.s32 	%p64, %r2, 0;
	@%p64 bra 	$L__BB7_49;
	ld.shared.u64 	%rd346, [_ZZN3cub18CUB_300001_SM_10006detail6reduce28DeviceReduceSingleTileKernelINS2_10policy_hubIxyN4cuda3std3__44plusIxEEE10Policy1000EN6thrust24THRUST_300001_SM_1000_NS6detail15normal_iteratorINSD_10device_ptrIiEEEEPxyS9_xxNS7_10__identityEEEvT0_T1_T2_T3_T4_T6_E12temp_storage+24];
	add.s64 	%rd347, %rd346, %rd402;
	ld.shared.u64 	%rd348, [_ZZN3cub18CUB_300001_SM_10006detail6reduce28DeviceReduceSingleTileKernelINS2_10policy_hubIxyN4cuda3std3__44plusIxEEE10Policy1000EN6thrust24THRUST_300001_SM_1000_NS6detail15normal_iteratorINSD_10device_ptrIiEEEEPxyS9_xxNS7_10__identityEEEvT0_T1_T2_T3_T4_T6_E12temp_storage+32];
	add.s64 	%rd349, %rd347, %rd348;
	ld.shared.u64 	%rd350, [_ZZN3cub18CUB_300001_SM_10006detail6reduce28DeviceReduceSingleTileKernelINS2_10policy_hubIxyN4cuda3std3__44plusIxEEE10Policy1000EN6thrust24THRUST_300001_SM_1000_NS6detail15normal_iteratorINSD_10device_ptrIiEEEEPxyS9_xxNS7_10__identityEEEvT0_T1_T2_T3_T4_T6_E12temp_storage+40];
	add.s64 	%rd351, %rd349, %rd350;
	ld.shared.u64 	%rd352, [_ZZN3cub18CUB_300001_SM_10006detail6reduce28DeviceReduceSingleTileKernelINS2_10policy_hubIxyN4cuda3std3__44plusIxEEE10Policy1000EN6thrust24THRUST_300001_SM_1000_NS6detail15normal_iteratorINSD_10device_ptrIiEEEEPxyS9_xxNS7_10__identityEEEvT0_T1_T2_T3_T4_T6_E12temp_storage+48];
	add.s64 	%rd353, %rd351, %rd352;
	ld.shared.u64 	%rd354, [_ZZN3cub18CUB_300001_SM_10006detail6reduce28DeviceReduceSingleTileKernelINS2_10policy_hubIxyN4cuda3std3__44plusIxEEE10Policy1000EN6thrust24THRUST_300001_SM_1000_NS6detail15normal_iteratorINSD_10device_ptrIiEEEEPxyS9_xxNS7_10__identityEEEvT0_T1_T2_T3_T4_T6_E12temp_storage+56];
	add.s64 	%rd355, %rd353, %rd354;
	ld.shared.u64 	%rd356, [_ZZN3cub18CUB_300001_SM_10006detail6reduce28DeviceReduceSingleTileKernelINS2_10policy_hubIxyN4cuda3std3__44plusIxEEE10Policy1000EN6thrust24THRUST_300001_SM_1000_NS6detail15normal_iteratorINSD_10device_ptrIiEEEEPxyS9_xxNS7_10__identityEEEvT0_T1_T2_T3_T4_T6_E12temp_storage+64];
	add.s64 	%rd357, %rd355, %rd356;
	ld.shared.u64 	%rd358, [_ZZN3cub18CUB_300001_SM_10006detail6reduce28DeviceReduceSingleTileKernelINS2_10policy_hubIxyN4cuda3std3__44plusIxEEE10Policy1000EN6thrust24THRUST_300001_SM_1000_NS6detail15normal_iteratorINSD_10device_ptrIiEEEEPxyS9_xxNS7_10__identityEEEvT0_T1_T2_T3_T4_T6_E12temp_storage+72];
	add.s64 	%rd359, %rd357, %rd358;
	ld.shared.u64 	%rd360, [_ZZN3cub18CUB_300001_SM_10006detail6reduce28DeviceReduceSingleTileKernelINS2_10policy_hubIxyN4cuda3std3__44plusIxEEE10Policy1000EN6thrust24THRUST_300001_SM_1000_NS6detail15normal_iteratorINSD_10device_ptrIiEEEEPxyS9_xxNS7_10__identityEEEvT0_T1_T2_T3_T4_T6_E12temp_storage+80];
	add.s64 	%rd361, %rd359, %rd360;
	ld.shared.u64 	%rd362, [_ZZN3cub18CUB_300001_SM_10006detail6reduce28DeviceReduceSingleTileKernelINS2_10policy_hubIxyN4cuda3std3__44plusIxEEE10Policy1000EN6thrust24THRUST_300001_SM_1000_NS6detail15normal_iteratorINSD_10device_ptrIiEEEEPxyS9_xxNS7_10__identityEEEvT0_T1_T2_T3_T4_T6_E12temp_storage+88];
	add.s64 	%rd363, %rd361, %rd362;
	ld.shared.u64 	%rd364, [_ZZN3cub18CUB_300001_SM_10006detail6reduce28DeviceReduceSingleTileKernelINS2_10policy_hubIxyN4cuda3std3__44plusIxEEE10Policy1000EN6thrust24THRUST_300001_SM_1000_NS6detail15normal_iteratorINSD_10device_ptrIiEEEEPxyS9_xxNS7_10__identityEEEvT0_T1_T2_T3_T4_T6_E12temp_storage+96];
	add.s64 	%rd365, %rd363, %rd364;
	ld.shared.u64 	%rd366, [_ZZN3cub18CUB_300001_SM_10006detail6reduce28DeviceReduceSingleTileKernelINS2_10policy_hubIxyN4cuda3std3__44plusIxEEE10Policy1000EN6thrust24THRUST_300001_SM_1000_NS6detail15normal_iteratorINSD_10device_ptrIiEEEEPxyS9_xxNS7_10__identityEEEvT0_T1_T2_T3_T4_T6_E12temp_storage+104];
	add.s64 	%rd367, %rd365, %rd366;
	ld.shared.u64 	%rd368, [_ZZN3cub18CUB_300001_SM_10006detail6reduce28DeviceReduceSingleTileKernelINS2_10policy_hubIxyN4cuda3std3__44plusIxEEE10Policy1000EN6thrust24THRUST_300001_SM_1000_NS6detail15normal_iteratorINSD_10device_ptrIiEEEEPxyS9_xxNS7_10__identityEEEvT0_T1_T2_T3_T4_T6_E12temp_storage+112];
	add.s64 	%rd369, %rd367, %rd368;
	ld.shared.u64 	%rd370, [_ZZN3cub18CUB_300001_SM_10006detail6reduce28DeviceReduceSingleTileKernelINS2_10policy_hubIxyN4cuda3std3__44plusIxEEE10Policy1000EN6thrust24THRUST_300001_SM_1000_NS6detail15normal_iteratorINSD_10device_ptrIiEEEEPxyS9_xxNS7_10__identityEEEvT0_T1_T2_T3_T4_T6_E12temp_storage+120];
	add.s64 	%rd371, %rd369, %rd370;
	ld.shared.u64 	%rd372, [_ZZN3cub18CUB_300001_SM_10006detail6reduce28DeviceReduceSingleTileKernelINS2_10policy_hubIxyN4cuda3std3__44plusIxEEE10Policy1000EN6thrust24THRUST_300001_SM_1000_NS6detail15normal_iteratorINSD_10device_ptrIiEEEEPxyS9_xxNS7_10__identityEEEvT0_T1_T2_T3_T4_T6_E12temp_storage+128];
	add.s64 	%rd373, %rd371, %rd372;
	ld.shared.u64 	%rd374, [_ZZN3cub18CUB_300001_SM_10006detail6reduce28DeviceReduceSingleTileKernelINS2_10policy_hubIxyN4cuda3std3__44plusIxEEE10Policy1000EN6thrust24THRUST_300001_SM_1000_NS6detail15normal_iteratorINSD_10device_ptrIiEEEEPxyS9_xxNS7_10__identityEEEvT0_T1_T2_T3_T4_T6_E12temp_storage+136];
	add.s64 	%rd402, %rd373, %rd374;
	bra.uni 	$L__BB7_49;
$L__BB7_24:
	// begin inline asm
	mov.u32 %r112, %laneid;
	// end inline asm
	and.b32  	%r163, %r2, 992;
	add.s32 	%r164, %r163, 32;
	setp.gt.u32 	%p35, %r164, %r1;
	not.b32 	%r165, %r163;
	add.s32 	%r166, %r1, %r165;
	selp.b32 	%r161, %r166, 31, %p35;
	mov.b64 	{%r114, %r119}, %rd386;
	mov.b32 	%r120, 1;
	mov.b32 	%r162, -1;
	// begin inline asm
	shfl.sync.down.b32 %r113, %r114, %r120, %r161, %r162;
	// end inline asm
	// begin inline asm
	shfl.sync.down.b32 %r118, %r119, %r120, %r161, %r162;
	// end inline asm
	mov.b64 	%rd274, {%r113, %r118};
	setp.lt.s32 	%p36, %r112, %r161;
	selp.b64 	%rd275, %rd274, 0, %p36;
	add.s64 	%rd276, %rd275, %rd386;
	mov.b64 	{%r124, %r129}, %rd276;
	mov.b32 	%r130, 2;
	// begin inline asm
	shfl.sync.down.b32 %r123, %r124, %r130, %r161, %r162;
	// end inline asm
	// begin inline asm
	shfl.sync.down.b32 %r128, %r129, %r130, %r161, %r162;
	// end inline asm
	mov.b64 	%rd277, {%r123, %r128};
	add.s32 	%r167, %r112, 2;
	setp.gt.s32 	%p37, %r167, %r161;
	selp.b64 	%rd278, 0, %rd277, %p37;
	add.s64 	%rd279, %rd278, %rd276;
	mov.b64 	{%r134, %r139}, %rd279;
	mov.b32 	%r140, 4;
	// begin inline asm
	shfl.sync.down.b32 %r133, %r134, %r140, %r161, %r162;
	// end inline asm
	// begin inline asm
	shfl.sync.down.b32 %r138, %r139, %r140, %r161, %r162;
	// end inline asm
	mov.b64 	%rd280, {%r133, %r138};
	add.s32 	%r168, %r112, 4;
	setp.gt.s32 	%p38, %r168, %r161;
	selp.b64 	%rd281, 0, %rd280, %p38;
	add.s64 	%rd282, %rd281, %rd279;
	mov.b64 	{%r144, %r149}, %rd282;
	mov.b32 	%r150, 8;
	// begin inline asm
	shfl.sync.down.b32 %r143, %r144, %r150, %r161, %r162;
	// end inline asm
	// begin inline asm
	shfl.sync.down.b32 %r148, %r149, %r150, %r161, %r162;
	// end inline asm
	mov.b64 	%rd283, {%r143, %r148};
	add.s32 	%r169, %r112, 8;
	setp.gt.s32 	%p39, %r169, %r161;
	selp.b64 	%rd284, 0, %rd283, %p39;
	add.s64 	%rd285, %rd284, %rd282;
	mov.b64 	{%r154, %r159}, %rd285;
	mov.b32 	%r160, 16;
	// begin inline asm
	shfl.sync.down.b32 %r153, %r154, %r160, %r161, %r162;
	// end inline asm
	// begin inline asm
	shfl.sync.down.b32 %r158, %r159, %r160, %r161, %r162;
	// end inline asm
	mov.b64 	%rd286, {%r153, %r158};
	add.s32 	%r170, %r112, 16;
	setp.gt.s32 	%p40, %r170, %r161;
	selp.b64 	%rd287, 0, %rd286, %p40;
	add.s64 	%rd402, %rd287, %rd285;
	setp.ne.s32 	%p41, %r112, 0;
	@%p41 bra 	$L__BB7_26;
	shr.u32 	%r171, %r2, 2;
	and.b32  	%r172, %r171, 248;
	mov.u32 	%r173, _ZZN3cub18CUB_300001_SM_10006detail6reduce28DeviceReduceSingleTileKernelINS2_10policy_hubIxyN4cuda3std3__44plusIxEEE10Policy1000EN6thrust24THRUST_300001_SM_1000_NS6detail15normal_iteratorINSD_10device_ptrIiEEEEPxyS9_xxNS7_10__identityEEEvT0_T1_T2_T3_T4_T6_E12temp_storage;
	add.s32 	%r174, %r173, %r172;
	st.shared.u64 	[%r174+16], %rd402;
$L__BB7_26:
	bar.sync 	0;
	setp.ne.s32 	%p42, %r2, 0;
	@%p42 bra 	$L__BB7_49;
	setp.gt.u64 	%p43, %rd58, 32;
	ld.shared.u64 	%rd288, [_ZZN3cub18CUB_300001_SM_10006detail6reduce28DeviceReduceSingleTileKernelINS2_10policy_hubIxyN4cuda3std3__44plusIxEEE10Policy1000EN6thrust24THRUST_300001_SM_1000_NS6detail15normal_iteratorINSD_10device_ptrIiEEEEPxyS9_xxNS7_10__identityEEEvT0_T1_T2_T3_T4_T6_E12temp_storage+24];
	selp.b64 	%rd289, %rd288, 0, %p43;
	add.s64 	%rd290, %rd289, %rd402;
	setp.gt.u64 	%p44, %rd58, 64;
	ld.shared.u64 	%rd291, [_ZZN3cub18CUB_300001_SM_10006detail6reduce28DeviceReduceSingleTileKernelINS2_10policy_hubIxyN4cuda3std3__44plusIxEEE10Policy1000EN6thrust24THRUST_300001_SM_1000_NS6detail15normal_iteratorINSD_10device_ptrIiEEEEPxyS9_xxNS7_10__identityEEEvT0_T1_T2_T3_T4_T6_E12temp_storage+32];
	selp.b64 	%rd292, %rd291, 0, %p44;
	add.s64 	%rd293, %rd290, %rd292;
	setp.gt.u64 	%p45, %rd58, 96;
	ld.shared.u64 	%rd294, [_ZZN3cub18CUB_300001_SM_10006detail6reduce28DeviceReduceSingleTileKernelINS2_10policy_hubIxyN4cuda3std3__44plusIxEEE10Policy1000EN6thrust24THRUST_300001_SM_1000_NS6detail15normal_iteratorINSD_10device_ptrIiEEEEPxyS9_xxNS7_10__identityEEEvT0_T1_T2_T3_T4_T6_E12temp_storage+40];
	selp.b64 	%rd295, %rd294, 0, %p45;
	add.s64 	%rd296, %rd293, %rd295;
	setp.gt.u64 	%p46, %rd58, 128;
	ld.shared.u64 	%rd297, [_ZZN3cub18CUB_300001_SM_10006detail6reduce28DeviceReduceSingleTileKernelINS2_10policy_hubIxyN4cuda3std3__44plusIxEEE10Policy1000EN6thrust24THRUST_300001_SM_1000_NS6detail15normal_iteratorINSD_10device_ptrIiEEEEPxyS9_xxNS7_10__identityEEEvT0_T1_T2_T3_T4_T6_E12temp_storage+48];
	selp.b64 	%rd298, %rd297, 0, %p46;
	add.s64 	%rd299, %rd296, %rd298;
	setp.gt.u64 	%p47, %rd58, 160;
	ld.shared.u64 	%rd300, [_ZZN3cub18CUB_300001_SM_10006detail6reduce28DeviceReduceSingleTileKernelINS2_10policy_hubIxyN4cuda3std3__44plusIxEEE10Policy1000EN6thrust24THRUST_300001_SM_1000_NS6detail15normal_iteratorINSD_10device_ptrIiEEEEPxyS9_xxNS7_10__identityEEEvT0_T1_T2_T3_T4_T6_E12temp_storage+56];
	selp.b64 	%rd301, %rd300, 0, %p47;
	add.s64 	%rd302, %rd299, %rd301;
	setp.gt.u64 	%p48, %rd58, 192;
	ld.shared.u64 	%rd303, [_ZZN3cub18CUB_300001_SM_10006detail6reduce28DeviceReduceSingleTileKernelINS2_10policy_hubIxyN4cuda3std3__44plusIxEEE10Policy1000EN6thrust24THRUST_300001_SM_1000_NS6detail15normal_iteratorINSD_10device_ptrIiEEEEPxyS9_xxNS7_10__identityEEEvT0_T1_T2_T3_T4_T6_E12temp_storage+64];
	selp.b64 	%rd304, %rd303, 0, %p48;
	add.s64 	%rd305, %rd302, %rd304;
	setp.gt.u64 	%p49, %rd58, 224;
	ld.shared.u64 	%rd306, [_ZZN3cub18CUB_300001_SM_10006detail6reduce28DeviceReduceSingleTileKernelINS2_10policy_hubIxyN4cuda3std3__44plusIxEEE10Policy1000EN6thrust24THRUST_300001_SM_1000_NS6detail15normal_iteratorINSD_10device_ptrIiEEEEPxyS9_xxNS7_10__identityEEEvT0_T1_T2_T3_T4_T6_E12temp_storage+72];
	selp.b64 	%rd307, %rd306, 0, %p49;
	add.s64 	%rd308, %rd305, %rd307;
	setp.gt.u64 	%p50, %rd58, 256;
	ld.shared.u64 	%rd309, [_ZZN3cub18CUB_300001_SM_10006detail6reduce28DeviceReduceSingleTileKernelINS2_10policy_hubIxyN4cuda3std3__44plusIxEEE10Policy1000EN6thrust24THRUST_300001_SM_1000_NS6detail15normal_iteratorINSD_10device_ptrIiEEEEPxyS9_xxNS7_10__identityEEEvT0_T1_T2_T3_T4_T6_E12temp_storage+80];
	selp.b64 	%rd310, %rd309, 0, %p50;
	add.s64 	%rd311, %rd308, %rd310;
	setp.gt.u64 	%p51, %rd58, 288;
	ld.shared.u64 	%rd312, [_ZZN3cub18CUB_300001_SM_10006detail6reduce28DeviceReduceSingleTileKernelINS2_10policy_hubIxyN4cuda3std3__44plusIxEEE10Policy1000EN6thrust24THRUST_300001_SM_1000_NS6detail15normal_iteratorINSD_10device_ptrIiEEEEPxyS9_xxNS7_10__identityEEEvT0_T1_T2_T3_T4_T6_E12temp_storage+88];
	selp.b64 	%rd313, %rd312, 0, %p51;
	add.s64 	%rd314, %rd311, %rd313;
	setp.gt.u64 	%p52, %rd58, 320;
	ld.shared.u64 	%rd315, [_ZZN3cub18CUB_300001_SM_10006detail6reduce28DeviceReduceSingleTileKernelINS2_10policy_hubIxyN4cuda3std3__44plusIxEEE10Policy1000EN6thrust24THRUST_300001_SM_1000_NS6detail15normal_iteratorINSD_10device_ptrIiEEEEPxyS9_xxNS7_10__identityEEEvT0_T1_T2_T3_T4_T6_E12temp_storage+96];
	selp.b64 	%rd316, %rd315, 0, %p52;
	add.s64 	%rd317, %rd314, %rd316;
	setp.gt.u64 	%p53, %rd58, 352;
	ld.shared.u64 	%rd318, [_ZZN3cub18CUB_300001_SM_10006detail6reduce28DeviceReduceSingleTileKernelINS2_10policy_hubIxyN4cuda3std3__44plusIxEEE10Policy1000EN6thrust24THRUST_300001_SM_1000_NS6detail15normal_iteratorINSD_10device_ptrIiEEEEPxyS9_xxNS7_10__identityEEEvT0_T1_T2_T3_T4_T6_E12temp_storage+104];
	selp.b64 	%rd319, %rd318, 0, %p53;
	add.s64 	%rd320, %rd317, %rd319;
	setp.gt.u64 	%p54, %rd58, 384;
	ld.shared.u64 	%rd321, [_ZZN3cub18CUB_300001_SM_10006detail6reduce28DeviceReduceSingleTileKernelINS2_10policy_hubIxyN4cuda3std3__44plusIxEEE10Policy1000EN6thrust24THRUST_300001_SM_1000_NS6detail15normal_iteratorINSD_10device_ptrIiEEEEPxyS9_xxNS7_10__identityEEEvT0_T1_T2_T3_T4_T6_E12temp_storage+112];
	selp.b64 	%rd322, %rd321, 0, %p54;
	add.s64 	%rd323, %rd320, %rd322;
	setp.gt.u64 	%p55, %rd58, 416;
	ld.shared.u64 	%rd324, [_ZZN3cub18CUB_300001_SM_10006detail6reduce28DeviceReduceSingleTileKernelINS2_10policy_hubIxyN4cuda3std3__44plusIxEEE10Policy1000EN6thrust24THRUST_300001_SM_1000_NS6detail15normal_iteratorINSD_10device_ptrIiEEEEPxyS9_xxNS7_10__identityEEEvT0_T1_T2_T3_T4_T6_E12temp_storage+120];
	selp.b64 	%rd325, %rd324, 0, %p55;
	add.s64 	%rd326, %rd323, %rd325;
	setp.gt.u64 	%p56, %rd58, 448;
	ld.shared.u64 	%rd327, [_ZZN3cub18CUB_300001_SM_10006detail6reduce28DeviceReduceSingleTileKernelINS2_10policy_hubIxyN4cuda3std3__44plusIxEEE10Policy1000EN6thrust24THRUST_300001_SM_1000_NS6detail15normal_iteratorINSD_10device_ptrIiEEEEPxyS9_xxNS7_10__identityEEEvT0_T1_T2_T3_T4_T6_E12temp_storage+128];
	selp.b64 	%rd328, %rd327, 0, %p56;
	add.s64 	%rd329, %rd326, %rd328;
	setp.gt.u64 	%p57, %rd58, 480;
	ld.shared.u64 	%rd330, [_ZZN3cub18CUB_300001_SM_10006detail6reduce28DeviceReduceSingleTileKernelINS2_10policy_hubIxyN4cuda3std3__44plusIxEEE10Policy1000EN6thrust24THRUST_300001_SM_1000_NS6detail15normal_iteratorINSD_10device_ptrIiEEEEPxyS9_xxNS7_10__identityEEEvT0_T1_T2_T3_T4_T6_E12temp_storage+136];
	selp.b64 	%rd331, %rd330, 0, %p57;
	add.s64 	%rd402, %rd329, %rd331;
	bra.uni 	$L__BB7_49;
$L__BB7_28:
	mov.u32 	%r24, %tid.x;
	cvt.u64.u32 	%rd25, %r24;
	mul.wide.u32 	%rd62, %r24, 4;
	add.s64 	%rd26, %rd2, %rd62;
	ld.global.s32 	%rd63, [%rd26];
	ld.global.s32 	%rd64, [%rd26+2048];
	ld.global.s32 	%rd65, [%rd26+4096];
	ld.global.s32 	%rd66, [%rd26+6144];
	ld.global.s32 	%rd67, [%rd26+8192];
	ld.global.s32 	%rd68, [%rd26+10240];
	ld.global.s32 	%rd69, [%rd26+12288];
	add.s64 	%rd70, %rd64, %rd63;
	add.s64 	%rd71, %rd70, %rd65;
	add.s64 	%rd72, %rd71, %rd66;
	add.s64 	%rd73, %rd72, %rd67;
	add.s64 	%rd74, %rd73, %rd68;
	add.s64 	%rd401, %rd74, %rd69;
	add.s64 	%rd28, %rd58, -3584;
	setp.lt.u64 	%p3, %rd28, 3584;
	mov.b64 	%rd390, 3584;
	@%p3 bra 	$L__BB7_32;
	mov.b64 	%rd390, 3584;
$L__BB7_30:
	shl.b64 	%rd76, %rd390, 2;
	add.s64 	%rd77, %rd26, %rd76;
	ld.global.s32 	%rd78, [%rd77];
	ld.global.s32 	%rd79, [%rd77+2048];
	ld.global.s32 	%rd80, [%rd77+4096];
	ld.global.s32 	%rd81, [%rd77+6144];
	ld.global.s32 	%rd82, [%rd77+8192];
	ld.global.s32 	%rd83, [%rd77+10240];
	ld.global.s32 	%rd84, [%rd77+12288];
	add.s64 	%rd85, %rd401, %rd78;
	add.s64 	%rd86, %rd85, %rd79;
	add.s64 	%rd87, %rd86, %rd80;
	add.s64 	%rd88, %rd87, %rd81;
	add.s64 	%rd89, %rd88, %rd82;
	add.s64 	%rd90, %rd89, %rd83;
	add.s64 	%rd401, %rd90, %rd84;
	sub.s64 	%rd91, %rd58, %rd390;
	setp.lt.u64 	%p4, %rd91, 3584;
	@%p4 bra 	$L__BB7_45;
	add.s64 	%rd390, %rd390, 3584;
	setp.le.u64 	%p5, %rd390, %rd28;
	@%p5 bra 	$L__BB7_30;
$L__BB7_32:
	setp.le.u64 	%p6, %rd58, %rd390;
	cvt.u32.u64 	%r42, %rd390;
	cvt.u32.u64 	%r43, %rd58;
	sub.s32 	%r44, %r43, %r42;
	setp.ge.s32 	%p7, %r24, %r44;
	or.pred  	%p8, %p6, %p7;
	@%p8 bra 	$L__BB7_45;
	not.b32 	%r47, %r24;
	add.s32 	%r48, %r47, %r43;
	sub.s32 	%r50, %r48, %r42;
	shr.u32 	%r51, %r50, 9;
	add.s32 	%r25, %r51, 1;
	and.b32  	%r26, %r25, 15;
	setp.lt.u32 	%p9, %r50, 7680;
	mov.u32 	%r242, %r24;
	@%p9 bra 	$L__BB7_36;
	and.b32  	%r52, %r25, 16777200;
	neg.s32 	%r240, %r52;
	add.s64 	%rd93, %rd390, %rd25;
	shl.b64 	%rd94, %rd93, 2;
	add.s64 	%rd95, %rd94, %rd2;
	add.s64 	%rd391, %rd95, 16384;
	mov.u32 	%r242, %r24;
$L__BB7_35:
	.pragma "nounroll";
	ld.global.s32 	%rd96, [%rd391+-16384];
	add.s64 	%rd97, %rd401, %rd96;
	ld.global.s32 	%rd98, [%rd391+-14336];
	add.s64 	%rd99, %rd97, %rd98;
	ld.global.s32 	%rd100, [%rd391+-12288];
	add.s64 	%rd101, %rd99, %rd100;
	ld.global.s32 	%rd102, [%rd391+-10240];
	add.s64 	%rd103, %rd101, %rd102;
	ld.global.s32 	%rd104, [%rd391+-8192];
	add.s64 	%rd105, %rd103, %rd104;
	ld.global.s32 	%rd106, [%rd391+-6144];
	add.s64 	%rd107, %rd105, %rd106;
	ld.global.s32 	%rd108, [%rd391+-4096];
	add.s64 	%rd109, %rd107, %rd108;
	ld.global.s32 	%rd110, [%rd391+-2048];
	add.s64 	%rd111, %rd109, %rd110;
	ld.global.s32 	%rd112, [%rd391];
	add.s64 	%rd113, %rd111, %rd112;
	ld.global.s32 	%rd114, [%rd391+2048];
	add.s64 	%rd115, %rd113, %rd114;
	ld.global.s32 	%rd116, [%rd391+4096];
	add.s64 	%rd117, %rd115, %rd116;
	ld.global.s32 	%rd118, [%rd391+6144];
	add.s64 	%rd119, %rd117, %rd118;
	ld.global.s32 	%rd120, [%rd391+8192];
	add.s64 	%rd121, %rd119, %rd120;
	ld.global.s32 	%rd122, [%rd391+10240];
	add.s64 	%rd123, %rd121, %rd122;
	ld.global.s32 	%rd124, [%rd391+12288];
	add.s64 	%rd125, %rd123, %rd124;
	ld.global.s32 	%rd126, [%rd391+14336];
	add.s64 	%rd401, %rd125, %rd126;
	add.s32 	%r242, %r242, 8192;
	add.s32 	%r240, %r240, 16;
	add.s64 	%rd391, %rd391, 32768;
	setp.ne.s32 	%p10, %r240, 0;
	@%p10 bra 	$L__BB7_35;
$L__BB7_36:
	setp.eq.s32 	%p11, %r26, 0;
	@%p11 bra 	$L__BB7_45;
	and.b32  	%r33, %r25, 7;
	setp.lt.u32 	%p12, %r26, 8;
	@%p12 bra 	$L__BB7_39;
	cvt.u64.u32 	%rd128, %r242;
	add.s64 	%rd129, %rd390, %rd128;
	shl.b64 	%rd130, %rd129, 2;
	add.s64 	%rd131, %rd2, %rd130;
	ld.global.s32 	%rd132, [%rd131];
	add.s64 	%rd133, %rd401, %rd132;
	ld.global.s32 	%rd134, [%rd131+2048];
	add.s64 	%rd135, %rd133, %rd134;
	ld.global.s32 	%rd136, [%rd131+4096];
	add.s64 	%rd137, %rd135, %rd136;
	ld.global.s32 	%rd138, [%rd131+6144];
	add.s64 	%rd139, %rd137, %rd138;
	ld.global.s32 	%rd140, [%rd131+8192];
	add.s64 	%rd141, %rd139, %rd140;
	ld.global.s32 	%rd142, [%rd131+10240];
	add.s64 	%rd143, %rd141, %rd142;
	ld.global.s32 	%rd144, [%rd131+12288];
	add.s64 	%rd145, %rd143, %rd144;
	ld.global.s32 	%rd146, [%rd131+14336];
	add.s64 	%rd401, %rd145, %rd146;
	add.s32 	%r242, %r242, 4096;
$L__BB7_39:
	setp.eq.s32 	%p13, %r33, 0;
	@%p13 bra 	$L__BB7_45;
	and.b32  	%r36, %r25, 3;
	setp.lt.u32 	%p14, %r33, 4;
	@%p14 bra 	$L__BB7_42;
	cvt.u64.u32 	%rd148, %r242;
	add.s64 	%rd149, %rd390, %rd148;
	shl.b64 	%rd150, %rd149, 2;
	add.s64 	%rd151, %rd2, %rd150;
	ld.global.s32 	%rd152, [%rd151];
	add.s64 	%rd153, %rd401, %rd152;
	ld.global.s32 	%rd154, [%rd151+2048];
	add.s64 	%rd155, %rd153, %rd154;
	ld.global.s32 	%rd156, [%rd151+4096];
	add.s64 	%rd157, %rd155, %rd156;
	ld.global.s32 	%rd158, [%rd151+6144];
	add.s64 	%rd401, %rd157, %rd158;
	add.s32 	%r242, %r242, 2048;
$L__BB7_42:
	setp.eq.s32 	%p15, %r36, 0;
	@%p15 bra 	$L__BB7_45;
	cvt.u64.u32 	%rd159, %r242;
	add.s64 	%rd160, %rd390, %rd159;
	shl.b64 	%rd161, %rd160, 2;
	add.s64 	%rd399, %rd2, %rd161;
	neg.s32 	%r245, %r36;
$L__BB7_44:
	.pragma "nounroll";
	ld.global.s32 	%rd162, [%rd399];
	add.s64 	%rd401, %rd401, %rd162;
	add.s64 	%rd399, %rd399, 2048;
	add.s32 	%r245, %r245, 1;
	setp.ne.s32 	%p16, %r245, 0;
	@%p16 bra 	$L__BB7_44;
$L__BB7_45:
	// begin inline asm
	mov.u32 %r53, %laneid;
	// end inline asm
	mov.b64 	{%r55, %r60}, %rd401;
	mov.b32 	%r61, 1;
	mov.b32 	%r102, 31;
	mov.b32 	%r103, -1;
	// begin inline asm
	shfl.sync.down.b32 %r54, %r55, %r61, %r102, %r103;
	// end inline asm
	// begin inline asm
	shfl.sync.down.b32 %r59, %r60, %r61, %r102, %r103;
	// end inline asm
	mov.b64 	%rd163, {%r54, %r59};
	setp.gt.s32 	%p17, %r53, 30;
	selp.b64 	%rd164, 0, %rd163, %p17;
	add.s64 	%rd165, %rd164, %rd401;
	mov.b64 	{%r65, %r70}, %rd165;
	mov.b32 	%r71, 2;
	// begin inline asm
	shfl.sync.down.b32 %r64, %r65, %r71, %r102, %r103;
	// end inline asm
	// begin inline asm
	shfl.sync.down.b32 %r69, %r70, %r71, %r102, %r103;
	// end inline asm
	mov.b64 	%rd166, {%r64, %r69};
	setp.gt.s32 	%p18, %r53, 29;
	selp.b64 	%rd167, 0, %rd166, %p18;
	add.s64 	%rd168, %rd167, %rd165;
	mov.b64 	{%r75, %r80}, %rd168;
	mov.b32 	%r81, 4;
	// begin inline asm
	shfl.sync.down.b32 %r74, %r75, %r81, %r102, %r103;
	// end inline asm
	// begin inline asm
	shfl.sync.down.b32 %r79, %r80, %r81, %r102, %r103;
	// end inline asm
	mov.b64 	%rd169, {%r74, %r79};
	setp.gt.s32 	%p19, %r53, 27;
	selp.b64 	%rd170, 0, %rd169, %p19;
	add.s64 	%rd171, %rd170, %rd168;
	mov.b64 	{%r85, %r90}, %rd171;
	mov.b32 	%r91, 8;
	// begin inline asm
	shfl.sync.down.b32 %r84, %r85, %r91, %r102, %r103;
	// end inline asm
	// begin inline asm
	shfl.sync.down.b32 %r89, %r90, %r91, %r102, %r103;
	// end inline asm
	mov.b64 	%rd172, {%r84, %r89};
	setp.gt.s32 	%p20, %r53, 23;
	selp.b64 	%rd173, 0, %rd172, %p20;
	add.s64 	%rd174, %rd173, %rd171;
	mov.b64 	{%r95, %r100}, %rd174;
	mov.b32 	%r101, 16;
	// begin inline asm
	shfl.sync.down.b32 %r94, %r95, %r101, %r102, %r103;
	// end inline asm
	// begin inline asm
	shfl.sync.down.b32 %r99, %r100, %r101, %r102, %r103;
	// end inline asm
	mov.b64 	%rd175, {%r94, %r99};
	setp.gt.s32 	%p21, %r53, 15;
	selp.b64 	%rd176, 0, %rd175, %p21;
	add.s64 	%rd402, %rd176, %rd174;
	setp.ne.s32 	%p22, %r53, 0;
	@%p22 bra 	$L__BB7_47;
	shr.u32 	%r104, %r24, 2;
	and.b32  	%r105, %r104, 248;
	mov.u32 	%r106, _ZZN3cub18CUB_300001_SM_10006detail6reduce28DeviceReduceSingleTileKernelINS2_10policy_hubIxyN4cuda3std3__44plusIxEEE10Policy1000EN6thrust24THRUST_300001_SM_1000_NS6detail15normal_iteratorINSD_10device_ptrIiEEEEPxyS9_xxNS7_10__identityEEEvT0_T1_T2_T3_T4_T6_E12temp_storage;
	add.s32 	%r107, %r106, %r105;
	st.shared.u64 	[%r107+16], %rd402;
$L__BB7_47:
	bar.sync 	0;
	setp.ne.s32 	%p23, %r24, 0;
	@%p23 bra 	$L__BB7_49;
	ld.shared.u64 	%rd177, [_ZZN3cub18CUB_300001_SM_10006detail6reduce28DeviceReduceSingleTileKernelINS2_10policy_hubIxyN4cuda3std3__44plusIxEEE10Policy1000EN6thrust24THRUST_300001_SM_1000_NS6detail15normal_iteratorINSD_10device_ptrIiEEEEPxyS9_xxNS7_10__identityEEEvT0_T1_T2_T3_T4_T6_E12temp_storage+24];
	add.s64 	%rd178, %rd177, %rd402;
	ld.shared.u64 	%rd179, [_ZZN3cub18CUB_300001_SM_10006detail6reduce28DeviceReduceSingleTileKernelINS2_10policy_hubIxyN4cuda3std3__44plusIxEEE10Policy1000EN6thrust24THRUST_300001_SM_1000_NS6detail15normal_iteratorINSD_10device_ptrIiEEEEPxyS9_xxNS7_10__identityEEEvT0_T1_T2_T3_T4_T6_E12temp_storage+32];
	add.s64 	%rd180, %rd178, %rd179;
	ld.shared.u64 	%rd181, [_ZZN3cub18CUB_300001_SM_10006detail6reduce28DeviceReduceSingleTileKernelINS2_10policy_hubIxyN4cuda3std3__44plusIxEEE10Policy1000EN6thrust24THRUST_300001_SM_1000_NS6detail15normal_iteratorINSD_10device_ptrIiEEEEPxyS9_xxNS7_10__identityEEEvT0_T1_T2_T3_T4_T6_E12temp_storage+40];
	add.s64 	%rd182, %rd180, %rd181;
	ld.shared.u64 	%rd183, [_ZZN3cub18CUB_300001_SM_10006detail6reduce28DeviceReduceSingleTileKernelINS2_10policy_hubIxyN4cuda3std3__44plusIxEEE10Policy1000EN6thrust24THRUST_300001_SM_1000_NS6detail15normal_iteratorINSD_10device_ptrIiEEEEPxyS9_xxNS7_10__identityEEEvT0_T1_T2_T3_T4_T6_E12temp_storage+48];
	add.s64 	%rd184, %rd182, %rd183;
	ld.shared.u64 	%rd185, [_ZZN3cub18CUB_300001_SM_10006detail6reduce28DeviceReduceSingleTileKernelINS2_10policy_hubIxyN4cuda3std3__44plusIxEEE10Policy1000EN6thrust24THRUST_300001_SM_1000_NS6detail15normal_iteratorINSD_10device_ptrIiEEEEPxyS9_xxNS7_10__identityEEEvT0_T1_T2_T3_T4_T6_E12temp_storage+56];
	add.s64 	%rd186, %rd184, %rd185;
	ld.shared.u64 	%rd187, [_ZZN3cub18CUB_300001_SM_10006detail6reduce28DeviceReduceSingleTileKernelINS2_10policy_hubIxyN4cuda3std3__44plusIxEEE10Policy1000EN6thrust24THRUST_300001_SM_1000_NS6detail15normal_iteratorINSD_10device_ptrIiEEEEPxyS9_xxNS7_10__identityEEEvT0_T1_T2_T3_T4_T6_E12temp_storage+64];
	add.s64 	%rd188, %rd186, %rd187;
	ld.shared.u64 	%rd189, [_ZZN3cub18CUB_300001_SM_10006detail6reduce28DeviceReduceSingleTileKernelINS2_10policy_hubIxyN4cuda3std3__44plusIxEEE10Policy1000EN6thrust24THRUST_300001_SM_1000_NS6detail15normal_iteratorINSD_10device_ptrIiEEEEPxyS9_xxNS7_10__identityEEEvT0_T1_T2_T3_T4_T6_E12temp_storage+72];
	add.s64 	%rd190, %rd188, %rd189;
	ld.shared.u64 	%rd191, [_ZZN3cub18CUB_300001_SM_10006detail6reduce28DeviceReduceSingleTileKernelINS2_10policy_hubIxyN4cuda3std3__44plusIxEEE10Policy1000EN6thrust24THRUST_300001_SM_1000_NS6detail15normal_iteratorINSD_10device_ptrIiEEEEPxyS9_xxNS7_10__identityEEEvT0_T1_T2_T3_T4_T6_E12temp_storage+80];
	add.s64 	%rd192, %rd190, %rd191;
	ld.shared.u64 	%rd193, [_ZZN3cub18CUB_300001_SM_10006detail6reduce28DeviceReduceSingleTileKernelINS2_10policy_hubIxyN4cuda3std3__44plusIxEEE10Policy1000EN6thrust24THRUST_300001_SM_1000_NS6detail15normal_iteratorINSD_10device_ptrIiEEEEPxyS9_xxNS7_10__identityEEEvT0_T1_T2_T3_T4_T6_E12temp_storage+88];
	add.s64 	%rd194, %rd192, %rd193;
	ld.shared.u64 	%rd195, [_ZZN3cub18CUB_300001_SM_10006detail6reduce28DeviceReduceSingleTileKernelINS2_10policy_hubIxyN4cuda3std3__44plusIxEEE10Policy1000EN6thrust24THRUST_300001_SM_1000_NS6detail15normal_iteratorINSD_10device_ptrIiEEEEPxyS9_xxNS7_10__identityEEEvT0_T1_T2_T3_T4_T6_E12temp_storage+96];
	add.s64 	%rd196, %rd194, %rd195;
	ld.shared.u64 	%rd197, [_ZZN3cub18CUB_300001_SM_10006detail6reduce28DeviceReduceSingleTileKernelINS2_10policy_hubIxyN4cuda3std3__44plusIxEEE10Policy1000EN6thrust24THRUST_300001_SM_1000_NS6detail15normal_iteratorINSD_10device_ptrIiEEEEPxyS9_xxNS7_10__identityEEEvT0_T1_T2_T3_T4_T6_E12temp_storage+104];
	add.s64 	%rd198, %rd196, %rd197;
	ld.shared.u64 	%rd199, [_ZZN3cub18CUB_300001_SM_10006detail6reduce28DeviceReduceSingleTileKernelINS2_10policy_hubIxyN4cuda3std3__44plusIxEEE10Policy1000EN6thrust24THRUST_300001_SM_1000_NS6detail15normal_iteratorINSD_10device_ptrIiEEEEPxyS9_xxNS7_10__identityEEEvT0_T1_T2_T3_T4_T6_E12temp_storage+112];
	add.s64 	%rd200, %rd198, %rd199;
	ld.shared.u64 	%rd201, [_ZZN3cub18CUB_300001_SM_10006detail6reduce28DeviceReduceSingleTileKernelINS2_10policy_hubIxyN4cuda3std3__44plusIxEEE10Policy1000EN6thrust24THRUST_300001_SM_1000_NS6detail15normal_iteratorINSD_10device_ptrIiEEEEPxyS9_xxNS7_10__identityEEEvT0_T1_T2_T3_T4_T6_E12temp_storage+120];
	add.s64 	%rd202, %rd200, %rd201;
	ld.shared.u64 	%rd203, [_ZZN3cub18CUB_300001_SM_10006detail6reduce28DeviceReduceSingleTileKernelINS2_10policy_hubIxyN4cuda3std3__44plusIxEEE10Policy1000EN6thrust24THRUST_300001_SM_1000_NS6detail15normal_iteratorINSD_10device_ptrIiEEEEPxyS9_xxNS7_10__identityEEEvT0_T1_T2_T3_T4_T6_E12temp_storage+128];
	add.s64 	%rd204, %rd202, %rd203;
	ld.shared.u64 	%rd205, [_ZZN3cub18CUB_300001_SM_10006detail6reduce28DeviceReduceSingleTileKernelINS2_10policy_hubIxyN4cuda3std3__44plusIxEEE10Policy1000EN6thrust24THRUST_300001_SM_1000_NS6detail15normal_iteratorINSD_10device_ptrIiEEEEPxyS9_xxNS7_10__identityEEEvT0_T1_T2_T3_T4_T6_E12temp_storage+136];
	add.s64 	%rd402, %rd204, %rd205;
$L__BB7_49:
	mov.u32 	%r230, %tid.x;
	setp.ne.s32 	%p65, %r230, 0;
	@%p65 bra 	$L__BB7_51;
	add.s64 	%rd375, %rd402, %rd59;
	st.global.u64 	[%rd1], %rd375;
$L__BB7_51:
	ret;

}
	// .globl	_ZN3cub18CUB_300001_SM_10006detail6reduce18DeviceReduceKernelINS2_10policy_hubIxyN4cuda3std3__44plusIxEEE10Policy1000EN6thrust24THRUST_300001_SM_1000_NS6detail15normal_iteratorINSD_10device_ptrIiEEEEyS9_xNS7_10__identityEEEvT0_PT3_T1_NS0_13GridEvenShareISN_EET2_T4_
.visible .entry _ZN3cub18CUB_300001_SM_10006detail6reduce18DeviceReduceKernelINS2_10policy_hubIxyN4cuda3std3__44plusIxEEE10Policy1000EN6thrust24THRUST_300001_SM_1000_NS6detail15normal_iteratorINSD_10device_ptrIiEEEEyS9_xNS7_10__identityEEEvT0_PT3_T1_NS0_13GridEvenShareISN_EET2_T4_(
	.param .align 8 .b8 _ZN3cub18CUB_300001_SM_10006detail6reduce18DeviceReduceKernelINS2_10policy_hubIxyN4cuda3std3__44plusIxEEE10Policy1000EN6thrust24THRUST_300001_SM_1000_NS6detail15normal_iteratorINSD_10device_ptrIiEEEEyS9_xNS7_10__identityEEEvT0_PT3_T1_NS0_13GridEvenShareISN_EET2_T4__param_0[8],
	.param .u64 .ptr .align 1 _ZN3cub18CUB_300001_SM_10006detail6reduce18DeviceReduceKernelINS2_10policy_hubIxyN4cuda3std3__44plusIxEEE10Policy1000EN6thrust24THRUST_300001_SM_1000_NS6detail15normal_iteratorINSD_10device_ptrIiEEEEyS9_xNS7_10__identityEEEvT0_PT3_T1_NS0_13GridEvenShareISN_EET2_T4__param_1,
	.param .u64 _ZN3cub18CUB_300001_SM_10006detail6reduce18DeviceReduceKernelINS2_10policy_hubIxyN4cuda3std3__44plusIxEEE10Policy1000EN6thrust24THRUST_300001_SM_1000_NS6detail15normal_iteratorINSD_10device_ptrIiEEEEyS9_xNS7_10__identityEEEvT0_PT3_T1_NS0_13GridEvenShareISN_EET2_T4__param_2,
	.param .align 8 .b8 _ZN3cub18CUB_300001_SM_10006detail6reduce18DeviceReduceKernelINS2_10policy_hubIxyN4cuda3std3__44plusIxEEE10Policy1000EN6thrust24THRUST_300001_SM_1000_NS6detail15normal_iteratorINSD_10device_ptrIiEEEEyS9_xNS7_10__identityEEEvT0_PT3_T1_NS0_13GridEvenShareISN_EET2_T4__param_3[72],
	.param .align 1 .b8 _ZN3cub18CUB_300001_SM_10006detail6reduce18DeviceReduceKernelINS2_10policy_hubIxyN4cuda3std3__44plusIxEEE10Policy1000EN6thrust24THRUST_300001_SM_1000_NS6detail15normal_iteratorINSD_10device_ptrIiEEEEyS9_xNS7_10__identityEEEvT0_PT3_T1_NS0_13GridEvenShareISN_EET2_T4__param_4[1],
	.param .align 1 .b8 _ZN3cub18CUB_300001_SM_10006detail6reduce18DeviceReduceKernelINS2_10policy_hubIxyN4cuda3std3__44plusIxEEE10Policy1000EN6thrust24THRUST_300001_SM_1000_NS6detail15normal_iteratorINSD_10device_ptrIiEEEEyS9_xNS7_10__identityEEEvT0_PT3_T1_NS0_13GridEvenShareISN_EET2_T4__param_5[1]
)
.maxntid 512
{
	.reg .pred 	%p<65>;
	.reg .b16 	%rs<4>;
	.reg .b32 	%r<280>;
	.reg .b64 	%rd<420>;
	// demoted variable
	.shared .align 8 .b8 _ZZN3cub18CUB_300001_SM_10006detail6reduce18DeviceReduceKernelINS2_10policy_hubIxyN4cuda3std3__44plusIxEEE10Policy1000EN6thrust24THRUST_300001_SM_1000_NS6detail15normal_iteratorINSD_10device_ptrIiEEEEyS9_xNS7_10__identityEEEvT0_PT3_T1_NS0_13GridEvenShareISN_EET2_T4_E12temp_storage[152];
	ld.param.u64 	%rd1, [_ZN3cub18CUB_300001_SM_10006detail6reduce18DeviceReduceKernelINS2_10policy_hubIxyN4cuda3std3__44plusIxEEE10Policy1000EN6thrust24THRUST_300001_SM_1000_NS6detail15normal_iteratorINSD_10device_ptrIiEEEEyS9_xNS7_10__identityEEEvT0_PT3_T1_NS0_13GridEvenShareISN_EET2_T4__param_3+32];
	ld.param.u32 	%r1, [_ZN3cub18CUB_300001_SM_10006detail6reduce18DeviceReduceKernelINS2_10policy_hubIxyN4cuda3std3__44plusIxEEE10Policy1000EN6thrust24THRUST_300001_SM_1000_NS6detail15normal_iteratorINSD_10device_ptrIiEEEEyS9_xNS7_10__identityEEEvT0_PT3_T1_NS0_13GridEvenShareISN_EET2_T4__param_3+40];
	ld.param.u64 	%rd64, [_ZN3cub18CUB_300001_SM_10006detail6reduce18DeviceReduceKernelINS2_10policy_hubIxyN4cuda3std3__44plusIxEEE10Policy1000EN6thrust24THRUST_300001_SM_1000_NS6detail15normal_iteratorINSD_10device_ptrIiEEEEyS9_xNS7_10__identityEEEvT0_PT3_T1_NS0_13GridEvenShareISN_EET2_T4__param_0];
	cvta.to.global.u64 	%rd2, %rd64;
	mov.u32 	%r2, %ctaid.x;
	mul.lo.s32 	%r50, %r1, 3584;
	cvt.s64.s32 	%rd3, %r50;
	mul.lo.s32 	%r51, %r2, 3584;
	cvt.u64.u32 	%rd4, %r51;
	sub.s64 	%rd5, %rd1, %rd4;
	setp.gt.u64 	%p1, %rd5, 3583;
	@%p1 bra 	$L__BB8_25;
	cvt.u32.u64 	%r136, %rd4;
	cvt.u32.u64 	%r3, %rd1;
	sub.s32 	%r4, %r3, %r136;
	mov.u32 	%r5, %tid.x;
	setp.ge.s32 	%p23, %r5, %r4;
	mov.b64 	%rd403, 0;
	mov.u32 	%r267, %r5;
	@%p23 bra 	$L__BB8_3;
	add.s32 	%r138, %r136, %r5;
	mul.wide.u32 	%rd214, %r138, 4;
	add.s64 	%rd215, %rd2, %rd214;
	ld.global.s32 	%rd403, [%rd215];
	add.s32 	%r267, %r5, 512;
$L__BB8_3:
	setp.ge.s32 	%p24, %r267, %r4;
	@%p24 bra 	$L__BB8_16;
	not.b32 	%r140, %r267;
	add.s32 	%r141, %r140, %r3;
	sub.s32 	%r142, %r141, %r136;
	shr.u32 	%r143, %r142, 9;
	add.s32 	%r8, %r143, 1;
	and.b32  	%r9, %r8, 15;
	setp.lt.u32 	%p25, %r142, 7680;
	@%p25 bra 	$L__BB8_7;
	and.b32  	%r144, %r8, 16777200;
	neg.s32 	%r265, %r144;
	mul.wide.u32 	%rd217, %r2, 14336;
	mul.wide.u32 	%rd218, %r267, 4;
	add.s64 	%rd219, %rd217, %rd218;
	add.s64 	%rd220, %rd219, %rd2;
	add.s64 	%rd394, %rd220, 16384;
$L__BB8_6:
	.pragma "nounroll";
	ld.global.s32 	%rd221, [%rd394+-16384];
	add.s64 	%rd222, %rd403, %rd221;
	ld.global.s32 	%rd223, [%rd394+-14336];
	add.s64 	%rd224, %rd222, %rd223;
	ld.global.s32 	%rd225, [%rd394+-12288];
	add.s64 	%rd226, %rd224, %rd225;
	ld.global.s32 	%rd227, [%rd394+-10240];
	add.s64 	%rd228, %rd226, %rd227;
	ld.global.s32 	%rd229, [%rd394+-8192];
	add.s64 	%rd230, %rd228, %rd229;
	ld.global.s32 	%rd231, [%rd394+-6144];
	add.s64 	%rd232, %rd230, %rd231;
	ld.global.s32 	%rd233, [%rd394+-4096];
	add.s64 	%rd234, %rd232, %rd233;
	ld.global.s32 	%rd235, [%rd394+-2048];
	add.s64 	%rd236, %rd234, %rd235;
	ld.global.s32 	%rd237, [%rd394];
	add.s64 	%rd238, %rd236, %rd237;
	ld.global.s32 	%rd239, [%rd394+2048];
	add.s64 	%rd240, %rd238, %rd239;
	ld.global.s32 	%rd241, [%rd394+4096];
	add.s64 	%rd242, %rd240, %rd241;
	ld.global.s32 	%rd243, [%rd394+6144];
	add.s64 	%rd244, %rd242, %rd243;
	ld.global.s32 	%rd245, [%rd394+8192];
	add.s64 	%rd246, %rd244, %rd245;
	ld.global.s32 	%rd247, [%rd394+10240];
	add.s64 	%rd248, %rd246, %rd247;
	ld.global.s32 	%rd249, [%rd394+12288];
	add.s64 	%rd250, %rd248, %rd249;
	ld.global.s32 	%rd251, [%rd394+14336];
	add.s64 	%rd403, %rd250, %rd251;
	add.s32 	%r267, %r267, 8192;
	add.s32 	%r265, %r265, 16;
	add.s64 	%rd394, %rd394, 32768;
	setp.ne.s32 	%p26, %r265, 0;
	@%p26 bra 	$L__BB8_6;
$L__BB8_7:
	setp.eq.s32 	%p27, %r9, 0;
	@%p27 bra 	$L__BB8_16;
	and.b32  	%r16, %r8, 7;
	setp.lt.u32 	%p28, %r9, 8;
	@%p28 bra 	$L__BB8_10;
	cvt.s64.s32 	%rd253, %r267;
	add.s64 	%rd254, %rd253, %rd4;
	shl.b64 	%rd255, %rd254, 2;
	add.s64 	%rd256, %rd2, %rd255;
	ld.global.s32 	%rd257, [%rd256];
	add.s64 	%rd258, %rd403, %rd257;
	ld.global.s32 	%rd259, [%rd256+2048];
	add.s64 	%rd260, %rd258, %rd259;
	ld.global.s32 	%rd261, [%rd256+4096];
	add.s64 	%rd262, %rd260, %rd261;
	ld.global.s32 	%rd263, [%rd256+6144];
	add.s64 	%rd264, %rd262, %rd263;
	ld.global.s32 	%rd265, [%rd256+8192];
	add.s64 	%rd266, %rd264, %rd265;
	ld.global.s32 	%rd267, [%rd256+10240];
	add.s64 	%rd268, %rd266, %rd267;
	ld.global.s32 	%rd269, [%rd256+12288];
	add.s64 	%rd270, %rd268, %rd269;
	ld.global.s32 	%rd271, [%rd256+14336];
	add.s64 	%rd403, %rd270, %rd271;
	add.s32 	%r267, %r267, 4096;
$L__BB8_10:
	setp.eq.s32 	%p29, %r16, 0;
	@%p29 bra 	$L__BB8_16;
	and.b32  	%r19, %r8, 3;
	setp.lt.u32 	%p30, %r16, 4;
	@%p30 bra 	$L__BB8_13;
	cvt.s64.s32 	%rd273, %r267;
	add.s64 	%rd274, %rd273, %rd4;
	shl.b64 	%rd275, %rd274, 2;
	add.s64 	%rd276, %rd2, %rd275;
	ld.global.s32 	%rd277, [%rd276];
	add.s64 	%rd278, %rd403, %rd277;
	ld.global.s32 	%rd279, [%rd276+2048];
	add.s64 	%rd280, %rd278, %rd279;
	ld.global.s32 	%rd281, [%rd276+4096];
	add.s64 	%rd282, %rd280, %rd281;
	ld.global.s32 	%rd283, [%rd276+6144];
	add.s64 	%rd403, %rd282, %rd283;
	add.s32 	%r267, %r267, 2048;
$L__BB8_13:
	setp.eq.s32 	%p31, %r19, 0;
	@%p31 bra 	$L__BB8_16;
	mul.wide.u32 	%rd284, %r2, 14336;
	add.s64 	%rd21, %rd2, %rd284;
	neg.s32 	%r270, %r19;
$L__BB8_15:
	.pragma "nounroll";
	mul.wide.s32 	%rd285, %r267, 4;
	add.s64 	%rd286, %rd21, %rd285;
	ld.global.s32 	%rd287, [%rd286];
	add.s64 	%rd403, %rd403, %rd287;
	add.s32 	%r267, %r267, 512;
	add.s32 	%r270, %r270, 1;
	setp.ne.s32 	%p32, %r270, 0;
	@%p32 bra 	$L__BB8_15;
$L__BB8_16:
	setp.lt.s32 	%p33, %r4, 512;
	@%p33 bra 	$L__BB8_21;
	// begin inline asm
	mov.u32 %r208, %laneid;
	// end inline asm
	mov.b64 	{%r210, %r215}, %rd403;
	mov.b32 	%r216, 1;
	mov.b32 	%r257, 31;
	mov.b32 	%r258, -1;
	// begin inline asm
	shfl.sync.down.b32 %r209, %r210, %r216, %r257, %r258;
	// end inline asm
	// begin inline asm
	shfl.sync.down.b32 %r214, %r215, %r216, %r257, %r258;
	// end inline asm
	mov.b64 	%rd346, {%r209, %r214};
	setp.gt.s32 	%p57, %r208, 30;
	selp.b64 	%rd347, 0, %rd346, %p57;
	add.s64 	%rd348, %rd347, %rd403;
	mov.b64 	{%r220, %r225}, %rd348;
	mov.b32 	%r226, 2;
	// begin inline asm
	shfl.sync.down.b32 %r219, %r220, %r226, %r257, %r258;
	// end inline asm
	// begin inline asm
	shfl.sync.down.b32 %r224, %r225, %r226, %r257, %r258;
	// end inline asm
	mov.b64 	%rd349, {%r219, %r224};
	setp.gt.s32 	%p58, %r208, 29;
	selp.b64 	%rd350, 0, %rd349, %p58;
	add.s64 	%rd351, %rd350, %rd348;
	mov.b64 	{%r230, %r235}, %rd351;
	mov.b32 	%r236, 4;
	// begin inline asm
	shfl.sync.down.b32 %r229, %r230, %r236, %r257, %r258;
	// end inline asm
	// begin inline asm
	shfl.sync.down.b32 %r234, %r235, %r236, %r257, %r258;
	// end inline asm
	mov.b64 	%rd352, {%r229, %r234};
	setp.gt.s32 	%p59, %r208, 27;
	selp.b64 	%rd353, 0, %rd352, %p59;
	add.s64 	%rd354, %rd353, %rd351;
	mov.b64 	{%r240, %r245}, %rd354;
	mov.b32 	%r246, 8;
	// begin inline asm
	shfl.sync.down.b32 %r239, %r240, %r246, %r257, %r258;
	// end inline asm
	// begin inline asm
	shfl.sync.down.b32 %r244, %r245, %r246, %r257, %r258;
	// end inline asm
	mov.b64 	%rd355, {%r239, %r244};
	setp.gt.s32 	%p60, %r208, 23;
	selp.b64 	%rd356, 0, %rd355, %p60;
	add.s64 	%rd357, %rd356, %rd354;
	mov.b64 	{%r250, %r255}, %rd357;
	mov.b32 	%r256, 16;
	// begin inline asm
	shfl.sync.down.b32 %r249, %r250, %r256, %r257, %r258;
	// end inline asm
	// begin inline asm
	shfl.sync.down.b32 %r254, %r255, %r256, %r257, %r258;
	// end inline asm
	mov.b64 	%rd358, {%r249, %r254};
	setp.gt.s32 	%p61, %r208, 15;
	selp.b64 	%rd359, 0, %rd358, %p61;
	add.s64 	%rd419, %rd359, %rd357;
	setp.ne.s32 	%p62, %r208, 0;
	@%p62 bra 	$L__BB8_19;
	shr.u32 	%r259, %r5, 2;
	and.b32  	%r260, %r259, 248;
	mov.u32 	%r261, _ZZN3cub18CUB_300001_SM_10006detail6reduce18DeviceReduceKernelINS2_10policy_hubIxyN4cuda3std3__44plusIxEEE10Policy1000EN6thrust24THRUST_300001_SM_1000_NS6detail15normal_iteratorINSD_10device_ptrIiEEEEyS9_xNS7_10__identityEEEvT0_PT3_T1_NS0_13GridEvenShareISN_EET2_T4_E12temp_storage;
	add.s32 	%r262, %r261, %r260;
	st.shared.u64 	[%r262+16], %rd419;
$L__BB8_19:
	bar.sync 	0;
	setp.ne.s32 	%p63, %r5, 0;
	@%p63 bra 	$L__BB8_46;
	ld.shared.u64 	%rd360, [_ZZN3cub18CUB_300001_SM_10006detail6reduce18DeviceReduceKernelINS2_10policy_hubIxyN4cuda3std3__44plusIxEEE10Policy1000EN6thrust24THRUST_300001_SM_1000_NS6detail15normal_iteratorINSD_10device_ptrIiEEEEyS9_xNS7_10__identityEEEvT0_PT3_T1_NS0_13GridEvenShareISN_EET2_T4_E12temp_storage+24];
	add.s64 	%rd361, %rd360, %rd419;
	ld.shared.u64 	%rd362, [_ZZN3cub18CUB_300001_SM_10006detail6reduce18DeviceReduceKernelINS2_10policy_hubIxyN4cuda3std3__44plusIxEEE10Policy1000EN6thrust24THRUST_300001_SM_1000_NS6detail15normal_iteratorINSD_10device_ptrIiEEEEyS9_xNS7_10__identityEEEvT0_PT3_T1_NS0_13GridEvenShareISN_EET2_T4_E12temp_storage+32];
	add.s64 	%rd363, %rd361, %rd362;
	ld.shared.u64 	%rd364, [_ZZN3cub18CUB_300001_SM_10006detail6reduce18DeviceReduceKernelINS2_10policy_hubIxyN4cuda3std3__44plusIxEEE10Policy1000EN6thrust24THRUST_300001_SM_1000_NS6detail15normal_iteratorINSD_10device_ptrIiEEEEyS9_xNS7_10__identityEEEvT0_PT3_T1_NS0_13GridEvenShareISN_EET2_T4_E12temp_storage+40];
	add.s64 	%rd365, %rd363, %rd364;
	ld.shared.u64 	%rd366, [_ZZN3cub18CUB_300001_SM_10006detail6reduce18DeviceReduceKernelINS2_10policy_hubIxyN4cuda3std3__44plusIxEEE10Policy1000EN6thrust24THRUST_300001_SM_1000_NS6detail15normal_iteratorINSD_10device_ptrIiEEEEyS9_xNS7_10__identityEEEvT0_PT3_T1_NS0_13GridEvenShareISN_EET2_T4_E12temp_storage+48];
	add.s64 	%rd367, %rd365, %rd366;
	ld.shared.u64 	%rd368, [_ZZN3cub18CUB_300001_SM_10006detail6reduce18DeviceReduceKernelINS2_10policy_hubIxyN4cuda3std3__44plusIxEEE10Policy1000EN6thrust24THRUST_300001_SM_1000_NS6detail15normal_iteratorINSD_10device_ptrIiEEEEyS9_xNS7_10__identityEEEvT0_PT3_T1_NS0_13GridEvenShareISN_EET2_T4_E12temp_storage+56];
	add.s64 	%rd369, %rd367, %rd368;
	ld.shared.u64 	%rd370, [_ZZN3cub18CUB_300001_SM_10006detail6reduce18DeviceReduceKernelINS2_10policy_hubIxyN4cuda3std3__44plusIxEEE10Policy1000EN6thrust24THRUST_300001_SM_1000_NS6detail15normal_iteratorINSD_10device_ptrIiEEEEyS9_xNS7_10__identityEEEvT0_PT3_T1_NS0_13GridEvenShareISN_EET2_T4_E12temp_storage+64];
	add.s64 	%rd371, %rd369, %rd370;
	ld.shared.u64 	%rd372, [_ZZN3cub18CUB_300001_SM_10006detail6reduce18DeviceReduceKernelINS2_10policy_hubIxyN4cuda3std3__44plusIxEEE10Policy1000EN6thrust24THRUST_300001_SM_1000_NS6detail15normal_iteratorINSD_10device_ptrIiEEEEyS9_xNS7_10__identityEEEvT0_PT3_T1_NS0_13GridEvenShareISN_EET2_T4_E12temp_storage+72];
	add.s64 	%rd373, %rd371, %rd372;
	ld.shared.u64 	%rd374, [_ZZN3cub18CUB_300001_SM_10006detail6reduce18DeviceReduceKernelINS2_10policy_hubIxyN4cuda3std3__44plusIxEEE10Policy1000EN6thrust24THRUST_300001_SM_1000_NS6detail15normal_iteratorINSD_10device_ptrIiEEEEyS9_xNS7_10__identityEEEvT0_PT3_T1_NS0_13GridEvenShareISN_EET2_T4_E12temp_storage+80];
	add.s64 	%rd375, %rd373, %rd374;
	ld.shared.u64 	%rd376, [_ZZN3cub18CUB_300001_SM_10006detail6reduce18DeviceReduceKernelINS2_10policy_hubIxyN4cuda3std3__44plusIxEEE10Policy1000EN6thrust24THRUST_300001_SM_1000_NS6detail15normal_iteratorINSD_10device_ptrIiEEEEyS9_xNS7_10__identityEEEvT0_PT3_T1_NS0_13GridEvenShareISN_EET2_T4_E12temp_storage+88];
	add.s64 	%rd377, %rd375, %rd376;
	ld.shared.u64 	%rd378, [_ZZN3cub18CUB_300001_SM_10006detail6reduce18DeviceReduceKernelINS2_10policy_hubIxyN4cuda3std3__44plusIxEEE10Policy1000EN6thrust24THRUST_300001_SM_1000_NS6detail15normal_iteratorINSD_10device_ptrIiEEEEyS9_xNS7_10__identityEEEvT0_PT3_T1_NS0_13GridEvenShareISN_EET2_T4_E12temp_storage+96];
	add.s64 	%rd379, %rd377, %rd378;
	ld.shared.u64 	%rd380, [_ZZN3cub18CUB_300001_SM_10006detail6reduce18DeviceReduceKernelINS2_10policy_hubIxyN4cuda3std3__44plusIxEEE10Policy1000EN6thrust24THRUST_300001_SM_1000_NS6detail15normal_iteratorINSD_10device_ptrIiEEEEyS9_xNS7_10__identityEEEvT0_PT3_T1_NS0_13GridEvenShareISN_EET2_T4_E12temp_storage+104];
	add.s64 	%rd381, %rd379, %rd380;
	ld.shared.u64 	%rd382, [_ZZN3cub18CUB_300001_SM_10006detail6reduce18DeviceReduceKernelINS2_10policy_hubIxyN4cuda3std3__44plusIxEEE10Policy1000EN6thrust24THRUST_300001_SM_1000_NS6detail15normal_iteratorINSD_10device_ptrIiEEEEyS9_xNS7_10__identityEEEvT0_PT3_T1_NS0_13GridEvenShareISN_EET2_T4_E12temp_storage+112];
	add.s64 	%rd383, %rd381, %rd382;
	ld.shared.u64 	%rd384, [_ZZN3cub18CUB_300001_SM_10006detail6reduce18DeviceReduceKernelINS2_10policy_hubIxyN4cuda3std3__44plusIxEEE10Policy1000EN6thrust24THRUST_300001_SM_1000_NS6detail15normal_iteratorINSD_10device_ptrIiEEEEyS9_xNS7_10__identityEEEvT0_PT3_T1_NS0_13GridEvenShareISN_EET2_T4_E12temp_storage+120];
	add.s64 	%rd385, %rd383, %rd384;
	ld.shared.u64 	%rd386, [_ZZN3cub18CUB_300001_SM_10006detail6reduce18DeviceReduceKernelINS2_10policy_hubIxyN4cuda3std3__44plusIxEEE10Policy1000EN6thrust24THRUST_300001_SM_1000_NS6detail15normal_iteratorINSD_10device_ptrIiEEEEyS9_xNS7_10__identityEEEvT0_PT3_T1_NS0_13GridEvenShareISN_EET2_T4_E12temp_storage+128];
	add.s64 	%rd387, %rd385, %rd386;
	ld.shared.u64 	%rd388, [_ZZN3cub18CUB_300001_SM_10006detail6reduce18DeviceReduceKernelINS2_10policy_hubIxyN4cuda3std3__44plusIxEEE10Policy1000EN6thrust24THRUST_300001_SM_1000_NS6detail15normal_iteratorINSD_10device_ptrIiEEEEyS9_xNS7_10__identityEEEvT0_PT3_T1_NS0_13GridEvenShareISN_EET2_T4_E12temp_storage+136];
	add.s64 	%rd419, %rd387, %rd388;
	bra.uni 	$L__BB8_46;
$L__BB8_21:
	// begin inline asm
	mov.u32 %r145, %laneid;
	// end inline asm
	and.b32  	%r196, %r5, 992;
	add.s32 	%r197, %r196, 32;
	setp.gt.s32 	%p34, %r197, %r4;
	not.b32 	%r198, %r196;
	add.s32 	%r199, %r4, %r198;
	selp.b32 	%r194, %r199, 31, %p34;
	mov.b64 	{%r147, %r152}, %rd403;
	mov.b32 	%r153, 1;
	mov.b32 	%r195, -1;
	// begin inline asm
	shfl.sync.down.b32 %r146, %r147, %r153, %r194, %r195;
	// end inline asm
	// begin inline asm
	shfl.sync.down.b32 %r151, %r152, %r153, %r194, %r195;
	// end inline asm
	mov.b64 	%rd288, {%r146, %r151};
	setp.lt.s32 	%p35, %r145, %r194;
	selp.b64 	%rd289, %rd288, 0, %p35;
	add.s64 	%rd290, %rd289, %rd403;
	mov.b64 	{%r157, %r162}, %rd290;
	mov.b32 	%r163, 2;
	// begin inline asm
	shfl.sync.down.b32 %r156, %r157, %r163, %r194, %r195;
	// end inline asm
	// begin inline asm
	shfl.sync.down.b32 %r161, %r162, %r163, %r194, %r195;
	// end inline asm
	mov.b64 	%rd291, {%r156, %r161};
	add.s32 	%r200, %r145, 2;
	setp.gt.s32 	%p36, %r200, %r194;
	selp.b64 	%rd292, 0, %rd291, %p36;
	add.s64 	%rd293, %rd292, %rd290;
	mov.b64 	{%r167, %r172}, %rd293;
	mov.b32 	%r173, 4;
	// begin inline asm
	shfl.sync.down.b32 %r166, %r167, %r173, %r194, %r195;
	// end inline asm
	// begin inline asm
	shfl.sync.down.b32 %r171, %r172, %r173, %r194, %r195;
	// end inline asm
	mov.b64 	%rd294, {%r166, %r171};
	add.s32 	%r201, %r145, 4;
	setp.gt.s32 	%p37, %r201, %r194;
	selp.b64 	%rd295, 0, %rd294, %p37;
	add.s64 	%rd296, %rd295, %rd293;
	mov.b64 	{%r177, %r182}, %rd296;
	mov.b32 	%r183, 8;
	// begin inline asm
	shfl.sync.down.b32 %r176, %r177, %r183, %r194, %r195;
	// end inline asm
	// begin inline asm
	shfl.sync.down.b32 %r181, %r182, %r183, %r194, %r195;
	// end inline asm
	mov.b64 	%rd297, {%r176, %r181};
	add.s32 	%r202, %r145, 8;
	setp.gt.s32 	%p38, %r202, %r194;
	selp.b64 	%rd298, 0, %rd297, %p38;
	add.s64 	%rd299, %rd298, %rd296;
	mov.b64 	{%r187, %r192}, %rd299;
	mov.b32 	%r193, 16;
	// begin inline asm
	shfl.sync.down.b32 %r186, %r187, %r193, %r194, %r195;
	// end inline asm
	// begin inline asm
	shfl.sync.down.b32 %r191, %r192, %r193, %r194, %r195;
	// end inline asm
	mov.b64 	%rd300, {%r186, %r191};
	add.s32 	%r203, %r145, 16;
	setp.gt.s32 	%p39, %r203, %r194;
	selp.b64 	%rd301, 0, %rd300, %p39;
	add.s64 	%rd419, %rd301, %rd299;
	setp.ne.s32 	%p40, %r145, 0;
	@%p40 bra 	$L__BB8_23;
	shr.u32 	%r204, %r5, 2;
	and.b32  	%r205, %r204, 248;
	mov.u32 	%r206, _ZZN3cub18CUB_300001_SM_10006detail6reduce18DeviceReduceKernelINS2_10policy_hubIxyN4cuda3std3__44plusIxEEE10Policy1000EN6thrust24THRUST_300001_SM_1000_NS6detail15normal_iteratorINSD_10device_ptrIiEEEEyS9_xNS7_10__identityEEEvT0_PT3_T1_NS0_13GridEvenShareISN_EET2_T4_E12temp_storage;
	add.s32 	%r207, %r206, %r205;
	st.shared.u64 	[%r207+16], %rd419;
$L__BB8_23:
	bar.sync 	0;
	setp.ne.s32 	%p41, %r5, 0;
	@%p41 bra 	$L__BB8_46;
	setp.gt.s32 	%p42, %r4, 32;
	ld.shared.u64 	%rd302, [_ZZN3cub18CUB_300001_SM_10006detail6reduce18DeviceReduceKernelINS2_10policy_hubIxyN4cuda3std3__44plusIxEEE10Policy1000EN6thrust24THRUST_300001_SM_1000_NS6detail15normal_iteratorINSD_10device_ptrIiEEEEyS9_xNS7_10__identityEEEvT0_PT3_T1_NS0_13GridEvenShareISN_EET2_T4_E12temp_storage+24];
	selp.b64 	%rd303, %rd302, 0, %p42;
	add.s64 	%rd304, %rd303, %rd419;
	setp.gt.s32 	%p43, %r4, 64;
	ld.shared.u64 	%rd305, [_ZZN3cub18CUB_300001_SM_10006detail6reduce18DeviceReduceKernelINS2_10policy_hubIxyN4cuda3std3__44plusIxEEE10Policy1000EN6thrust24THRUST_300001_SM_1000_NS6detail15normal_iteratorINSD_10device_ptrIiEEEEyS9_xNS7_10__identityEEEvT0_PT3_T1_NS0_13GridEvenShareISN_EET2_T4_E12temp_storage+32];
	selp.b64 	%rd306, %rd305, 0, %p43;
	add.s64 	%rd307, %rd304, %rd306;
	setp.gt.s32 	%p44, %r4, 96;
	ld.shared.u64 	%rd308, [_ZZN3cub18CUB_300001_SM_10006detail6reduce18DeviceReduceKernelINS2_10policy_hubIxyN4cuda3std3__44plusIxEEE10Policy1000EN6thrust24THRUST_300001_SM_1000_NS6detail15normal_iteratorINSD_10device_ptrIiEEEEyS9_xNS7_10__identityEEEvT0_PT3_T1_NS0_13GridEvenShareISN_EET2_T4_E12temp_storage+40];
	selp.b64 	%rd309, %rd308, 0, %p44;
	add.s64 	%rd310, %rd307, %rd309;
	setp.gt.s32 	%p45, %r4, 128;
	ld.shared.u64 	%rd311, [_ZZN3cub18CUB_300001_SM_10006detail6reduce18DeviceReduceKernelINS2_10policy_hubIxyN4cuda3std3__44plusIxEEE10Policy1000EN6thrust24THRUST_300001_SM_1000_NS6detail15normal_iteratorINSD_10device_ptrIiEEEEyS9_xNS7_10__identityEEEvT0_PT3_T1_NS0_13GridEvenShareISN_EET2_T4_E12temp_storage+48];
	selp.b64 	%rd312, %rd311, 0, %p45;
	add.s64 	%rd313, %rd310, %rd312;
	setp.gt.s32 	%p46, %r4, 160;
	ld.shared.u64 	%rd314, [_ZZN3cub18CUB_300001_SM_10006detail6reduce18DeviceReduceKernelINS2_10policy_hubIxyN4cuda3std3__44plusIxEEE10Policy1000EN6thrust24THRUST_300001_SM_1000_NS6detail15normal_iteratorINSD_10device_ptrIiEEEEyS9_xNS7_10__identityEEEvT0_PT3_T1_NS0_13GridEvenShareISN_EET2_T4_E12temp_storage+56];
	selp.b64 	%rd315, %rd314, 0, %p46;
	add.s64 	%rd316, %rd313, %rd315;
	setp.gt.s32 	%p47, %r4, 192;
	ld.shared.u64 	%rd317, [_ZZN3cub18CUB_300001_SM_10006detail6reduce18DeviceReduceKernelINS2_10policy_hubIxyN4cuda3std3__44plusIxEEE10Policy1000EN6thrust24THRUST_300001_SM_1000_NS6detail15normal_iteratorINSD_10device_ptrIiEEEEyS9_xNS7_10__identityEEEvT0_PT3_T1_NS0_13GridEvenShareISN_EET2_T4_E12temp_storage+64];
	selp.b64 	%rd318, %rd317, 0, %p47;
	add.s64 	%rd319, %rd316, %rd318;
	setp.gt.s32 	%p48, %r4, 224;
	ld.shared.u64 	%rd320, [_ZZN3cub18CUB_300001_SM_10006detail6reduce18DeviceReduceKernelINS2_10policy_hubIxyN4cuda3std3__44plusIxEEE10Policy1000EN6thrust24THRUST_300001_SM_1000_NS6detail15normal_iteratorINSD_10device_ptrIiEEEEyS9_xNS7_10__identityEEEvT0_PT3_T1_NS0_13GridEvenShareISN_EET2_T4_E12temp_storage+72];
	selp.b64 	%rd321, %rd320, 0, %p48;
	add.s64 	%rd322, %rd319, %rd321;
	setp.gt.s32 	%p49, %r4, 256;
	ld.shared.u64 	%rd323, [_ZZN3cub18CUB_300001_SM_10006detail6reduce18DeviceReduceKernelINS2_10policy_hubIxyN4cuda3std3__44plusIxEEE10Policy1000EN6thrust24THRUST_300001_SM_1000_NS6detail15normal_iteratorINSD_10device_ptrIiEEEEyS9_xNS7_10__identityEEEvT0_PT3_T1_NS0_13GridEvenShareISN_EET2_T4_E12temp_storage+80];
	selp.b64 	%rd324, %rd323, 0, %p49;
	add.s64 	%rd325, %rd322, %rd324;
	setp.gt.s32 	%p50, %r4, 288;
	ld.shared.u64 	%rd326, [_ZZN3cub18CUB_300001_SM_10006detail6reduce18DeviceReduceKernelINS2_10policy_hubIxyN4cuda3std3__44plusIxEEE10Policy1000EN6thrust24THRUST_300001_SM_1000_NS6detail15normal_iteratorINSD_10device_ptrIiEEEEyS9_xNS7_10__identityEEEvT0_PT3_T1_NS0_13GridEvenShareISN_EET2_T4_E12temp_storage+88];
	selp.b64 	%rd327, %rd326, 0, %p50;
	add.s64 	%rd328, %rd325, %rd327;
	setp.gt.s32 	%p51, %r4, 320;
	ld.shared.u64 	%rd329, [_ZZN3cub18CUB_300001_SM_10006detail6reduce18DeviceReduceKernelINS2_10policy_hubIxyN4cuda3std3__44plusIxEEE10Policy1000EN6thrust24THRUST_300001_SM_1000_NS6detail15normal_iteratorINSD_10device_ptrIiEEEEyS9_xNS7_10__identityEEEvT0_PT3_T1_NS0_13GridEvenShareISN_EET2_T4_E12temp_storage+96];
	selp.b64 	%rd330, %rd329, 0, %p51;
	add.s64 	%rd331, %rd328, %rd330;
	setp.gt.s32 	%p52, %r4, 352;
	ld.shared.u64 	%rd332, [_ZZN3cub18CUB_300001_SM_10006detail6reduce18DeviceReduceKernelINS2_10policy_hubIxyN4cuda3std3__44plusIxEEE10Policy1000EN6thrust24THRUST_300001_SM_1000_NS6detail15normal_iteratorINSD_10device_ptrIiEEEEyS9_xNS7_10__identityEEEvT0_PT3_T1_NS0_13GridEvenShareISN_EET2_T4_E12temp_storage+104];
	selp.b64 	%rd333, %rd332, 0, %p52;
	add.s64 	%rd334, %rd331, %rd333;
	setp.gt.s32 	%p53, %r4, 384;
	ld.shared.u64 	%rd335, [_ZZN3cub18CUB_300001_SM_10006detail6reduce18DeviceReduceKernelINS2_10policy_hubIxyN4cuda3std3__44plusIxEEE10Policy1000EN6thrust24THRUST_300001_SM_1000_NS6detail15normal_iteratorINSD_10device_ptrIiEEEEyS9_xNS7_10__identityEEEvT0_PT3_T1_NS0_13GridEvenShareISN_EET2_T4_E12temp_storage+112];
	selp.b64 	%rd336, %rd335, 0, %p53;
	add.s64 	%rd337, %rd334, %rd336;
	setp.gt.s32 	%p54, %r4, 416;
	ld.shared.u64 	%rd338, [_ZZN3cub18CUB_300001_SM_10006detail6reduce18DeviceReduceKernelINS2_10policy_hubIxyN4cuda3std3__44plusIxEEE10Policy1000EN6thrust24THRUST_300001_SM_1000_NS6detail15normal_iteratorINSD_10device_ptrIiEEEEyS9_xNS7_10__identityEEEvT0_PT3_T1_NS0_13GridEvenShareISN_EET2_T4_E12temp_storage+120];
	selp.b64 	%rd339, %rd338, 0, %p54;
	add.s64 	%rd340, %rd337, %rd339;
	setp.gt.s32 	%p55, %r4, 448;
	ld.shared.u64 	%rd341, [_ZZN3cub18CUB_300001_SM_10006detail6reduce18DeviceReduceKernelINS2_10policy_hubIxyN4cuda3std3__44plusIxEEE10Policy1000EN6thrust24THRUST_300001_SM_1000_NS6detail15normal_iteratorINSD_10device_ptrIiEEEEyS9_xNS7_10__identityEEEvT0_PT3_T1_NS0_13GridEvenShareISN_EET2_T4_E12temp_storage+128];
	selp.b64 	%rd342, %rd341, 0, %p55;
	add.s64 	%rd343, %rd340, %rd342;
	setp.gt.s32 	%p56, %r4, 480;
	ld.shared.u64 	%rd344, [_ZZN3cub18CUB_300001_SM_10006detail6reduce18DeviceReduceKernelINS2_10policy_hubIxyN4cuda3std3__44plusIxEEE10Policy1000EN6thrust24THRUST_300001_SM_1000_NS6detail15normal_iteratorINSD_10device_ptrIiEEEEyS9_xNS7_10__identityEEEvT0_PT3_T1_NS0_13GridEvenShareISN_EET2_T4_E12temp_storage+136];
	selp.b64 	%rd345, %rd344, 0, %p56;
	add.s64 	%rd419, %rd343, %rd345;
	bra.uni 	$L__BB8_46;
$L__BB8_25:
	cvt.u32.u64 	%r52, %rd4;
	mov.u32 	%r27, %tid.x;
	add.s32 	%r53, %r52, %r27;
	mul.wide.u32 	%rd65, %r53, 4;
	add.s64 	%rd66, %rd2, %rd65;
	ld.global.s32 	%rd67, [%rd66];
	ld.global.s32 	%rd68, [%rd66+2048];
	ld.global.s32 	%rd69, [%rd66+4096];
	ld.global.s32 	%rd70, [%rd66+6144];
	ld.global.s32 	%rd71, [%rd66+8192];
	ld.global.s32 	%rd72, [%rd66+10240];
	ld.global.s32 	%rd73, [%rd66+12288];
	add.s64 	%rd74, %rd68, %rd67;
	add.s64 	%rd75, %rd74, %rd69;
	add.s64 	%rd76, %rd75, %rd70;
	add.s64 	%rd77, %rd76, %rd71;
	add.s64 	%rd78, %rd77, %rd72;
	add.s64 	%rd418, %rd78, %rd73;
	setp.lt.u64 	%p2, %rd5, %rd3;
	@%p2 bra 	$L__BB8_42;
	cvt.u32.u64 	%r55, %rd3;
	cvt.u64.u32 	%rd30, %r27;
	add.s64 	%rd405, %rd4, %rd3;
	cvt.u32.u64 	%r28, %rd1;
	not.b32 	%r57, %r27;
	add.s32 	%r58, %r57, %r28;
	sub.s32 	%r59, %r58, %r55;
	sub.s32 	%r272, %r59, %r52;
	add.s64 	%rd79, %rd405, %rd30;
	shl.b64 	%rd80, %rd79, 2;
	add.s64 	%rd81, %rd80, %rd2;
	add.s64 	%rd404, %rd81, 16384;
	mov.b32 	%r273, 0;
	mov.u64 	%rd407, %rd4;
$L__BB8_27:
	cvt.s64.s32 	%rd37, %r50;
	add.s64 	%rd407, %rd407, %rd37;
	add.s64 	%rd82, %rd1, -3584;
	setp.gt.u64 	%p3, %rd407, %rd82;
	@%p3 bra 	$L__BB8_29;
	mul.lo.s32 	%r61, %r1, 3584;
	cvt.s64.s32 	%rd83, %r61;
	add.s64 	%rd84, %rd407, %rd30;
	shl.b64 	%rd85, %rd84, 2;
	add.s64 	%rd86, %rd2, %rd85;
	ld.global.s32 	%rd87, [%rd86];
	ld.global.s32 	%rd88, [%rd86+2048];
	ld.global.s32 	%rd89, [%rd86+4096];
	ld.global.s32 	%rd90, [%rd86+6144];
	ld.global.s32 	%rd91, [%rd86+8192];
	ld.global.s32 	%rd92, [%rd86+10240];
	ld.global.s32 	%rd93, [%rd86+12288];
	add.s64 	%rd94, %rd418, %rd87;
	add.s64 	%rd95, %rd94, %rd88;
	add.s64 	%rd96, %rd95, %rd89;
	add.s64 	%rd97, %rd96, %rd90;
	add.s64 	%rd98, %rd97, %rd91;
	add.s64 	%rd99, %rd98, %rd92;
	add.s64 	%rd418, %rd99, %rd93;
	sub.s64 	%rd100, %rd1, %rd407;
	setp.lt.u64 	%p4, %rd100, %rd83;
	add.s32 	%r273, %r273, 1;
	add.s64 	%rd405, %rd405, %rd83;
	sub.s32 	%r272, %r272, %r61;
	mul.wide.s32 	%rd101, %r61, 4;
	add.s64 	%rd404, %rd404, %rd101;
	@%p4 bra 	$L__BB8_42;
	bra.uni 	$L__BB8_27;
$L__BB8_29:
	setp.le.u64 	%p5, %rd1, %rd407;
	cvt.u32.u64 	%r62, %rd407;
	cvt.u32.u64 	%r63, %rd1;
	sub.s32 	%r64, %r63, %r62;
	setp.ge.s32 	%p6, %r27, %r64;
	or.pred  	%p7, %p5, %p6;
	@%p7 bra 	$L__BB8_42;
	cvt.u32.u64 	%r66, %rd37;
	cvt.u32.u64 	%r67, %rd4;
	not.b32 	%r68, %r27;
	add.s32 	%r69, %r68, %r28;
	add.s32 	%r70, %r66, %r67;
	sub.s32 	%r71, %r69, %r70;
	mul.lo.s32 	%r72, %r1, %r273;
	mad.lo.s32 	%r73, %r72, -3584, %r71;
	shr.u32 	%r74, %r73, 9;
	add.s32 	%r34, %r74, 1;
	and.b32  	%r35, %r34, 15;
	setp.lt.u32 	%p8, %r73, 7680;
	mov.u32 	%r276, %r27;
	@%p8 bra 	$L__BB8_33;
	shr.u32 	%r75, %r272, 9;
	add.s32 	%r76, %r75, 1;
	and.b32  	%r77, %r76, 16777200;
	neg.s32 	%r274, %r77;
	mov.u32 	%r276, %r27;
$L__BB8_32:
	.pragma "nounroll";
	ld.global.s32 	%rd103, [%rd404+-16384];
	add.s64 	%rd104, %rd418, %rd103;
	ld.global.s32 	%rd105, [%rd404+-14336];
	add.s64 	%rd106, %rd104, %rd105;
	ld.global.s32 	%rd107, [%rd404+-12288];
	add.s64 	%rd108, %rd106, %rd107;
	ld.global.s32 	%rd109, [%rd404+-10240];
	add.s64 	%rd110, %rd108, %rd109;
	ld.global.s32 	%rd111, [%rd404+-8192];
	add.s64 	%rd112, %rd110, %rd111;
	ld.global.s32 	%rd113, [%rd404+-6144];
	add.s64 	%rd114, %rd112, %rd113;
	ld.global.s32 	%rd115, [%rd404+-4096];
	add.s64 	%rd116, %rd114, %rd115;
	ld.global.s32 	%rd117, [%rd404+-2048];
	add.s64 	%rd118, %rd116, %rd117;
	ld.global.s32 	%rd119, [%rd404];
	add.s64 	%rd120, %rd118, %rd119;
	ld.global.s32 	%rd121, [%rd404+2048];
	add.s64 	%rd122, %rd120, %rd121;
	ld.global.s32 	%rd123, [%rd404+4096];
	add.s64 	%rd124, %rd122, %rd123;
	ld.global.s32 	%rd125, [%rd404+6144];
	add.s64 	%rd126, %rd124, %rd125;
	ld.global.s32 	%rd127, [%rd404+8192];
	add.s64 	%rd128, %rd126, %rd127;
	ld.global.s32 	%rd129, [%rd404+10240];
	add.s64 	%rd130, %rd128, %rd129;
	ld.global.s32 	%rd131, [%rd404+12288];
	add.s64 	%rd132, %rd130, %rd131;
	ld.global.s32 	%rd133, [%rd404+14336];
	add.s64 	%rd418, %rd132, %rd133;
	add.s32 	%r276, %r276, 8192;
	add.s32 	%r274, %r274, 16;
	add.s64 	%rd404, %rd404, 32768;
	setp.ne.s32 	%p9, %r274, 0;
	@%p9 bra 	$L__BB8_32;
$L__BB8_33:
	setp.eq.s32 	%p10, %r35, 0;
	@%p10 bra 	$L__BB8_42;
	and.b32  	%r42, %r34, 7;
	setp.lt.u32 	%p11, %r35, 8;
	@%p11 bra 	$L__BB8_36;
	cvt.u64.u32 	%rd135, %r276;
	add.s64 	%rd136, %rd407, %rd135;
	shl.b64 	%rd137, %rd136, 2;
	add.s64 	%rd138, %rd2, %rd137;
	ld.global.s32 	%rd139, [%rd138];
	add.s64 	%rd140, %rd418, %rd139;
	ld.global.s32 	%rd141, [%rd138+2048];
	add.s64 	%rd142, %rd140, %rd141;
	ld.global.s32 	%rd143, [%rd138+4096];
	add.s64 	%rd144, %rd142, %rd143;
	ld.global.s32 	%rd145, [%rd138+6144];
	add.s64 	%rd146, %rd144, %rd145;
	ld.global.s32 	%rd147, [%rd138+8192];
	add.s64 	%rd148, %rd146, %rd147;
	ld.global.s32 	%rd149, [%rd138+10240];
	add.s64 	%rd150, %rd148, %rd149;
	ld.global.s32 	%rd151, [%rd138+12288];
	add.s64 	%rd152, %rd150, %rd151;
	ld.global.s32 	%rd153, [%rd138+14336];
	add.s64 	%rd418, %rd152, %rd153;
	add.s32 	%r276, %r276, 4096;
$L__BB8_36:
	setp.eq.s32 	%p12, %r42, 0;
	@%p12 bra 	$L__BB8_42;
	setp.lt.u32 	%p13, %r42, 4;
	@%p13 bra 	$L__BB8_39;
	cvt.u64.u32 	%rd155, %r276;
	add.s64 	%rd156, %rd407, %rd155;
	shl.b64 	%rd157, %rd156, 2;
	add.s64 	%rd158, %rd2, %rd157;
	ld.global.s32 	%rd159, [%rd158];
	add.s64 	%rd160, %rd418, %rd159;
	ld.global.s32 	%rd161, [%rd158+2048];
	add.s64 	%rd162, %rd160, %rd161;
	ld.global.s32 	%rd163, [%rd158+4096];
	add.s64 	%rd164, %rd162, %rd163;
	ld.global.s32 	%rd165, [%rd158+6144];
	add.s64 	%rd418, %rd164, %rd165;
	add.s32 	%r276, %r276, 2048;
$L__BB8_39:
	and.b32  	%r78, %r34, 3;
	setp.eq.s32 	%p14, %r78, 0;
	@%p14 bra 	$L__BB8_42;
	cvt.u64.u32 	%rd166, %r276;
	add.s64 	%rd167, %rd166, %rd405;
	shl.b64 	%rd168, %rd167, 2;
	add.s64 	%rd416, %rd2, %rd168;
	cvt.u16.u32 	%rs1, %r272;
	shr.u16 	%rs2, %rs1, 9;
	add.s16 	%rs3, %rs2, 1;
	cvt.u32.u16 	%r79, %rs3;
	and.b32  	%r80, %r79, 3;
	neg.s32 	%r279, %r80;
$L__BB8_41:
	.pragma "nounroll";
	ld.global.s32 	%rd169, [%rd416];
	add.s64 	%rd418, %rd418, %rd169;
	add.s64 	%rd416, %rd416, 2048;
	add.s32 	%r279, %r279, 1;
	setp.ne.s32 	%p15, %r279, 0;
	@%p15 bra 	$L__BB8_41;
$L__BB8_42:
	// begin inline asm
	mov.u32 %r81, %laneid;
	// end inline asm
	mov.b64 	{%r83, %r88}, %rd418;
	mov.b32 	%r89, 1;
	mov.b32 	%r130, 31;
	mov.b32 	%r131, -1;
	// begin inline asm
	shfl.sync.down.b32 %r82, %r83, %r89, %r130, %r131;
	// end inline asm
	// begin inline asm
	shfl.sync.down.b32 %r87, %r88, %r89, %r130, %r131;
	// end inline asm
	mov.b64 	%rd170, {%r82, %r87};
	setp.gt.s32 	%p16, %r81, 30;
	selp.b64 	%rd171, 0, %rd170, %p16;
	add.s64 	%rd172, %rd171, %rd418;
	mov.b64 	{%r93, %r98}, %rd172;
	mov.b32 	%r99, 2;
	// begin inline asm
	shfl.sync.down.b32 %r92, %r93, %r99, %r130, %r131;
	// end inline asm
	// begin inline asm
	shfl.sync.down.b32 %r97, %r98, %r99, %r130, %r131;
	// end inline asm
	mov.b64 	%rd173, {%r92, %r97};
	setp.gt.s32 	%p17, %r81, 29;
	selp.b64 	%rd174, 0, %rd173, %p17;
	add.s64 	%rd175, %rd174, %rd172;
	mov.b64 	{%r103, %r108}, %rd175;
	mov.b32 	%r109, 4;
	// begin inline asm
	shfl.sync.down.b32 %r102, %r103, %r109, %r130, %r131;
	// end inline asm
	// begin inline asm
	shfl.sync.down.b32 %r107, %r108, %r109, %r130, %r131;
	// end inline asm
	mov.b64 	%rd176, {%r102, %r107};
	setp.gt.s32 	%p18, %r81, 27;
	selp.b64 	%rd177, 0, %rd176, %p18;
	add.s64 	%rd178, %rd177, %rd175;
	mov.b64 	{%r113, %r118}, %rd178;
	mov.b32 	%r119, 8;
	// begin inline asm
	shfl.sync.down.b32 %r112, %r113, %r119, %r130, %r131;
	// end inline asm
	// begin inline asm
	shfl.sync.down.b32 %r117, %r118, %r119, %r130, %r131;
	// end inline asm
	mov.b64 	%rd179, {%r112, %r117};
	setp.gt.s32 	%p19, %r81, 23;
	selp.b64 	%rd180, 0, %rd179, %p19;
	add.s64 	%rd181, %rd180, %rd178;
	mov.b64 	{%r123, %r128}, %rd181;
	mov.b32 	%r129, 16;
	// begin inline asm
	shfl.sync.down.b32 %r122, %r123, %r129, %r130, %r131;
	// end inline asm
	// begin inline asm
	shfl.sync.down.b32 %r127, %r128, %r129, %r130, %r131;
	// end inline asm
	mov.b64 	%rd182, {%r122, %r127};
	setp.gt.s32 	%p20, %r81, 15;
	selp.b64 	%rd183, 0, %rd182, %p20;
	add.s64 	%rd419, %rd183, %rd181;
	setp.ne.s32 	%p21, %r81, 0;
	@%p21 bra 	$L__BB8_44;
	shr.u32 	%r132, %r27, 2;
	and.b32  	%r133, %r132, 248;
	mov.u32 	%r134, _ZZN3cub18CUB_300001_SM_10006detail6reduce18DeviceReduceKernelINS2_10policy_hubIxyN4cuda3std3__44plusIxEEE10Policy1000EN6thrust24THRUST_300001_SM_1000_NS6detail15normal_iteratorINSD_10device_ptrIiEEEEyS9_xNS7_10__identityEEEvT0_PT3_T1_NS0_13GridEvenShareISN_EET2_T4_E12temp_storage;
	add.s32 	%r135, %r134, %r133;
	st.shared.u64 	[%r135+16], %rd419;
$L__BB8_44:
	bar.sync 	0;
	setp.ne.s32 	%p22, %r27, 0;
	@%p22 bra 	$L__BB8_46;
	ld.shared.u64 	%rd184, [_ZZN3cub18CUB_300001_SM_10006detail6reduce18DeviceReduceKernelINS2_10policy_hubIxyN4cuda3std3__44plusIxEEE10Policy1000EN6thrust24THRUST_300001_SM_1000_NS6detail15normal_iteratorINSD_10device_ptrIiEEEEyS9_xNS7_10__identityEEEvT0_PT3_T1_NS0_13GridEvenShareISN_EET2_T4_E12temp_storage+24];
	add.s64 	%rd185, %rd184, %rd419;
	ld.shared.u64 	%rd186, [_ZZN3cub18CUB_300001_SM_10006detail6reduce18DeviceReduceKernelINS2_10policy_hubIxyN4cuda3std3__44plusIxEEE10Policy1000EN6thrust24THRUST_300001_SM_1000_NS6detail15normal_iteratorINSD_10device_ptrIiEEEEyS9_xNS7_10__identityEEEvT0_PT3_T1_NS0_13GridEvenShareISN_EET2_T4_E12temp_storage+32];
	add.s64 	%rd187, %rd185, %rd186;
	ld.shared.u64 	%rd188, [_ZZN3cub18CUB_300001_SM_10006detail6reduce18DeviceReduceKernelINS2_10policy_hubIxyN4cuda3std3__44plusIxEEE10Policy1000EN6thrust24THRUST_300001_SM_1000_NS6detail15normal_iteratorINSD_10device_ptrIiEEEEyS9_xNS7_10__identityEEEvT0_PT3_T1_NS0_13GridEvenShareISN_EET2_T4_E12temp_storage+40];
	add.s64 	%rd189, %rd187, %rd188;
	ld.shared.u64 	%rd190, [_ZZN3cub18CUB_300001_SM_10006detail6reduce18DeviceReduceKernelINS2_10policy_hubIxyN4cuda3std3__44plusIxEEE10Policy1000EN6thrust24THRUST_300001_SM_1000_NS6detail15normal_iteratorINSD_10device_ptrIiEEEEyS9_xNS7_10__identityEEEvT0_PT3_T1_NS0_13GridEvenShareISN_EET2_T4_E12temp_storage+48];
	add.s64 	%rd191, %rd189, %rd190;
	ld.shared.u64 	%rd192, [_ZZN3cub18CUB_300001_SM_10006detail6reduce18DeviceReduceKernelINS2_10policy_hubIxyN4cuda3std3__44plusIxEEE10Policy1000EN6thrust24THRUST_300001_SM_1000_NS6detail15normal_iteratorINSD_10device_ptrIiEEEEyS9_xNS7_10__identityEEEvT0_PT3_T1_NS0_13GridEvenShareISN_EET2_T4_E12temp_storage+56];
	add.s64 	%rd193, %rd191, %rd192;
	ld.shared.u64 	%rd194, [_ZZN3cub18CUB_300001_SM_10006detail6reduce18DeviceReduceKernelINS2_10policy_hubIxyN4cuda3std3__44plusIxEEE10Policy1000EN6thrust24THRUST_300001_SM_1000_NS6detail15normal_iteratorINSD_10device_ptrIiEEEEyS9_xNS7_10__identityEEEvT0_PT3_T1_NS0_13GridEvenShareISN_EET2_T4_E12temp_storage+64];
	add.s64 	%rd195, %rd193, %rd194;
	ld.shared.u64 	%rd196, [_ZZN3cub18CUB_300001_SM_10006detail6reduce18DeviceReduceKernelINS2_10policy_hubIxyN4cuda3std3__44plusIxEEE10Policy1000EN6thrust24THRUST_300001_SM_1000_NS6detail15normal_iteratorINSD_10device_ptrIiEEEEyS9_xNS7_10__identityEEEvT0_PT3_T1_NS0_13GridEvenShareISN_EET2_T4_E12temp_storage+72];
	add.s64 	%rd197, %rd195, %rd196;
	ld.shared.u64 	%rd198, [_ZZN3cub18CUB_300001_SM_10006detail6reduce18DeviceReduceKernelINS2_10policy_hubIxyN4cuda3std3__44plusIxEEE10Policy1000EN6thrust24THRUST_300001_SM_1000_NS6detail15normal_iteratorINSD_10device_ptrIiEEEEyS9_xNS7_10__identityEEEvT0_PT3_T1_NS0_13GridEvenShareISN_EET2_T4_E12temp_storage+80];
	add.s64 	%rd199, %rd197, %rd198;
	ld.shared.u64 	%rd200, [_ZZN3cub18CUB_300001_SM_10006detail6reduce18DeviceReduceKernelINS2_10policy_hubIxyN4cuda3std3__44plusIxEEE10Policy1000EN6thrust24THRUST_300001_SM_1000_NS6detail15normal_iteratorINSD_10device_ptrIiEEEEyS9_xNS7_10__identityEEEvT0_PT3_T1_NS0_13GridEvenShareISN_EET2_T4_E12temp_storage+88];
	add.s64 	%rd201, %rd199, %rd200;
	ld.shared.u64 	%rd202, [_ZZN3cub18CUB_300001_SM_10006detail6reduce18DeviceReduceKernelINS2_10policy_hubIxyN4cuda3std3__44plusIxEEE10Policy1000EN6thrust24THRUST_300001_SM_1000_NS6detail15normal_iteratorINSD_10device_ptrIiEEEEyS9_xNS7_10__identityEEEvT0_PT3_T1_NS0_13GridEvenShareISN_EET2_T4_E12temp_storage+96];
	add.s64 	%rd203, %rd201, %rd202;
	ld.shared.u64 	%rd204, [_ZZN3cub18CUB_300001_SM_10006detail6reduce18DeviceReduceKernelINS2_10policy_hubIxyN4cuda3std3__44plusIxEEE10Policy1000EN6thrust24THRUST_300001_SM_1000_NS6detail15normal_iteratorINSD_10device_ptrIiEEEEyS9_xNS7_10__identityEEEvT0_PT3_T1_NS0_13GridEvenShareISN_EET2_T4_E12temp_storage+104];
	add.s64 	%rd205, %rd203, %rd204;
	ld.shared.u64 	%rd206, [_ZZN3cub18CUB_300001_SM_10006detail6reduce18DeviceReduceKernelINS2_10policy_hubIxyN4cuda3std3__44plusIxEEE10Policy1000EN6thrust24THRUST_300001_SM_1000_NS6detail15normal_iteratorINSD_10device_ptrIiEEEEyS9_xNS7_10__identityEEEvT0_PT3_T1_NS0_13GridEvenShareISN_EET2_T4_E12temp_storage+112];
	add.s64 	%rd207, %rd205, %rd206;
	ld.shared.u64 	%rd208, [_ZZN3cub18CUB_300001_SM_10006detail6reduce18DeviceReduceKernelINS2_10policy_hubIxyN4cuda3std3__44plusIxEEE10Policy1000EN6thrust24THRUST_300001_SM_1000_NS6detail15normal_iteratorINSD_10device_ptrIiEEEEyS9_xNS7_10__identityEEEvT0_PT3_T1_NS0_13GridEvenShareISN_EET2_T4_E12temp_storage+120];
	add.s64 	%rd209, %rd207, %rd208;
	ld.shared.u64 	%rd210, [_ZZN3cub18CUB_300001_SM_10006detail6reduce18DeviceReduceKernelINS2_10policy_hubIxyN4cuda3std3__44plusIxEEE10Policy1000EN6thrust24THRUST_300001_SM_1000_NS6detail15normal_iteratorINSD_10device_ptrIiEEEEyS9_xNS7_10__identityEEEvT0_PT3_T1_NS0_13GridEvenShareISN_EET2_T4_E12temp_storage+128];
	add.s64 	%rd211, %rd209, %rd210;
	ld.shared.u64 	%rd212, [_ZZN3cub18CUB_300001_SM_10006detail6reduce18DeviceReduceKernelINS2_10policy_hubIxyN4cuda3std3__44plusIxEEE10Policy1000EN6thrust24THRUST_300001_SM_1000_NS6detail15normal_iteratorINSD_10device_ptrIiEEEEyS9_xNS7_10__identityEEEvT0_PT3_T1_NS0_13GridEvenShareISN_EET2_T4_E12temp_storage+136];
	add.s64 	%rd419, %rd211, %rd212;
$L__BB8_46:
	mov.u32 	%r263, %tid.x;
	setp.ne.s32 	%p64, %r263, 0;
	@%p64 bra 	$L__BB8_48;
	ld.param.u64 	%rd392, [_ZN3cub18CUB_300001_SM_10006detail6reduce18DeviceReduceKernelINS2_10policy_hubIxyN4cuda3std3__44plusIxEEE10Policy1000EN6thrust24THRUST_300001_SM_1000_NS6detail15normal_iteratorINSD_10device_ptrIiEEEEyS9_xNS7_10__identityEEEvT0_PT3_T1_NS0_13GridEvenShareISN_EET2_T4__param_1];
	cvta.to.global.u64 	%rd389, %rd392;
	mul.wide.u32 	%rd390, %r2, 8;
	add.s64 	%rd391, %rd389, %rd390;
	st.global.u64 	[%rd391], %rd419;
$L__BB8_48:
	ret;

}
	// .globl	_ZN3cub18CUB_300001_SM_10006detail6reduce28DeviceReduceSingleTileKernelINS2_10policy_hubIxyN4cuda3std3__44plusIxEEE10Policy1000EPxSC_iS9_xxNS7_10__identityEEEvT0_T1_T2_T3_T4_T6_
.visible .entry _ZN3cub18CUB_300001_SM_10006detail6reduce28DeviceReduceSingleTileKernelINS2_10policy_hubIxyN4cuda3std3__44plusIxEEE10Policy1000EPxSC_iS9_xxNS7_10__identityEEEvT0_T1_T2_T3_T4_T6_(
	.param .u64 .ptr .align 1 _ZN3cub18CUB_300001_SM_10006detail6reduce28DeviceReduceSingleTileKernelINS2_10policy_hubIxyN4cuda3std3__44plusIxEEE10Policy1000EPxSC_iS9_xxNS7_10__identityEEEvT0_T1_T2_T3_T4_T6__param_0,
	.param .u64 .ptr .align 1 _ZN3cub18CUB_300001_SM_10006detail6reduce28DeviceReduceSingleTileKernelINS2_10policy_hubIxyN4cuda3std3__44plusIxEEE10Policy1000EPxSC_iS9_xxNS7_10__identityEEEvT0_T1_T2_T3_T4_T6__param_1,
	.param .u32 _ZN3cub18CUB_300001_SM_10006detail6reduce28DeviceReduceSingleTileKernelINS2_10policy_hubIxyN4cuda3std3__44plusIxEEE10Policy1000EPxSC_iS9_xxNS7_10__identityEEEvT0_T1_T2_T3_T4_T6__param_2,
	.param .align 1 .b8 _ZN3cub18CUB_300001_SM_10006detail6reduce28DeviceReduceSingleTileKernelINS2_10policy_hubIxyN4cuda3std3__44plusIxEEE10Policy1000EPxSC_iS9_xxNS7_10__identityEEEvT0_T1_T2_T3_T4_T6__param_3[1],
	.param .u64 _ZN3cub18CUB_300001_SM_10006detail6reduce28DeviceReduceSingleTileKernelINS2_10policy_hubIxyN4cuda3std3__44plusIxEEE10Policy1000EPxSC_iS9_xxNS7_10__identityEEEvT0_T1_T2_T3_T4_T6__param_4,
	.param .align 1 .b8 _ZN3cub18CUB_300001_SM_10006detail6reduce28DeviceReduceSingleTileKernelINS2_10policy_hubIxyN4cuda3std3__44plusIxEEE10Policy1000EPxSC_iS9_xxNS7_10__identityEEEvT0_T1_T2_T3_T4_T6__param_5[1]
)
.maxntid 512
.minnctapersm 1
{
	.reg .pred 	%p<58>;
	.reg .b32 	%r<238>;
	.reg .b64 	%rd<281>;
	// demoted variable
	.shared .align 8 .b8 _ZZN3cub18CUB_300001_SM_10006detail6reduce28DeviceReduceSingleTileKernelINS2_10policy_hubIxyN4cuda3std3__44plusIxEEE10Policy1000EPxSC_iS9_xxNS7_10__identityEEEvT0_T1_T2_T3_T4_T6_E12temp_storage[152];
	ld.param.u64 	%rd35, [_ZN3cub18CUB_300001_SM_10006detail6reduce28DeviceReduceSingleTileKernelINS2_10policy_hubIxyN4cuda3std3__44plusIxEEE10Policy1000EPxSC_iS9_xxNS7_10__identityEEEvT0_T1_T2_T3_T4_T6__param_0];
	ld.param.u64 	%rd37, [_ZN3cub18CUB_300001_SM_10006detail6reduce28DeviceReduceSingleTileKernelINS2_10policy_hubIxyN4cuda3std3__44plusIxEEE10Policy1000EPxSC_iS9_xxNS7_10__identityEEEvT0_T1_T2_T3_T4_T6__param_1];
	ld.param.u32 	%r34, [_ZN3cub18CUB_300001_SM_10006detail6reduce28DeviceReduceSingleTileKernelINS2_10policy_hubIxyN4cuda3std3__44plusIxEEE10Policy1000EPxSC_iS9_xxNS7_10__identityEEEvT0_T1_T2_T3_T4_T6__param_2];
	ld.param.u64 	%rd36, [_ZN3cub18CUB_300001_SM_10006detail6reduce28DeviceReduceSingleTileKernelINS2_10policy_hubIxyN4cuda3std3__44plusIxEEE10Policy1000EPxSC_iS9_xxNS7_10__identityEEEvT0_T1_T2_T3_T4_T6__param_4];
	cvta.to.global.u64 	%rd1, %rd37;
	setp.ne.s32 	%p1, %r34, 0;
	@%p1 bra 	$L__BB9_3;
	mov.u32 	%r224, %tid.x;
	setp.ne.s32 	%p57, %r224, 0;
	@%p57 bra 	$L__BB9_39;
	st.global.u64 	[%rd1], %rd36;
	bra.uni 	$L__BB9_39;
$L__BB9_3:
	setp.gt.s32 	%p2, %r34, 3583;
	@%p2 bra 	$L__BB9_21;
	mov.u32 	%r1, %tid.x;
	setp.ge.s32 	%p19, %r1, %r34;
	mov.b64 	%rd271, 0;
	mov.u32 	%r228, %r1;
	@%p19 bra 	$L__BB9_6;
	mul.wide.u32 	%rd146, %r1, 8;
	add.s64 	%rd145, %rd35, %rd146;
	// begin inline asm
	ld.global.nc.u64 %rd271, [%rd145];
	// end inline asm
	add.s32 	%r228, %r1, 512;
$L__BB9_6:
	setp.ge.s32 	%p20, %r228, %r34;
	@%p20 bra 	$L__BB9_12;
	not.b32 	%r100, %r228;
	add.s32 	%r4, %r34, %r100;
	and.b32  	%r101, %r4, 1536;
	setp.eq.s32 	%p21, %r101, 1536;
	@%p21 bra 	$L__BB9_10;
	mul.wide.u32 	%rd148, %r228, 8;
	add.s64 	%rd266, %rd35, %rd148;
	shr.u32 	%r102, %r4, 9;
	add.s32 	%r103, %r102, 1;
	and.b32  	%r104, %r103, 3;
	neg.s32 	%r226, %r104;
$L__BB9_9:
	.pragma "nounroll";
	// begin inline asm
	ld.global.nc.u64 %rd149, [%rd266];
	// end inline asm
	add.s64 	%rd271, %rd149, %rd271;
	add.s32 	%r228, %r228, 512;
	add.s64 	%rd266, %rd266, 4096;
	add.s32 	%r226, %r226, 1;
	setp.ne.s32 	%p22, %r226, 0;
	@%p22 bra 	$L__BB9_9;
$L__BB9_10:
	setp.lt.u32 	%p23, %r4, 1536;
	@%p23 bra 	$L__BB9_12;
$L__BB9_11:
	mul.wide.s32 	%rd159, %r228, 8;
	add.s64 	%rd152, %rd35, %rd159;
	// begin inline asm
	ld.global.nc.u64 %rd151, [%rd152];
	// end inline asm
	add.s64 	%rd160, %rd151, %rd271;
	add.s64 	%rd154, %rd152, 4096;
	// begin inline asm
	ld.global.nc.u64 %rd153, [%rd154];
	// end inline asm
	add.s64 	%rd161, %rd153, %rd160;
	add.s64 	%rd156, %rd152, 8192;
	// begin inline asm
	ld.global.nc.u64 %rd155, [%rd156];
	// end inline asm
	add.s64 	%rd162, %rd155, %rd161;
	add.s64 	%rd158, %rd152, 12288;
	// begin inline asm
	ld.global.nc.u64 %rd157, [%rd158];
	// end inline asm
	add.s64 	%rd271, %rd157, %rd162;
	add.s32 	%r228, %r228, 2048;
	setp.lt.s32 	%p24, %r228, %r34;
	@%p24 bra 	$L__BB9_11;
$L__BB9_12:
	setp.lt.s32 	%p25, %r34, 512;
	@%p25 bra 	$L__BB9_17;
	// begin inline asm
	mov.u32 %r168, %laneid;
	// end inline asm
	mov.b64 	{%r170, %r175}, %rd271;
	mov.b32 	%r176, 1;
	mov.b32 	%r217, 31;
	mov.b32 	%r218, -1;
	// begin inline asm
	shfl.sync.down.b32 %r169, %r170, %r176, %r217, %r218;
	// end inline asm
	// begin inline asm
	shfl.sync.down.b32 %r174, %r175, %r176, %r217, %r218;
	// end inline asm
	mov.b64 	%rd221, {%r169, %r174};
	setp.gt.s32 	%p49, %r168, 30;
	selp.b64 	%rd222, 0, %rd221, %p49;
	add.s64 	%rd223, %rd222, %rd271;
	mov.b64 	{%r180, %r185}, %rd223;
	mov.b32 	%r186, 2;
	// begin inline asm
	shfl.sync.down.b32 %r179, %r180, %r186, %r217, %r218;
	// end inline asm
	// begin inline asm
	shfl.sync.down.b32 %r184, %r185, %r186, %r217, %r218;
	// end inline asm
	mov.b64 	%rd224, {%r179, %r184};
	setp.gt.s32 	%p50, %r168, 29;
	selp.b64 	%rd225, 0, %rd224, %p50;
	add.s64 	%rd226, %rd225, %rd223;
	mov.b64 	{%r190, %r195}, %rd226;
	mov.b32 	%r196, 4;
	// begin inline asm
	shfl.sync.down.b32 %r189, %r190, %r196, %r217, %r218;
	// end inline asm
	// begin inline asm
	shfl.sync.down.b32 %r194, %r195, %r196, %r217, %r218;
	// end inline asm
	mov.b64 	%rd227, {%r189, %r194};
	setp.gt.s32 	%p51, %r168, 27;
	selp.b64 	%rd228, 0, %rd227, %p51;
	add.s64 	%rd229, %rd228, %rd226;
	mov.b64 	{%r200, %r205}, %rd229;
	mov.b32 	%r206, 8;
	// begin inline asm
	shfl.sync.down.b32 %r199, %r200, %r206, %r217, %r218;
	// end inline asm
	// begin inline asm
	shfl.sync.down.b32 %r204, %r205, %r206, %r217, %r218;
	// end inline asm
	mov.b64 	%rd230, {%r199, %r204};
	setp.gt.s32 	%p52, %r168, 23;
	selp.b64 	%rd231, 0, %rd230, %p52;
	add.s64 	%rd232, %rd231, %rd229;
	mov.b64 	{%r210, %r215}, %rd232;
	mov.b32 	%r216, 16;
	// begin inline asm
	shfl.sync.down.b32 %r209, %r210, %r216, %r217, %r218;
	// end inline asm
	// begin inline asm
	shfl.sync.down.b32 %r214, %r215, %r216, %r217, %r218;
	// end inline asm
	mov.b64 	%rd233, {%r209, %r214};
	setp.gt.s32 	%p53, %r168, 15;
	selp.b64 	%rd234, 0, %rd233, %p53;
	add.s64 	%rd280, %rd234, %rd232;
	setp.ne.s32 	%p54, %r168, 0;
	@%p54 bra 	$L__BB9_15;
	shr.u32 	%r219, %r1, 2;
	and.b32  	%r220, %r219, 248;
	mov.u32 	%r221, _ZZN3cub18CUB_300001_SM_10006detail6reduce28DeviceReduceSingleTileKernelINS2_10policy_hubIxyN4cuda3std3__44plusIxEEE10Policy1000EPxSC_iS9_xxNS7_10__identityEEEvT0_T1_T2_T3_T4_T6_E12temp_storage;
	add.s32 	%r222, %r221, %r220;
	st.shared.u64 	[%r222+16], %rd280;
$L__BB9_15:
	bar.sync 	0;
	setp.ne.s32 	%p55, %r1, 0;
	@%p55 bra 	$L__BB9_37;
	ld.shared.u64 	%rd235, [_ZZN3cub18CUB_300001_SM_10006detail6reduce28DeviceReduceSingleTileKernelINS2_10policy_hubIxyN4cuda3std3__44plusIxEEE10Policy1000EPxSC_iS9_xxNS7_10__identityEEEvT0_T1_T2_T3_T4_T6_E12temp_storage+24];
	add.s64 	%rd236, %rd235, %rd280;
	ld.shared.u64 	%rd237, [_ZZN3cub18CUB_300001_SM_10006detail6reduce28DeviceReduceSingleTileKernelINS2_10policy_hubIxyN4cuda3std3__44plusIxEEE10Policy1000EPxSC_iS9_xxNS7_10__identityEEEvT0_T1_T2_T3_T4_T6_E12temp_storage+32];
	add.s64 	%rd238, %rd236, %rd237;
	ld.shared.u64 	%rd239, [_ZZN3cub18CUB_300001_SM_10006detail6reduce28DeviceReduceSingleTileKernelINS2_10policy_hubIxyN4cuda3std3__44plusIxEEE10Policy1000EPxSC_iS9_xxNS7_10__identityEEEvT0_T1_T2_T3_T4_T6_E12temp_storage+40];
	add.s64 	%rd240, %rd238, %rd239;
	ld.shared.u64 	%rd241, [_ZZN3cub18CUB_300001_SM_10006detail6reduce28DeviceReduceSingleTileKernelINS2_10policy_hubIxyN4cuda3std3__44plusIxEEE10Policy1000EPxSC_iS9_xxNS7_10__identityEEEvT0_T1_T2_T3_T4_T6_E12temp_storage+48];
	add.s64 	%rd242, %rd240, %rd241;
	ld.shared.u64 	%rd243, [_ZZN3cub18CUB_300001_SM_10006detail6reduce28DeviceReduceSingleTileKernelINS2_10policy_hubIxyN4cuda3std3__44plusIxEEE10Policy1000EPxSC_iS9_xxNS7_10__identityEEEvT0_T1_T2_T3_T4_T6_E12temp_storage+56];
	add.s64 	%rd244, %rd242, %rd243;
	ld.shared.u64 	%rd245, [_ZZN3cub18CUB_300001_SM_10006detail6reduce28DeviceReduceSingleTileKernelINS2_10policy_hubIxyN4cuda3std3__44plusIxEEE10Policy1000EPxSC_iS9_xxNS7_10__identityEEEvT0_T1_T2_T3_T4_T6_E12temp_storage+64];
	add.s64 	%rd246, %rd244, %rd245;
	ld.shared.u64 	%rd247, [_ZZN3cub18CUB_300001_SM_10006detail6reduce28DeviceReduceSingleTileKernelINS2_10policy_hubIxyN4cuda3std3__44plusIxEEE10Policy1000EPxSC_iS9_xxNS7_10__identityEEEvT0_T1_T2_T3_T4_T6_E12temp_storage+72];
	add.s64 	%rd248, %rd246, %rd247;
	ld.shared.u64 	%rd249, [_ZZN3cub18CUB_300001_SM_10006detail6reduce28DeviceReduceSingleTileKernelINS2_10policy_hubIxyN4cuda3std3__44plusIxEEE10Policy1000EPxSC_iS9_xxNS7_10__identityEEEvT0_T1_T2_T3_T4_T6_E12temp_storage+80];
	add.s64 	%rd250, %rd248, %rd249;
	ld.shared.u64 	%rd251, [_ZZN3cub18CUB_300001_SM_10006detail6reduce28DeviceReduceSingleTileKernelINS2_10policy_hubIxyN4cuda3std3__44plusIxEEE10Policy1000EPxSC_iS9_xxNS7_10__identityEEEvT0_T1_T2_T3_T4_T6_E12temp_storage+88];
	add.s64 	%rd252, %rd250, %rd251;
	ld.shared.u64 	%rd253, [_ZZN3cub18CUB_300001_SM_10006detail6reduce28DeviceReduceSingleTileKernelINS2_10policy_hubIxyN4cuda3std3__44plusIxEEE10Policy1000EPxSC_iS9_xxNS7_10__identityEEEvT0_T1_T2_T3_T4_T6_E12temp_storage+96];
	add.s64 	%rd254, %rd252, %rd253;
	ld.shared.u64 	%rd255, [_ZZN3cub18CUB_300001_SM_10006detail6reduce28DeviceReduceSingleTileKernelINS2_10policy_hubIxyN4cuda3std3__44plusIxEEE10Policy1000EPxSC_iS9_xxNS7_10__identityEEEvT0_T1_T2_T3_T4_T6_E12temp_storage+104];
	add.s64 	%rd256, %rd254, %rd255;
	ld.shared.u64 	%rd257, [_ZZN3cub18CUB_300001_SM_10006detail6reduce28DeviceReduceSingleTileKernelINS2_10policy_hubIxyN4cuda3std3__44plusIxEEE10Policy1000EPxSC_iS9_xxNS7_10__identityEEEvT0_T1_T2_T3_T4_T6_E12temp_storage+112];
	add.s64 	%rd258, %rd256, %rd257;
	ld.shared.u64 	%rd259, [_ZZN3cub18CUB_300001_SM_10006detail6reduce28DeviceReduceSingleTileKernelINS2_10policy_hubIxyN4cuda3std3__44plusIxEEE10Policy1000EPxSC_iS9_xxNS7_10__identityEEEvT0_T1_T2_T3_T4_T6_E12temp_storage+120];
	add.s64 	%rd260, %rd258, %rd259;
	ld.shared.u64 	%rd261, [_ZZN3cub18CUB_300001_SM_10006detail6reduce28DeviceReduceSingleTileKernelINS2_10policy_hubIxyN4cuda3std3__44plusIxEEE10Policy1000EPxSC_iS9_xxNS7_10__identityEEEvT0_T1_T2_T3_T4_T6_E12temp_storage+128];
	add.s64 	%rd262, %rd260, %rd261;
	ld.shared.u64 	%rd263, [_ZZN3cub18CUB_300001_SM_10006detail6reduce28DeviceReduceSingleTileKernelINS2_10policy_hubIxyN4cuda3std3__44plusIxEEE10Policy1000EPxSC_iS9_xxNS7_10__identityEEEvT0_T1_T2_T3_T4_T6_E12temp_storage+136];
	add.s64 	%rd280, %rd262, %rd263;
	bra.uni 	$L__BB9_37;
$L__BB9_17:
	// begin inline asm
	mov.u32 %r105, %laneid;
	// end inline asm
	and.b32  	%r156, %r1, 992;
	add.s32 	%r157, %r156, 32;
	setp.gt.s32 	%p26, %r157, %r34;
	not.b32 	%r158, %r156;
	add.s32 	%r159, %r34, %r158;
	selp.b32 	%r154, %r159, 31, %p26;
	mov.b64 	{%r107, %r112}, %rd271;
	mov.b32 	%r113, 1;
	mov.b32 	%r155, -1;
	// begin inline asm
	shfl.sync.down.b32 %r106, %r107, %r113, %r154, %r155;
	// end inline asm
	// begin inline asm
	shfl.sync.down.b32 %r111, %r112, %r113, %r154, %r155;
	// end inline asm
	mov.b64 	%rd163, {%r106, %r111};
	setp.lt.s32 	%p27, %r105, %r154;
	selp.b64 	%rd164, %rd163, 0, %p27;
	add.s64 	%rd165, %rd164, %rd271;
	mov.b64 	{%r117, %r122}, %rd165;
	mov.b32 	%r123, 2;
	// begin inline asm
	shfl.sync.down.b32 %r116, %r117, %r123, %r154, %r155;
	// end inline asm
	// begin inline asm
	shfl.sync.down.b32 %r121, %r122, %r123, %r154, %r155;
	// end inline asm
	mov.b64 	%rd166, {%r116, %r121};
	add.s32 	%r160, %r105, 2;
	setp.gt.s32 	%p28, %r160, %r154;
	selp.b64 	%rd167, 0, %rd166, %p28;
	add.s64 	%rd168, %rd167, %rd165;
	mov.b64 	{%r127, %r132}, %rd168;
	mov.b32 	%r133, 4;
	// begin inline asm
	shfl.sync.down.b32 %r126, %r127, %r133, %r154, %r155;
	// end inline asm
	// begin inline asm
	shfl.sync.down.b32 %r131, %r132, %r133, %r154, %r155;
	// end inline asm
	mov.b64 	%rd169, {%r126, %r131};
	add.s32 	%r161, %r105, 4;
	setp.gt.s32 	%p29, %r161, %r154;
	selp.b64 	%rd170, 0, %rd169, %p29;
	add.s64 	%rd171, %rd170, %rd168;
	mov.b64 	{%r137, %r142}, %rd171;
	mov.b32 	%r143, 8;
	// begin inline asm
	shfl.sync.down.b32 %r136, %r137, %r143, %r154, %r155;
	// end inline asm
	// begin inline asm
	shfl.sync.down.b32 %r141, %r142, %r143, %r154, %r155;
	// end inline asm
	mov.b64 	%rd172, {%r136, %r141};
	add.s32 	%r162, %r105, 8;
	setp.gt.s32 	%p30, %r162, %r154;
	selp.b64 	%rd173, 0, %rd172, %p30;
	add.s64 	%rd174, %rd173, %rd171;
	mov.b64 	{%r147, %r152}, %rd174;
	mov.b32 	%r153, 16;
	// begin inline asm
	shfl.sync.down.b32 %r146, %r147, %r153, %r154, %r155;
	// end inline asm
	// begin inline asm
	shfl.sync.down.b32 %r151, %r152, %r153, %r154, %r155;
	// end inline asm
	mov.b64 	%rd175, {%r146, %r151};
	add.s32 	%r163, %r105, 16;
	setp.gt.s32 	%p31, %r163, %r154;
	selp.b64 	%rd176, 0, %rd175, %p31;
	add.s64 	%rd280, %rd176, %rd174;
	setp.ne.s32 	%p32, %r105, 0;
	@%p32 bra 	$L__BB9_19;
	shr.u32 	%r164, %r1, 2;
	and.b32  	%r165, %r164, 248;
	mov.u32 	%r166, _ZZN3cub18CUB_300001_SM_10006detail6reduce28DeviceReduceSingleTileKernelINS2_10policy_hubIxyN4cuda3std3__44plusIxEEE10Policy1000EPxSC_iS9_xxNS7_10__identityEEEvT0_T1_T2_T3_T4_T6_E12temp_storage;
	add.s32 	%r167, %r166, %r165;
	st.shared.u64 	[%r167+16], %rd280;
$L__BB9_19:
	bar.sync 	0;
	setp.ne.s32 	%p33, %r1, 0;
	@%p33 bra 	$L__BB9_37;
	setp.gt.s32 	%p34, %r34, 32;
	ld.shared.u64 	%rd177, [_ZZN3cub18CUB_300001_SM_10006detail6reduce28DeviceReduceSingleTileKernelINS2_10policy_hubIxyN4cuda3std3__44plusIxEEE10Policy1000EPxSC_iS9_xxNS7_10__identityEEEvT0_T1_T2_T3_T4_T6_E12temp_storage+24];
	selp.b64 	%rd178, %rd177, 0, %p34;
	add.s64 	%rd179, %rd178, %rd280;
	setp.gt.s32 	%p35, %r34, 64;
	ld.shared.u64 	%rd180, [_ZZN3cub18CUB_300001_SM_10006detail6reduce28DeviceReduceSingleTileKernelINS2_10policy_hubIxyN4cuda3std3__44plusIxEEE10Policy1000EPxSC_iS9_xxNS7_10__identityEEEvT0_T1_T2_T3_T4_T6_E12temp_storage+32];
	selp.b64 	%rd181, %rd180, 0, %p35;
	add.s64 	%rd182, %rd179, %rd181;
	setp.gt.s32 	%p36, %r34, 96;
	ld.shared.u64 	%rd183, [_ZZN3cub18CUB_300001_SM_10006detail6reduce28DeviceReduceSingleTileKernelINS2_10policy_hubIxyN4cuda3std3__44plusIxEEE10Policy1000EPxSC_iS9_xxNS7_10__identityEEEvT0_T1_T2_T3_T4_T6_E12temp_storage+40];
	selp.b64 	%rd184, %rd183, 0, %p36;
	add.s64 	%rd185, %rd182, %rd184;
	setp.gt.s32 	%p37, %r34, 128;
	ld.shared.u64 	%rd186, [_ZZN3cub18CUB_300001_SM_10006detail6reduce28DeviceReduceSingleTileKernelINS2_10policy_hubIxyN4cuda3std3__44plusIxEEE10Policy1000EPxSC_iS9_xxNS7_10__identityEEEvT0_T1_T2_T3_T4_T6_E12temp_storage+48];
	selp.b64 	%rd187, %rd186, 0, %p37;
	add.s64 	%rd188, %rd185, %rd187;
	setp.gt.s32 	%p38, %r34, 160;
	ld.shared.u64 	%rd189, [_ZZN3cub18CUB_300001_SM_10006detail6reduce28DeviceReduceSingleTileKernelINS2_10policy_hubIxyN4cuda3std3__44plusIxEEE10Policy1000EPxSC_iS9_xxNS7_10__identityEEEvT0_T1_T2_T3_T4_T6_E12temp_storage+56];
	selp.b64 	%rd190, %rd189, 0, %p38;
	add.s64 	%rd191, %rd188, %rd190;
	setp.gt.s32 	%p39, %r34, 192;
	ld.shared.u64 	%rd192, [_ZZN3cub18CUB_300001_SM_10006detail6reduce28DeviceReduceSingleTileKernelINS2_10policy_hubIxyN4cuda3std3__44plusIxEEE10Policy1000EPxSC_iS9_xxNS7_10__identityEEEvT0_T1_T2_T3_T4_T6_E12temp_storage+64];
	selp.b64 	%rd193, %rd192, 0, %p39;
	add.s64 	%rd194, %rd191, %rd193;
	setp.gt.s32 	%p40, %r34, 224;
	ld.shared.u64 	%rd195, [_ZZN3cub18CUB_300001_SM_10006detail6reduce28DeviceReduceSingleTileKernelINS2_10policy_hubIxyN4cuda3std3__44plusIxEEE10Policy1000EPxSC_iS9_xxNS7_10__identityEEEvT0_T1_T2_T3_T4_T6_E12temp_storage+72];
	selp.b64 	%rd196, %rd195, 0, %p40;
	add.s64 	%rd197, %rd194, %rd196;
	setp.gt.s32 	%p41, %r34, 256;
	ld.shared.u64 	%rd198, [_ZZN3cub18CUB_300001_SM_10006detail6reduce28DeviceReduceSingleTileKernelINS2_10policy_hubIxyN4cuda3std3__44plusIxEEE10Policy1000EPxSC_iS9_xxNS7_10__identityEEEvT0_T1_T2_T3_T4_T6_E12temp_storage+80];
	selp.b64 	%rd199, %rd198, 0, %p41;
	add.s64 	%rd200, %rd197, %rd199;
	setp.gt.s32 	%p42, %r34, 288;
	ld.shared.u64 	%rd201, [_ZZN3cub18CUB_300001_SM_10006detail6reduce28DeviceReduceSingleTileKernelINS2_10policy_hubIxyN4cuda3std3__44plusIxEEE10Policy1000EPxSC_iS9_xxNS7_10__identityEEEvT0_T1_T2_T3_T4_T6_E12temp_storage+88];
	selp.b64 	%rd202, %rd201, 0, %p42;
	add.s64 	%rd203, %rd200, %rd202;
	setp.gt.s32 	%p43, %r34, 320;
	ld.shared.u64 	%rd204, [_ZZN3cub18CUB_300001_SM_10006detail6reduce28DeviceReduceSingleTileKernelINS2_10policy_hubIxyN4cuda3std3__44plusIxEEE10Policy1000EPxSC_iS9_xxNS7_10__identityEEEvT0_T1_T2_T3_T4_T6_E12temp_storage+96];
	selp.b64 	%rd205, %rd204, 0, %p43;
	add.s64 	%rd206, %rd203, %rd205;
	setp.gt.s32 	%p44, %r34, 352;
	ld.shared.u64 	%rd207, [_ZZN3cub18CUB_300001_SM_10006detail6reduce28DeviceReduceSingleTileKernelINS2_10policy_hubIxyN4cuda3std3__44plusIxEEE10Policy1000EPxSC_iS9_xxNS7_10__identityEEEvT0_T1_T2_T3_T4_T6_E12temp_storage+104];
	selp.b64 	%rd208, %rd207, 0, %p44;
	add.s64 	%rd209, %rd206, %rd208;
	setp.gt.s32 	%p45, %r34, 384;
	ld.shared.u64 	%rd210, [_ZZN3cub18CUB_300001_SM_10006detail6reduce28DeviceReduceSingleTileKernelINS2_10policy_hubIxyN4cuda3std3__44plusIxEEE10Policy1000EPxSC_iS9_xxNS7_10__identityEEEvT0_T1_T2_T3_T4_T6_E12temp_storage+112];
	selp.b64 	%rd211, %rd210, 0, %p45;
	add.s64 	%rd212, %rd209, %rd211;
	setp.gt.s32 	%p46, %r34, 416;
	ld.shared.u64 	%rd213, [_ZZN3cub18CUB_300001_SM_10006detail6reduce28DeviceReduceSingleTileKernelINS2_10policy_hubIxyN4cuda3std3__44plusIxEEE10Policy1000EPxSC_iS9_xxNS7_10__identityEEEvT0_T1_T2_T3_T4_T6_E12temp_storage+120];
	selp.b64 	%rd214, %rd213, 0, %p46;
	add.s64 	%rd215, %rd212, %rd214;
	setp.gt.s32 	%p47, %r34, 448;
	ld.shared.u64 	%rd216, [_ZZN3cub18CUB_300001_SM_10006detail6reduce28DeviceReduceSingleTileKernelINS2_10policy_hubIxyN4cuda3std3__44plusIxEEE10Policy1000EPxSC_iS9_xxNS7_10__identityEEEvT0_T1_T2_T3_T4_T6_E12temp_storage+128];
	selp.b64 	%rd217, %rd216, 0, %p47;
	add.s64 	%rd218, %rd215, %rd217;
	setp.gt.s32 	%p48, %r34, 480;
	ld.shared.u64 	%rd219, [_ZZN3cub18CUB_300001_SM_10006detail6reduce28DeviceReduceSingleTileKernelINS2_10policy_hubIxyN4cuda3std3__44plusIxEEE10Policy1000EPxSC_iS9_xxNS7_10__identityEEEvT0_T1_T2_T3_T4_T6_E12temp_storage+136];
	selp.b64 	%rd220, %rd219, 0, %p48;
	add.s64 	%rd280, %rd218, %rd220;
	bra.uni 	$L__BB9_37;
$L__BB9_21:
	mov.u32 	%r13, %tid.x;
	mul.wide.u32 	%rd52, %r13, 8;
	add.s64 	%rd39, %rd35, %rd52;
	// begin inline asm
	ld.global.nc.u64 %rd38, [%rd39];
	// end inline asm
	add.s64 	%rd41, %rd39, 4096;
	// begin inline asm
	ld.global.nc.u64 %rd40, [%rd41];
	// end inline asm
	add.s64 	%rd43, %rd39, 8192;
	// begin inline asm
	ld.global.nc.u64 %rd42, [%rd43];
	// end inline asm
	add.s64 	%rd45, %rd39, 12288;
	// begin inline asm
	ld.global.nc.u64 %rd44, [%rd45];
	// end inline asm
	add.s64 	%rd47, %rd39, 16384;
	// begin inline asm
	ld.global.nc.u64 %rd46, [%rd47];
	// end inline asm
	add.s64 	%rd49, %rd39, 20480;
	// begin inline asm
	ld.global.nc.u64 %rd48, [%rd49];
	// end inline asm
	add.s64 	%rd51, %rd39, 24576;
	// begin inline asm
	ld.global.nc.u64 %rd50, [%rd51];
	// end inline asm
	add.s64 	%rd53, %rd40, %rd38;
	add.s64 	%rd54, %rd42, %rd53;
	add.s64 	%rd55, %rd44, %rd54;
	add.s64 	%rd56, %rd46, %rd55;
	add.s64 	%rd57, %rd48, %rd56;
	add.s64 	%rd279, %rd50, %rd57;
	setp.lt.u32 	%p3, %r34, 7168;
	mov.b32 	%r231, 3584;
	@%p3 bra 	$L__BB9_25;
	add.s32 	%r14, %r34, -3584;
	mov.b32 	%r231, 3584;
$L__BB9_23:
	add.s32 	%r37, %r231, %r13;
	mul.wide.u32 	%rd72, %r37, 8;
	add.s64 	%rd59, %rd35, %rd72;
	// begin inline asm
	ld.global.nc.u64 %rd58, [%rd59];
	// end inline asm
	add.s64 	%rd61, %rd59, 4096;
	// begin inline asm
	ld.global.nc.u64 %rd60, [%rd61];
	// end inline asm
	add.s64 	%rd63, %rd59, 8192;
	// begin inline asm
	ld.global.nc.u64 %rd62, [%rd63];
	// end inline asm
	add.s64 	%rd65, %rd59, 12288;
	// begin inline asm
	ld.global.nc.u64 %rd64, [%rd65];
	// end inline asm
	add.s64 	%rd67, %rd59, 16384;
	// begin inline asm
	ld.global.nc.u64 %rd66, [%rd67];
	// end inline asm
	add.s64 	%rd69, %rd59, 20480;
	// begin inline asm
	ld.global.nc.u64 %rd68, [%rd69];
	// end inline asm
	add.s64 	%rd71, %rd59, 24576;
	// begin inline asm
	ld.global.nc.u64 %rd70, [%rd71];
	// end inline asm
	add.s64 	%rd73, %rd58, %rd279;
	add.s64 	%rd74, %rd60, %rd73;
	add.s64 	%rd75, %rd62, %rd74;
	add.s64 	%rd76, %rd64, %rd75;
	add.s64 	%rd77, %rd66, %rd76;
	add.s64 	%rd78, %rd68, %rd77;
	add.s64 	%rd279, %rd70, %rd78;
	sub.s32 	%r38, %r34, %r231;
	setp.lt.s32 	%p4, %r38, 3584;
	@%p4 bra 	$L__BB9_33;
	add.s32 	%r231, %r231, 3584;
	setp.le.s32 	%p5, %r231, %r14;
	@%p5 bra 	$L__BB9_23;
$L__BB9_25:
	setp.le.s32 	%p6, %r34, %r231;
	@%p6 bra 	$L__BB9_33;
	sub.s32 	%r18, %r34, %r231;
	setp.ge.s32 	%p7, %r13, %r18;
	@%p7 bra 	$L__BB9_33;
	not.b32 	%r39, %r13;
	add.s32 	%r40, %r34, %r39;
	sub.s32 	%r19, %r40, %r231;
	and.b32  	%r41, %r19, 1536;
	setp.eq.s32 	%p8, %r41, 1536;
	mov.u32 	%r235, %r13;
	@%p8 bra 	$L__BB9_30;
	add.s32 	%r233, %r13, %r231;
	shr.u32 	%r42, %r19, 9;
	add.s32 	%r43, %r42, 1;
	and.b32  	%r44, %r43, 3;
	neg.s32 	%r232, %r44;
	mov.u32 	%r235, %r13;
$L__BB9_29:
	.pragma "nounroll";
	mul.wide.u32 	%rd82, %r233, 8;
	add.s64 	%rd81, %rd35, %rd82;
	// begin inline asm
	ld.global.nc.u64 %rd80, [%rd81];
	// end inline asm
	add.s64 	%rd279, %rd80, %rd279;
	add.s32 	%r235, %r235, 512;
	add.s32 	%r233, %r233, 512;
	add.s32 	%r232, %r232, 1;
	setp.ne.s32 	%p9, %r232, 0;
	@%p9 bra 	$L__BB9_29;
$L__BB9_30:
	setp.lt.u32 	%p10, %r19, 1536;
	@%p10 bra 	$L__BB9_33;
	cvt.u64.u32 	%rd83, %r235;
	cvt.u64.u32 	%rd84, %r231;
	add.s64 	%rd85, %rd83, %rd84;
	shl.b64 	%rd86, %rd85, 3;
	add.s64 	%rd87, %rd86, %rd35;
	add.s64 	%rd277, %rd87, 8192;
	add.s32 	%r236, %r235, %r231;
$L__BB9_32:
	mul.wide.u32 	%rd96, %r236, 8;
	add.s64 	%rd89, %rd35, %rd96;
	// begin inline asm
	ld.global.nc.u64 %rd88, [%rd89];
	// end inline asm
	add.s64 	%rd97, %rd88, %rd279;
	add.s64 	%rd91, %rd277, -4096;
	// begin inline asm
	ld.global.nc.u64 %rd90, [%rd91];
	// end inline asm
	add.s64 	%rd98, %rd90, %rd97;
	// begin inline asm
	ld.global.nc.u64 %rd92, [%rd277];
	// end inline asm
	add.s64 	%rd99, %rd92, %rd98;
	add.s64 	%rd95, %rd277, 4096;
	// begin inline asm
	ld.global.nc.u64 %rd94, [%rd95];
	// end inline asm
	add.s64 	%rd279, %rd94, %rd99;
	add.s32 	%r235, %r235, 2048;
	add.s64 	%rd277, %rd277, 16384;
	add.s32 	%r236, %r236, 2048;
	setp.lt.s32 	%p11, %r235, %r18;
	@%p11 bra 	$L__BB9_32;
$L__BB9_33:
	// begin inline asm
	mov.u32 %r45, %laneid;
	// end inline asm
	mov.b64 	{%r47, %r52}, %rd279;
	mov.b32 	%r53, 1;
	mov.b32 	%r94, 31;
	mov.b32 	%r95, -1;
	// begin inline asm
	shfl.sync.down.b32 %r46, %r47, %r53, %r94, %r95;
	// end inline asm
	// begin inline asm
	shfl.sync.down.b32 %r51, %r52, %r53, %r94, %r95;
	// end inline asm
	mov.b64 	%rd100, {%r46, %r51};
	setp.gt.s32 	%p12, %r45, 30;
	selp.b64 	%rd101, 0, %rd100, %p12;
	add.s64 	%rd102, %rd101, %rd279;
	mov.b64 	{%r57, %r62}, %rd102;
	mov.b32 	%r63, 2;
	// begin inline asm
	shfl.sync.down.b32 %r56, %r57, %r63, %r94, %r95;
	// end inline asm
	// begin inline asm
	shfl.sync.down.b32 %r61, %r62, %r63, %r94, %r95;
	// end inline asm
	mov.b64 	%rd103, {%r56, %r61};
	setp.gt.s32 	%p13, %r45, 29;
	selp.b64 	%rd104, 0, %rd103, %p13;
	add.s64 	%rd105, %rd104, %rd102;
	mov.b64 	{%r67, %r72}, %rd105;
	mov.b32 	%r73, 4;
	// begin inline asm
	shfl.sync.down.b32 %r66, %r67, %r73, %r94, %r95;
	// end inline asm
	// begin inline asm
	shfl.sync.down.b32 %r71, %r72, %r73, %r94, %r95;
	// end inline asm
	mov.b64 	%rd106, {%r66, %r71};
	setp.gt.s32 	%p14, %r45, 27;
	selp.b64 	%rd107, 0, %rd106, %p14;
	add.s64 	%rd108, %rd107, %rd105;
	mov.b64 	{%r77, %r82}, %rd108;
	mov.b32 	%r83, 8;
	// begin inline asm
	shfl.sync.down.b32 %r76, %r77, %r83, %r94, %r95;
	// end inline asm
	// begin inline asm
	shfl.sync.down.b32 %r81, %r82, %r83, %r94, %r95;
	// end inline asm
	mov.b64 	%rd109, {%r76, %r81};
	setp.gt.s32 	%p15, %r45, 23;
	selp.b64 	%rd110, 0, %rd109, %p15;
	add.s64 	%rd111, %rd110, %rd108;
	mov.b64 	{%r87, %r92}, %rd111;
	mov.b32 	%r93, 16;
	// begin inline asm
	shfl.sync.down.b32 %r86, %r87, %r93, %r94, %r95;
	// end inline asm
	// begin inline asm
	shfl.sync.down.b32 %r91, %r92, %r93, %r94, %r95;
	// end inline asm
	mov.b64 	%rd112, {%r86, %r91};
	setp.gt.s32 	%p16, %r45, 15;
	selp.b64 	%rd113, 0, %rd112, %p16;
	add.s64 	%rd280, %rd113, %rd111;
	setp.ne.s32 	%p17, %r45, 0;
	@%p17 bra 	$L__BB9_35;
	shr.u32 	%r96, %r13, 2;
	and.b32  	%r97, %r96, 248;
	mov.u32 	%r98, _ZZN3cub18CUB_300001_SM_10006detail6reduce28DeviceReduceSingleTileKernelINS2_10policy_hubIxyN4cuda3std3__44plusIxEEE10Policy1000EPxSC_iS9_xxNS7_10__identityEEEvT0_T1_T2_T3_T4_T6_E12temp_storage;
	add.s32 	%r99, %r98, %r97;
	st.shared.u64 	[%r99+16], %rd280;
$L__BB9_35:
	bar.sync 	0;
	setp.ne.s32 	%p18, %r13, 0;
	@%p18 bra 	$L__BB9_37;
	ld.shared.u64 	%rd114, [_ZZN3cub18CUB_300001_SM_10006detail6reduce28DeviceReduceSingleTileKernelINS2_10policy_hubIxyN4cuda3std3__44plusIxEEE10Policy1000EPxSC_iS9_xxNS7_10__identityEEEvT0_T1_T2_T3_T4_T6_E12temp_storage+24];
	add.s64 	%rd115, %rd114, %rd280;
	ld.shared.u64 	%rd116, [_ZZN3cub18CUB_300001_SM_10006detail6reduce28DeviceReduceSingleTileKernelINS2_10policy_hubIxyN4cuda3std3__44plusIxEEE10Policy1000EPxSC_iS9_xxNS7_10__identityEEEvT0_T1_T2_T3_T4_T6_E12temp_storage+32];
	add.s64 	%rd117, %rd115, %rd116;
	ld.shared.u64 	%rd118, [_ZZN3cub18CUB_300001_SM_10006detail6reduce28DeviceReduceSingleTileKernelINS2_10policy_hubIxyN4cuda3std3__44plusIxEEE10Policy1000EPxSC_iS9_xxNS7_10__identityEEEvT0_T1_T2_T3_T4_T6_E12temp_storage+40];
	add.s64 	%rd119, %rd117, %rd118;
	ld.shared.u64 	%rd120, [_ZZN3cub18CUB_300001_SM_10006detail6reduce28DeviceReduceSingleTileKernelINS2_10policy_hubIxyN4cuda3std3__44plusIxEEE10Policy1000EPxSC_iS9_xxNS7_10__identityEEEvT0_T1_T2_T3_T4_T6_E12temp_storage+48];
	add.s64 	%rd121, %rd119, %rd120;
	ld.shared.u64 	%rd122, [_ZZN3cub18CUB_300001_SM_10006detail6reduce28DeviceReduceSingleTileKernelINS2_10policy_hubIxyN4cuda3std3__44plusIxEEE10Policy1000EPxSC_iS9_xxNS7_10__identityEEEvT0_T1_T2_T3_T4_T6_E12temp_storage+56];
	add.s64 	%rd123, %rd121, %rd122;
	ld.shared.u64 	%rd124, [_ZZN3cub18CUB_300001_SM_10006detail6reduce28DeviceReduceSingleTileKernelINS2_10policy_hubIxyN4cuda3std3__44plusIxEEE10Policy1000EPxSC_iS9_xxNS7_10__identityEEEvT0_T1_T2_T3_T4_T6_E12temp_storage+64];
	add.s64 	%rd125, %rd123, %rd124;
	ld.shared.u64 	%rd126, [_ZZN3cub18CUB_300001_SM_10006detail6reduce28DeviceReduceSingleTileKernelINS2_10policy_hubIxyN4cuda3std3__44plusIxEEE10Policy1000EPxSC_iS9_xxNS7_10__identityEEEvT0_T1_T2_T3_T4_T6_E12temp_storage+72];
	add.s64 	%rd127, %rd125, %rd126;
	ld.shared.u64 	%rd128, [_ZZN3cub18CUB_300001_SM_10006detail6reduce28DeviceReduceSingleTileKernelINS2_10policy_hubIxyN4cuda3std3__44plusIxEEE10Policy1000EPxSC_iS9_xxNS7_10__identityEEEvT0_T1_T2_T3_T4_T6_E12temp_storage+80];
	add.s64 	%rd129, %rd127, %rd128;
	ld.shared.u64 	%rd130, [_ZZN3cub18CUB_300001_SM_10006detail6reduce28DeviceReduceSingleTileKernelINS2_10policy_hubIxyN4cuda3std3__44plusIxEEE10Policy1000EPxSC_iS9_xxNS7_10__identityEEEvT0_T1_T2_T3_T4_T6_E12temp_storage+88];
	add.s64 	%rd131, %rd129, %rd130;
	ld.shared.u64 	%rd132, [_ZZN3cub18CUB_300001_SM_10006detail6reduce28DeviceReduceSingleTileKernelINS2_10policy_hubIxyN4cuda3std3__44plusIxEEE10Policy1000EPxSC_iS9_xxNS7_10__identityEEEvT0_T1_T2_T3_T4_T6_E12temp_storage+96];
	add.s64 	%rd133, %rd131, %rd132;
	ld.shared.u64 	%rd134, [_ZZN3cub18CUB_300001_SM_10006detail6reduce28DeviceReduceSingleTileKernelINS2_10policy_hubIxyN4cuda3std3__44plusIxEEE10Policy1000EPxSC_iS9_xxNS7_10__identityEEEvT0_T1_T2_T3_T4_T6_E12temp_storage+104];
	add.s64 	%rd135, %rd133, %rd134;
	ld.shared.u64 	%rd136, [_ZZN3cub18CUB_300001_SM_10006detail6reduce28DeviceReduceSingleTileKernelINS2_10policy_hubIxyN4cuda3std3__44plusIxEEE10Policy1000EPxSC_iS9_xxNS7_10__identityEEEvT0_T1_T2_T3_T4_T6_E12temp_storage+112];
	add.s64 	%rd137, %rd135, %rd136;
	ld.shared.u64 	%rd138, [_ZZN3cub18CUB_300001_SM_10006detail6reduce28DeviceReduceSingleTileKernelINS2_10policy_hubIxyN4cuda3std3__44plusIxEEE10Policy1000EPxSC_iS9_xxNS7_10__identityEEEvT0_T1_T2_T3_T4_T6_E12temp_storage+120];
	add.s64 	%rd139, %rd137, %rd138;
	ld.shared.u64 	%rd140, [_ZZN3cub18CUB_300001_SM_10006detail6reduce28DeviceReduceSingleTileKernelINS2_10policy_hubIxyN4cuda3std3__44plusIxEEE10Policy1000EPxSC_iS9_xxNS7_10__identityEEEvT0_T1_T2_T3_T4_T6_E12temp_storage+128];
	add.s64 	%rd141, %rd139, %rd140;
	ld.shared.u64 	%rd142, [_ZZN3cub18CUB_300001_SM_10006detail6reduce28DeviceReduceSingleTileKernelINS2_10policy_hubIxyN4cuda3std3__44plusIxEEE10Policy1000EPxSC_iS9_xxNS7_10__identityEEEvT0_T1_T2_T3_T4_T6_E12temp_storage+136];
	add.s64 	%rd280, %rd141, %rd142;
$L__BB9_37:
	mov.u32 	%r223, %tid.x;
	setp.ne.s32 	%p56, %r223, 0;
	@%p56 bra 	$L__BB9_39;
	add.s64 	%rd264, %rd280, %rd36;
	st.global.u64 	[%rd1], %rd264;
$L__BB9_39:
	ret;

}


// ===== COMPILED SASS (sm_100) =====

	.target	sm_100

	.elftype	@"ET_EXEC"


//--------------------- .note.nv.tkinfo           --------------------------
	.section	.note.nv.tkinfo,"",@"SHT_NOTE"
	.sectionflags	@"SHF_NOTE_NV_TKINFO"
	.tkinfo
        /*0018*/ 	.word	0x00000002
        /*0030*/ 	.string	""
        /*0030*/ 	.string	"ptxas"
        /*0030*/ 	.string	"Cuda compilation tools, release 13.0, V13.0.88"
        /*0030*/ 	.string	"Build cuda_13.0.r13.0/compiler.36424714_0"
        /*0030*/ 	.string	"-arch sm_100 -m 64 "



//--------------------- .note.nv.cuinfo           --------------------------
	.section	.note.nv.cuinfo,"",@"SHT_NOTE"
	.sectionflags	@"SHF_NOTE_NV_CUINFO"
        /*0018*/ 	.short	0x0002
        /*001a*/ 	.short	0x0064
        /*001c*/ 	.short	0x0082
	.zero		2


//--------------------- .nv.info                  --------------------------
	.section	.nv.info,"",@"SHT_CUDA_INFO"
	.align	4


	//----- nvinfo : EIATTR_REGCOUNT
	.align		4
        /*0000*/ 	.byte	0x04, 0x2f
        /*0002*/ 	.short	(.L_44 - .L_43)
	.align		4
.L_43:
        /*0004*/ 	.word	index@(_Z19kernel_square_arrayPiy)
        /*0008*/ 	.word	0x00000008


	//----- nvinfo : EIATTR_FRAME_SIZE
	.align		4
.L_44:
        /*000c*/ 	.byte	0x04, 0x11
        /*000e*/ 	.short	(.L_46 - .L_45)
	.align		4
.L_45:
        /*0010*/ 	.word	index@(_Z19kernel_square_arrayPiy)
        /*0014*/ 	.word	0x00000000


	//----- nvinfo : EIATTR_REGCOUNT
	.align		4
.L_46:
        /*0018*/ 	.byte	0x04, 0x2f
        /*001a*/ 	.short	(.L_48 - .L_47)
	.align		4
.L_47:
        /*001c*/ 	.word	index@(_ZN3cub18CUB_300001_SM_10006detail11EmptyKernelIvEEvv)
        /*0020*/ 	.word	0x00000004


	//----- nvinfo : EIATTR_FRAME_SIZE
	.align		4
.L_48:
        /*0024*/ 	.byte	0x04, 0x11
        /*0026*/ 	.short	(.L_50 - .L_49)
	.align		4
.L_49:
        /*0028*/ 	.word	index@(_ZN3cub18CUB_300001_SM_10006detail11EmptyKernelIvEEvv)
        /*002c*/ 	.word	0x00000000


	//----- nvinfo : EIATTR_REGCOUNT
	.align		4
.L_50:
        /*0030*/ 	.byte	0x04, 0x2f
        /*0032*/ 	.short	(.L_52 - .L_51)
	.align		4
.L_51:
        /*0034*/ 	.word	index@(_ZN3cub18CUB_300001_SM_10006detail9transform16transform_kernelINS2_10policy_hubILb1EN4cuda3std3__45tupleIJN6thrust24THRUST_300001_SM_1000_NS6detail15normal_iteratorINSA_10device_ptrIiEEEEEEEE10policy1000Ei20MultiplyByTwoFunctorSF_JPiEEEvT0_iT1_T2_DpNS2_10kernel_argIT3_EE)
        /*0038*/ 	.word	0x0000001c


	//----- nvinfo : EIATTR_FRAME_SIZE
	.align		4
.L_52:
        /*003c*/ 	.byte	0x04, 0x11
        /*003e*/ 	.short	(.L_54 - .L_53)
	.align		4
.L_53:
        /*0040*/ 	.word	index@(_ZN3cub18CUB_300001_SM_10006detail9transform16transform_kernelINS2_10policy_hubILb1EN4cuda3std3__45tupleIJN6thrust24THRUST_300001_SM_1000_NS6detail15normal_iteratorINSA_10device_ptrIiEEEEEEEE10policy1000Ei20MultiplyByTwoFunctorSF_JPiEEEvT0_iT1_T2_DpNS2_10kernel_argIT3_EE)
        /*0044*/ 	.word	0x00000000


	//----- nvinfo : EIATTR_REGCOUNT
	.align		4
.L_54:
        /*0048*/ 	.byte	0x04, 0x2f
        /*004a*/ 	.short	(.L_56 - .L_55)
	.align		4
.L_55:
        /*004c*/ 	.word	index@(_ZN3cub18CUB_300001_SM_10006detail9transform16transform_kernelINS2_10policy_hubILb1EN4cuda3std3__45tupleIJN6thrust24THRUST_300001_SM_1000_NS6detail15normal_iteratorINSA_10device_ptrIiEEEEEEEE10policy1000El20MultiplyByTwoFunctorSF_JPiEEEvT0_iT1_T2_DpNS2_10kernel_argIT3_EE)
        /*0050*/ 	.word	0x0000001c


	//----- nvinfo : EIATTR_FRAME_SIZE
	.align		4
.L_56:
        /*0054*/ 	.byte	0x04, 0x11
        /*0056*/ 	.short	(.L_58 - .L_57)
	.align		4
.L_57:
        /*0058*/ 	.word	index@(_ZN3cub18CUB_300001_SM_10006detail9transform16transform_kernelINS2_10policy_hubILb1EN4cuda3std3__45tupleIJN6thrust24THRUST_300001_SM_1000_NS6detail15normal_iteratorINSA_10device_ptrIiEEEEEEEE10policy1000El20MultiplyByTwoFunctorSF_JPiEEEvT0_iT1_T2_DpNS2_10kernel_argIT3_EE)
        /*005c*/ 	.word	0x00000000


	//----- nvinfo : EIATTR_REGCOUNT
	.align		4
.L_58:
        /*0060*/ 	.byte	0x04, 0x2f
        /*0062*/ 	.short	(.L_60 - .L_59)
	.align		4
.L_59:
        /*0064*/ 	.word	index@(_ZN3cub18CUB_300001_SM_10006detail6reduce28DeviceReduceSingleTileKernelINS2_10policy_hubIxjN4cuda3std3__44plusIxEEE10Policy1000EN6thrust24THRUST_300001_SM_1000_NS6detail15normal_iteratorINSD_10device_ptrIiEEEEPxjS9_xxNS7_10__identityEEEvT0_T1_T2_T3_T4_T6_)
        /*0068*/ 	.word	0x00000028


	//----- nvinfo : EIATTR_FRAME_SIZE
	.align		4
.L_60:
        /*006c*/ 	.byte	0x04, 0x11
        /*006e*/ 	.short	(.L_62 - .L_61)
	.align		4
.L_61:
        /*0070*/ 	.word	index@(_ZN3cub18CUB_300001_SM_10006detail6reduce28DeviceReduceSingleTileKernelINS2_10policy_hubIxjN4cuda3std3__44plusIxEEE10Policy1000EN6thrust24THRUST_300001_SM_1000_NS6detail15normal_iteratorINSD_10device_ptrIiEEEEPxjS9_xxNS7_10__identityEEEvT0_T1_T2_T3_T4_T6_)
        /*0074*/ 	.word	0x00000000


	//----- nvinfo : EIATTR_REGCOUNT
	.align		4
.L_62:
        /*0078*/ 	.byte	0x04, 0x2f
        /*007a*/ 	.short	(.L_64 - .L_63)
	.align		4
.L_63:
        /*007c*/ 	.word	index@(_ZN3cub18CUB_300001_SM_10006detail6reduce18DeviceReduceKernelINS2_10policy_hubIxjN4cuda3std3__44plusIxEEE10Policy1000EN6thrust24THRUST_300001_SM_1000_NS6detail15normal_iteratorINSD_10device_ptrIiEEEEjS9_xNS7_10__identityEEEvT0_PT3_T1_NS0_13GridEvenShareISN_EET2_T4_)
        /*0080*/ 	.word	0x00000020


	//----- nvinfo : EIATTR_FRAME_SIZE
	.align		4
.L_64:
        /*0084*/ 	.byte	0x04, 0x11
        /*0086*/ 	.short	(.L_66 - .L_65)
	.align		4
.L_65:
        /*0088*/ 	.word	index@(_ZN3cub18CUB_300001_SM_10006detail6reduce18DeviceReduceKernelINS2_10policy_hubIxjN4cuda3std3__44plusIxEEE10Policy1000EN6thrust24THRUST_300001_SM_1000_NS6detail15normal_iteratorINSD_10device_ptrIiEEEEjS9_xNS7_10__identityEEEvT0_PT3_T1_NS0_13GridEvenShareISN_EET2_T4_)
        /*008c*/ 	.word	0x00000000


	//----- nvinfo : EIATTR_REGCOUNT
	.align		4
.L_66:
        /*0090*/ 	.byte	0x04, 0x2f
        /*0092*/ 	.short	(.L_68 - .L_67)
	.align		4
.L_67:
        /*0094*/ 	.word	index@(_ZN3cub18CUB_300001_SM_10006detail6reduce28DeviceReduceSingleTileKernelINS2_10policy_hubIxjN4cuda3std3__44plusIxEEE10Policy1000EPxSC_iS9_xxNS7_10__identityEEEvT0_T1_T2_T3_T4_T6_)
        /*0098*/ 	.word	0x00000030


	//----- nvinfo : EIATTR_FRAME_SIZE
	.align		4
.L_68:
        /*009c*/ 	.byte	0x04, 0x11
        /*009e*/ 	.short	(.L_70 - .L_69)
	.align		4
.L_69:
        /*00a0*/ 	.word	index@(_ZN3cub18CUB_300001_SM_10006detail6reduce28DeviceReduceSingleTileKernelINS2_10policy_hubIxjN4cuda3std3__44plusIxEEE10Policy1000EPxSC_iS9_xxNS7_10__identityEEEvT0_T1_T2_T3_T4_T6_)
        /*00a4*/ 	.word	0x00000000


	//----- nvinfo : EIATTR_REGCOUNT
	.align		4
.L_70:
        /*00a8*/ 	.byte	0x04, 0x2f
        /*00aa*/ 	.short	(.L_72 - .L_71)
	.align		4
.L_71:
        /*00ac*/ 	.word	index@(_ZN3cub18CUB_300001_SM_10006detail6reduce28DeviceReduceSingleTileKernelINS2_10policy_hubIxyN4cuda3std3__44plusIxEEE10Policy1000EN6thrust24THRUST_300001_SM_1000_NS6detail15normal_iteratorINSD_10device_ptrIiEEEEPxyS9_xxNS7_10__identityEEEvT0_T1_T2_T3_T4_T6_)
        /*00b0*/ 	.word	0x00000026


	//----- nvinfo : EIATTR_FRAME_SIZE
	.align		4
.L_72:
        /*00b4*/ 	.byte	0x04, 0x11
        /*00b6*/ 	.short	(.L_74 - .L_73)
	.align		4
.L_73:
        /*00b8*/ 	.word	index@(_ZN3cub18CUB_300001_SM_10006detail6reduce28DeviceReduceSingleTileKernelINS2_10policy_hubIxyN4cuda3std3__44plusIxEEE10Policy1000EN6thrust24THRUST_300001_SM_1000_NS6detail15normal_iteratorINSD_10device_ptrIiEEEEPxyS9_xxNS7_10__identityEEEvT0_T1_T2_T3_T4_T6_)
        /*00bc*/ 	.word	0x00000000


	//----- nvinfo : EIATTR_REGCOUNT
	.align		4
.L_74:
        /*00c0*/ 	.byte	0x04, 0x2f
        /*00c2*/ 	.short	(.L_76 - .L_75)
	.align		4
.L_75:
        /*00c4*/ 	.word	index@(_ZN3cub18CUB_300001_SM_10006detail6reduce18DeviceReduceKernelINS2_10policy_hubIxyN4cuda3std3__44plusIxEEE10Policy1000EN6thrust24THRUST_300001_SM_1000_NS6detail15normal_iteratorINSD_10device_ptrIiEEEEyS9_xNS7_10__identityEEEvT0_PT3_T1_NS0_13GridEvenShareISN_EET2_T4_)
        /*00c8*/ 	.word	0x0000001e


	//----- nvinfo : EIATTR_FRAME_SIZE
	.align		4
.L_76:
        /*00cc*/ 	.byte	0x04, 0x11
        /*00ce*/ 	.short	(.L_78 - .L_77)
	.align		4
.L_77:
        /*00d0*/ 	.word	index@(_ZN3cub18CUB_300001_SM_10006detail6reduce18DeviceReduceKernelINS2_10policy_hubIxyN4cuda3std3__44plusIxEEE10Policy1000EN6thrust24THRUST_300001_SM_1000_NS6detail15normal_iteratorINSD_10device_ptrIiEEEEyS9_xNS7_10__identityEEEvT0_PT3_T1_NS0_13GridEvenShareISN_EET2_T4_)
        /*00d4*/ 	.word	0x00000000


	//----- nvinfo : EIATTR_REGCOUNT
	.align		4
.L_78:
        /*00d8*/ 	.byte	0x04, 0x2f
        /*00da*/ 	.short	(.L_80 - .L_79)
	.align		4
.L_79:
        /*00dc*/ 	.word	index@(_ZN3cub18CUB_300001_SM_10006detail6reduce28DeviceReduceSingleTileKernelINS2_10policy_hubIxyN4cuda3std3__44plusIxEEE10Policy1000EPxSC_iS9_xxNS7_10__identityEEEvT0_T1_T2_T3_T4_T6_)
        /*00e0*/ 	.word	0x00000030


	//----- nvinfo : EIATTR_FRAME_SIZE
	.align		4
.L_80:
        /*00e4*/ 	.byte	0x04, 0x11
        /*00e6*/ 	.short	(.L_82 - .L_81)
	.align		4
.L_81:
        /*00e8*/ 	.word	index@(_ZN3cub18CUB_300001_SM_10006detail6reduce28DeviceReduceSingleTileKernelINS2_10policy_hubIxyN4cuda3std3__44plusIxEEE10Policy1000EPxSC_iS9_xxNS7_10__identityEEEvT0_T1_T2_T3_T4_T6_)
        /*00ec*/ 	.word	0x00000000


	//----- nvinfo : EIATTR_MIN_STACK_SIZE
	.align		4
.L_82:
        /*00f0*/ 	.byte	0x04, 0x12
        /*00f2*/ 	.short	(.L_84 - .L_83)
	.align		4
.L_83:
        /*00f4*/ 	.word	index@(_ZN3cub18CUB_300001_SM_10006detail6reduce28DeviceReduceSingleTileKernelINS2_10policy_hubIxyN4cuda3std3__44plusIxEEE10Policy1000EPxSC_iS9_xxNS7_10__identityEEEvT0_T1_T2_T3_T4_T6_)
        /*00f8*/ 	.word	0x00000000


	//----- nvinfo : EIATTR_MIN_STACK_SIZE
	.align		4
.L_84:
        /*00fc*/ 	.byte	0x04, 0x12
        /*00fe*/ 	.short	(.L_86 - .L_85)
	.align		4
.L_85:
        /*0100*/ 	.word	index@(_ZN3cub18CUB_300001_SM_10006detail6reduce18DeviceReduceKernelINS2_10policy_hubIxyN4cuda3std3__44plusIxEEE10Policy1000EN6thrust24THRUST_300001_SM_1000_NS6detail15normal_iteratorINSD_10device_ptrIiEEEEyS9_xNS7_10__identityEEEvT0_PT3_T1_NS0_13GridEvenShareISN_EET2_T4_)
        /*0104*/ 	.word	0x00000000


	//----- nvinfo : EIATTR_MIN_STACK_SIZE
	.align		4
.L_86:
        /*0108*/ 	.byte	0x04, 0x12
        /*010a*/ 	.short	(.L_88 - .L_87)
	.align		4
.L_87:
        /*010c*/ 	.word	index@(_ZN3cub18CUB_300001_SM_10006detail6reduce28DeviceReduceSingleTileKernelINS2_10policy_hubIxyN4cuda3std3__44plusIxEEE10Policy1000EN6thrust24THRUST_300001_SM_1000_NS6detail15normal_iteratorINSD_10device_ptrIiEEEEPxyS9_xxNS7_10__identityEEEvT0_T1_T2_T3_T4_T6_)
        /*0110*/ 	.word	0x00000000


	//----- nvinfo : EIATTR_MIN_STACK_SIZE
	.align		4
.L_88:
        /*0114*/ 	.byte	0x04, 0x12
        /*0116*/ 	.short	(.L_90 - .L_89)
	.align		4
.L_89:
        /*0118*/ 	.word	index@(_ZN3cub18CUB_300001_SM_10006detail6reduce28DeviceReduceSingleTileKernelINS2_10policy_hubIxjN4cuda3std3__44plusIxEEE10Policy1000EPxSC_iS9_xxNS7_10__identityEEEvT0_T1_T2_T3_T4_T6_)
        /*011c*/ 	.word	0x00000000


	//----- nvinfo : EIATTR_MIN_STACK_SIZE
	.align		4
.L_90:
        /*0120*/ 	.byte	0x04, 0x12
        /*0122*/ 	.short	(.L_92 - .L_91)
	.align		4
.L_91:
        /*0124*/ 	.word	index@(_ZN3cub18CUB_300001_SM_10006detail6reduce18DeviceReduceKernelINS2_10policy_hubIxjN4cuda3std3__44plusIxEEE10Policy1000EN6thrust24THRUST_300001_SM_1000_NS6detail15normal_iteratorINSD_10device_ptrIiEEEEjS9_xNS7_10__identityEEEvT0_PT3_T1_NS0_13GridEvenShareISN_EET2_T4_)
        /*0128*/ 	.word	0x00000000


	//----- nvinfo : EIATTR_MIN_STACK_SIZE
	.align		4
.L_92:
        /*012c*/ 	.byte	0x04, 0x12
        /*012e*/ 	.short	(.L_94 - .L_93)
	.align		4
.L_93:
        /*0130*/ 	.word	index@(_ZN3cub18CUB_300001_SM_10006detail6reduce28DeviceReduceSingleTileKernelINS2_10policy_hubIxjN4cuda3std3__44plusIxEEE10Policy1000EN6thrust24THRUST_300001_SM_1000_NS6detail15normal_iteratorINSD_10device_ptrIiEEEEPxjS9_xxNS7_10__identityEEEvT0_T1_T2_T3_T4_T6_)
        /*0134*/ 	.word	0x00000000


	//----- nvinfo : EIATTR_MIN_STACK_SIZE
	.align		4
.L_94:
        /*0138*/ 	.byte	0x04, 0x12
        /*013a*/ 	.short	(.L_96 - .L_95)
	.align		4
.L_95:
        /*013c*/ 	.word	index@(_ZN3cub18CUB_300001_SM_10006detail9transform16transform_kernelINS2_10policy_hubILb1EN4cuda3std3__45tupleIJN6thrust24THRUST_300001_SM_1000_NS6detail15normal_iteratorINSA_10device_ptrIiEEEEEEEE10policy1000El20MultiplyByTwoFunctorSF_JPiEEEvT0_iT1_T2_DpNS2_10kernel_argIT3_EE)
        /*0140*/ 	.word	0x00000000


	//----- nvinfo : EIATTR_MIN_STACK_SIZE
	.align		4
.L_96:
        /*0144*/ 	.byte	0x04, 0x12
        /*0146*/ 	.short	(.L_98 - .L_97)
	.align		4
.L_97:
        /*0148*/ 	.word	index@(_ZN3cub18CUB_300001_SM_10006detail9transform16transform_kernelINS2_10policy_hubILb1EN4cuda3std3__45tupleIJN6thrust24THRUST_300001_SM_1000_NS6detail15normal_iteratorINSA_10device_ptrIiEEEEEEEE10policy1000Ei20MultiplyByTwoFunctorSF_JPiEEEvT0_iT1_T2_DpNS2_10kernel_argIT3_EE)
        /*014c*/ 	.word	0x00000000


	//----- nvinfo : EIATTR_MIN_STACK_SIZE
	.align		4
.L_98:
        /*0150*/ 	.byte	0x04, 0x12
        /*0152*/ 	.short	(.L_100 - .L_99)
	.align		4
.L_99:
        /*0154*/ 	.word	index@(_ZN3cub18CUB_300001_SM_10006detail11EmptyKernelIvEEvv)
        /*0158*/ 	.word	0x00000000


	//----- nvinfo : EIATTR_MIN_STACK_SIZE
	.align		4
.L_100:
        /*015c*/ 	.byte	0x04, 0x12
        /*015e*/ 	.short	(.L_102 - .L_101)
	.align		4
.L_101:
        /*0160*/ 	.word	index@(_Z19kernel_square_arrayPiy)
        /*0164*/ 	.word	0x00000000
.L_102:


//--------------------- .nv.compat                --------------------------
	.section	.nv.compat,"",@"SHT_CUDA_COMPAT_INFO"
	.align	4
        /*0000*/ 	.byte	0x02, 0x09, 0x00, 0x00, 0x02, 0x02, 0x01, 0x00, 0x02, 0x05, 0x05, 0x00, 0x03, 0x07, 0x01, 0x01
        /*0010*/ 	.byte	0x02, 0x03, 0x00, 0x00, 0x02, 0x06, 0x01, 0x00, 0x04, 0x0b, 0x08, 0x00, 0x09, 0x00, 0x00, 0x00
        /*0020*/ 	.byte	0x00, 0x00, 0x00, 0x00


//--------------------- .nv.info._ZN3cub18CUB_300001_SM_10006detail6reduce28DeviceReduceSingleTileKernelINS2_10policy_hubIxyN4cuda3std3__44plusIxEEE10Policy1000EPxSC_iS9_xxNS7_10__identityEEEvT0_T1_T2_T3_T4_T6_ --------------------------
	.section	.nv.info._ZN3cub18CUB_300001_SM_10006detail6reduce28DeviceReduceSingleTileKernelINS2_10policy_hubIxyN4cuda3std3__44plusIxEEE10Policy1000EPxSC_iS9_xxNS7_10__identityEEEvT0_T1_T2_T3_T4_T6_,"",@"SHT_CUDA_INFO"
	.sectionflags	@""
	.align	4


	//----- nvinfo : EIATTR_CUDA_API_VERSION
	.align		4
        /*0000*/ 	.byte	0x04, 0x37
        /*0002*/ 	.short	(.L_104 - .L_103)
.L_103:
        /*0004*/ 	.word	0x00000082


	//----- nvinfo : EIATTR_KPARAM_INFO
	.align		4
.L_104:
        /*0008*/ 	.byte	0x04, 0x17
        /*000a*/ 	.short	(.L_106 - .L_105)
.L_105:
        /*000c*/ 	.word	0x00000000
        /*0010*/ 	.short	0x0005
        /*0012*/ 	.short	0x0020
        /*0014*/ 	.byte	0x00, 0xf0, 0x05, 0x00


	//----- nvinfo : EIATTR_KPARAM_INFO
	.align		4
.L_106:
        /*0018*/ 	.byte	0x04, 0x17
        /*001a*/ 	.short	(.L_108 - .L_107)
.L_107:
        /*001c*/ 	.word	0x00000000
        /*0020*/ 	.short	0x0004
        /*0022*/ 	.short	0x0018
        /*0024*/ 	.byte	0x00, 0xf0, 0x21, 0x00


	//----- nvinfo : EIATTR_KPARAM_INFO
	.align		4
.L_108:
        /*0028*/ 	.byte	0x04, 0x17
        /*002a*/ 	.short	(.L_110 - .L_109)
.L_109:
        /*002c*/ 	.word	0x00000000
        /*0030*/ 	.short	0x0003
        /*0032*/ 	.short	0x0014
        /*0034*/ 	.byte	0x00, 0xf0, 0x05, 0x00


	//----- nvinfo : EIATTR_KPARAM_INFO
	.align		4
.L_110:
        /*0038*/ 	.byte	0x04, 0x17
        /*003a*/ 	.short	(.L_112 - .L_111)
.L_111:
        /*003c*/ 	.word	0x00000000
        /*0040*/ 	.short	0x0002
        /*0042*/ 	.short	0x0010
        /*0044*/ 	.byte	0x00, 0xf0, 0x11, 0x00


	//----- nvinfo : EIATTR_KPARAM_INFO
	.align		4
.L_112:
        /*0048*/ 	.byte	0x04, 0x17
        /*004a*/ 	.short	(.L_114 - .L_113)
.L_113:
        /*004c*/ 	.word	0x00000000
        /*0050*/ 	.short	0x0001
        /*0052*/ 	.short	0x0008
        /*0054*/ 	.byte	0x00, 0xf5, 0x21, 0x00


	//----- nvinfo : EIATTR_KPARAM_INFO
	.align		4
.L_114:
        /*0058*/ 	.byte	0x04, 0x17
        /*005a*/ 	.short	(.L_116 - .L_115)
.L_115:
        /*005c*/ 	.word	0x00000000
        /*0060*/ 	.short	0x0000
        /*0062*/ 	.short	0x0000
        /*0064*/ 	.byte	0x00, 0xf5, 0x21, 0x00


	//----- nvinfo : EIATTR_SPARSE_MMA_MASK
	.align		4
.L_116:
        /*0068*/ 	.byte	0x03, 0x50
        /*006a*/ 	.short	0x0000


	//----- nvinfo : EIATTR_MAXREG_COUNT
	.align		4
        /*006c*/ 	.byte	0x03, 0x1b
        /*006e*/ 	.short	0x0080


	//----- nvinfo : EIATTR_NUM_BARRIERS
	.align		4
        /*0070*/ 	.byte	0x02, 0x4c
        /*0072*/ 	.byte	0x01
	.zero		1


	//----- nvinfo : EIATTR_MERCURY_ISA_VERSION
	.align		4
        /*0074*/ 	.byte	0x03, 0x5f
        /*0076*/ 	.short	0x0101


	//----- nvinfo : EIATTR_COOP_GROUP_MASK_REGIDS
	.align		4
        /*0078*/ 	.byte	0x04, 0x29
        /*007a*/ 	.short	(.L_118 - .L_117)


	//   ....[0]....
.L_117:
        /*007c*/ 	.word	0xffffffff


	//   ....[1]....
        /*0080*/ 	.word	0xffffffff


	//   ....[2]....
        /*0084*/ 	.word	0xffffffff


	//   ....[3]....
        /*0088*/ 	.word	0xffffffff


	//   ....[4]....
        /*008c*/ 	.word	0xffffffff


	//   ....[5]....
        /*0090*/ 	.word	0xffffffff


	//   ....[6]....
        /*0094*/ 	.word	0xffffffff


	//   ....[7]....
        /*0098*/ 	.word	0xffffffff


	//   ....[8]....
        /*009c*/ 	.word	0xffffffff


	//   ....[9]....
        /*00a0*/ 	.word	0xffffffff


	//   ....[10]....
        /*00a4*/ 	.word	0xffffffff


	//   ....[11]....
        /*00a8*/ 	.word	0xffffffff


	//   ....[12]....
        /*00ac*/ 	.word	0xffffffff


	//   ....[13]....
        /*00b0*/ 	.word	0xffffffff


	//   ....[14]....
        /*00b4*/ 	.word	0xffffffff


	//   ....[15]....
        /*00b8*/ 	.word	0xffffffff


	//   ....[16]....
        /*00bc*/ 	.word	0xffffffff


	//   ....[17]....
        /*00c0*/ 	.word	0xffffffff


	//   ....[18]....
        /*00c4*/ 	.word	0xffffffff


	//   ....[19]....
        /*00c8*/ 	.word	0xffffffff


	//   ....[20]....
        /*00cc*/ 	.word	0xffffffff


	//   ....[21]....
        /*00d0*/ 	.word	0xffffffff


	//   ....[22]....
        /*00d4*/ 	.word	0xffffffff


	//   ....[23]....
        /*00d8*/ 	.word	0xffffffff


	//   ....[24]....
        /*00dc*/ 	.word	0xffffffff


	//   ....[25]....
        /*00e0*/ 	.word	0xffffffff


	//   ....[26]....
        /*00e4*/ 	.word	0xffffffff


	//   ....[27]....
        /*00e8*/ 	.word	0xffffffff


	//   ....[28]....
        /*00ec*/ 	.word	0xffffffff


	//   ....[29]....
        /*00f0*/ 	.word	0xffffffff


	//----- nvinfo : EIATTR_COOP_GROUP_INSTR_OFFSETS
	.align		4
.L_118:
        /*00f4*/ 	.byte	0x04, 0x28
        /*00f6*/ 	.short	(.L_120 - .L_119)


	//   ....[0]....
.L_119:
        /*00f8*/ 	.word	0x00000970


	//   ....[1]....
        /*00fc*/ 	.word	0x00000980


	//   ....[2]....
        /*0100*/ 	.word	0x000009e0


	//   ....[3]....
        /*0104*/ 	.word	0x00000a00


	//   ....[4]....
        /*0108*/ 	.word	0x00000a50


	//   ....[5]....
        /*010c*/ 	.word	0x00000a70


	//   ....[6]....
        /*0110*/ 	.word	0x00000ab0


	//   ....[7]....
        /*0114*/ 	.word	0x00000af0


	//   ....[8]....
        /*0118*/ 	.word	0x00000b40


	//   ....[9]....
        /*011c*/ 	.word	0x00000b80


	//   ....[10]....
        /*0120*/ 	.word	0x00000e80


	//   ....[11]....
        /*0124*/ 	.word	0x00000e90


	//   ....[12]....
        /*0128*/ 	.word	0x00000f10


	//   ....[13]....
        /*012c*/ 	.word	0x00000f30


	//   ....[14]....
        /*0130*/ 	.word	0x00000f70


	//   ....[15]....
        /*0134*/ 	.word	0x00000fb0


	//   ....[16]....
        /*0138*/ 	.word	0x00001010


	//   ....[17]....
        /*013c*/ 	.word	0x00001040


	//   ....[18]....
        /*0140*/ 	.word	0x00001080


	//   ....[19]....
        /*0144*/ 	.word	0x000010c0


	//   ....[20]....
        /*0148*/ 	.word	0x000021b0


	//   ....[21]....
        /*014c*/ 	.word	0x000021c0


	//   ....[22]....
        /*0150*/ 	.word	0x00002240


	//   ....[23]....
        /*0154*/ 	.word	0x00002250


	//   ....[24]....
        /*0158*/ 	.word	0x000022b0


	//   ....[25]....
        /*015c*/ 	.word	0x000022d0


	//   ....[26]....
        /*0160*/ 	.word	0x00002310


	//   ....[27]....
        /*0164*/ 	.word	0x00002340


	//   ....[28]....
        /*0168*/ 	.word	0x00002380


	//   ....[29]....
        /*016c*/ 	.word	0x000023e0


	//----- nvinfo : EIATTR_VRC_CTA_INIT_COUNT
	.align		4
.L_120:
        /*0170*/ 	.byte	0x02, 0x4a
	.zero		1
	.zero		1


	//----- nvinfo : EIATTR_EXIT_INSTR_OFFSETS
	.align		4
        /*0174*/ 	.byte	0x04, 0x1c
        /*0176*/ 	.short	(.L_122 - .L_121)


	//   ....[0]....
.L_121:
        /*0178*/ 	.word	0x00000080


	//   ....[1]....
        /*017c*/ 	.word	0x000000c0


	//   ....[2]....
        /*0180*/ 	.word	0x00002650


	//   ....[3]....
        /*0184*/ 	.word	0x000026b0


	//----- nvinfo : EIATTR_MAX_THREADS
	.align		4
.L_122:
        /*0188*/ 	.byte	0x04, 0x05
        /*018a*/ 	.short	(.L_124 - .L_123)
.L_123:
        /*018c*/ 	.word	0x00000200
        /*0190*/ 	.word	0x00000001
        /*0194*/ 	.word	0x00000001


	//----- nvinfo : EIATTR_CRS_STACK_SIZE
	.align		4
.L_124:
        /*0198*/ 	.byte	0x04, 0x1e
        /*019a*/ 	.short	(.L_126 - .L_125)
.L_125:
        /*019c*/ 	.word	0x00000000


	//----- nvinfo : EIATTR_CBANK_PARAM_SIZE
	.align		4
.L_126:
        /*01a0*/ 	.byte	0x03, 0x19
        /*01a2*/ 	.short	0x0021


	//----- nvinfo : EIATTR_PARAM_CBANK
	.align		4
        /*01a4*/ 	.byte	0x04, 0x0a
        /*01a6*/ 	.short	(.L_128 - .L_127)
	.align		4
.L_127:
        /*01a8*/ 	.word	index@(.nv.constant0._ZN3cub18CUB_300001_SM_10006detail6reduce28DeviceReduceSingleTileKernelINS2_10policy_hubIxyN4cuda3std3__44plusIxEEE10Policy1000EPxSC_iS9_xxNS7_10__identityEEEvT0_T1_T2_T3_T4_T6_)
        /*01ac*/ 	.short	0x0380
        /*01ae*/ 	.short	0x0021


	//----- nvinfo : EIATTR_SW_WAR
	.align		4
.L_128:
        /*01b0*/ 	.byte	0x04, 0x36
        /*01b2*/ 	.short	(.L_130 - .L_129)
.L_129:
        /*01b4*/ 	.word	0x00000008
.L_130:


//--------------------- .nv.info._ZN3cub18CUB_300001_SM_10006detail6reduce18DeviceReduceKernelINS2_10policy_hubIxyN4cuda3std3__44plusIxEEE10Policy1000EN6thrust24THRUST_300001_SM_1000_NS6detail15normal_iteratorINSD_10device_ptrIiEEEEyS9_xNS7_10__identityEEEvT0_PT3_T1_NS0_13GridEvenShareISN_EET2_T4_ --------------------------
	.section	.nv.info._ZN3cub18CUB_300001_SM_10006detail6reduce18DeviceReduceKernelINS2_10policy_hubIxyN4cuda3std3__44plusIxEEE10Policy1000EN6thrust24THRUST_300001_SM_1000_NS6detail15normal_iteratorINSD_10device_ptrIiEEEEyS9_xNS7_10__identityEEEvT0_PT3_T1_NS0_13GridEvenShareISN_EET2_T4_,"",@"SHT_CUDA_INFO"
	.sectionflags	@""
	.align	4


	//----- nvinfo : EIATTR_CUDA_API_VERSION
	.align		4
        /*0000*/ 	.byte	0x04, 0x37
        /*0002*/ 	.short	(.L_132 - .L_131)
.L_131:
        /*0004*/ 	.word	0x00000082


	//----- nvinfo : EIATTR_KPARAM_INFO
	.align		4
.L_132:
        /*0008*/ 	.byte	0x04, 0x17
        /*000a*/ 	.short	(.L_134 - .L_133)
.L_133:
        /*000c*/ 	.word	0x00000000
        /*0010*/ 	.short	0x0005
        /*0012*/ 	.short	0x0061
        /*0014*/ 	.byte	0x00, 0xf0, 0x05, 0x00


	//----- nvinfo : EIATTR_KPARAM_INFO
	.align		4
.L_134:
        /*0018*/ 	.byte	0x04, 0x17
        /*001a*/ 	.short	(.L_136 - .L_135)
.L_135:
        /*001c*/ 	.word	0x00000000
        /*0020*/ 	.short	0x0004
        /*0022*/ 	.short	0x0060
        /*0024*/ 	.byte	0x00, 0xf0, 0x05, 0x00


	//----- nvinfo : EIATTR_KPARAM_INFO
	.align		4
.L_136:
        /*0028*/ 	.byte	0x04, 0x17
        /*002a*/ 	.short	(.L_138 - .L_137)
.L_137:
        /*002c*/ 	.word	0x00000000
        /*0030*/ 	.short	0x0003
        /*0032*/ 	.short	0x0018
        /*0034*/ 	.byte	0x00, 0xf0, 0x21, 0x01


	//----- nvinfo : EIATTR_KPARAM_INFO
	.align		4
.L_138:
        /*0038*/ 	.byte	0x04, 0x17
        /*003a*/ 	.short	(.L_140 - .L_139)
.L_139:
        /*003c*/ 	.word	0x00000000
        /*0040*/ 	.short	0x0002
        /*0042*/ 	.short	0x0010
        /*0044*/ 	.byte	0x00, 0xf0, 0x21, 0x00


	//----- nvinfo : EIATTR_KPARAM_INFO
	.align		4
.L_140:
        /*0048*/ 	.byte	0x04, 0x17
        /*004a*/ 	.short	(.L_142 - .L_141)
.L_141:
        /*004c*/ 	.word	0x00000000
        /*0050*/ 	.short	0x0001
        /*0052*/ 	.short	0x0008
        /*0054*/ 	.byte	0x00, 0xf5, 0x21, 0x00


	//----- nvinfo : EIATTR_KPARAM_INFO
	.align		4
.L_142:
        /*0058*/ 	.byte	0x04, 0x17
        /*005a*/ 	.short	(.L_144 - .L_143)
.L_143:
        /*005c*/ 	.word	0x00000000
        /*0060*/ 	.short	0x0000
        /*0062*/ 	.short	0x0000
        /*0064*/ 	.byte	0x00, 0xf0, 0x21, 0x00


	//----- nvinfo : EIATTR_SPARSE_MMA_MASK
	.align		4
.L_144:
        /*0068*/ 	.byte	0x03, 0x50
        /*006a*/ 	.short	0x0000


	//----- nvinfo : EIATTR_MAXREG_COUNT
	.align		4
        /*006c*/ 	.byte	0x03, 0x1b
        /*006e*/ 	.short	0x0080


	//----- nvinfo : EIATTR_NUM_BARRIERS
	.align		4
        /*0070*/ 	.byte	0x02, 0x4c
        /*0072*/ 	.byte	0x01
	.zero		1


	//----- nvinfo : EIATTR_MERCURY_ISA_VERSION
	.align		4
        /*0074*/ 	.byte	0x03, 0x5f
        /*0076*/ 	.short	0x0101


	//----- nvinfo : EIATTR_COOP_GROUP_MASK_REGIDS
	.align		4
        /*0078*/ 	.byte	0x04, 0x29
        /*007a*/ 	.short	(.L_146 - .L_145)


	//   ....[0]....
.L_145:
        /*007c*/ 	.word	0xffffffff


	//   ....[1]....
        /*0080*/ 	.word	0xffffffff


	//   ....[2]....
        /*0084*/ 	.word	0xffffffff


	//   ....[3]....
        /*0088*/ 	.word	0xffffffff


	//   ....[4]....
        /*008c*/ 	.word	0xffffffff


	//   ....[5]....
        /*0090*/ 	.word	0xffffffff


	//   ....[6]....
        /*0094*/ 	.word	0xffffffff


	//   ....[7]....
        /*0098*/ 	.word	0xffffffff


	//   ....[8]....
        /*009c*/ 	.word	0xffffffff


	//   ....[9]....
        /*00a0*/ 	.word	0xffffffff


	//   ....[10]....
        /*00a4*/ 	.word	0xffffffff


	//   ....[11]....
        /*00a8*/ 	.word	0xffffffff


	//   ....[12]....
        /*00ac*/ 	.word	0xffffffff


	//   ....[13]....
        /*00b0*/ 	.word	0xffffffff


	//   ....[14]....
        /*00b4*/ 	.word	0xffffffff


	//   ....[15]....
        /*00b8*/ 	.word	0xffffffff


	//   ....[16]....
        /*00bc*/ 	.word	0xffffffff


	//   ....[17]....
        /*00c0*/ 	.word	0xffffffff


	//   ....[18]....
        /*00c4*/ 	.word	0xffffffff


	//   ....[19]....
        /*00c8*/ 	.word	0xffffffff


	//   ....[20]....
        /*00cc*/ 	.word	0xffffffff


	//   ....[21]....
        /*00d0*/ 	.word	0xffffffff


	//   ....[22]....
        /*00d4*/ 	.word	0xffffffff


	//   ....[23]....
        /*00d8*/ 	.word	0xffffffff


	//   ....[24]....
        /*00dc*/ 	.word	0xffffffff


	//   ....[25]....
        /*00e0*/ 	.word	0xffffffff


	//   ....[26]....
        /*00e4*/ 	.word	0xffffffff


	//   ....[27]....
        /*00e8*/ 	.word	0xffffffff


	//   ....[28]....
        /*00ec*/ 	.word	0xffffffff


	//   ....[29]....
        /*00f0*/ 	.word	0xffffffff


	//----- nvinfo : EIATTR_COOP_GROUP_INSTR_OFFSETS
	.align		4
.L_146:
        /*00f4*/ 	.byte	0x04, 0x28
        /*00f6*/ 	.short	(.L_148 - .L_147)


	//   ....[0]....
.L_147:
        /*00f8*/ 	.word	0x00000ba0


	//   ....[1]....
        /*00fc*/ 	.word	0x00000bb0


	//   ....[2]....
        /*0100*/ 	.word	0x00000c10


	//   ....[3]....
        /*0104*/ 	.word	0x00000c30


	//   ....[4]....
        /*0108*/ 	.word	0x00000c80


	//   ....[5]....
        /*010c*/ 	.word	0x00000ca0


	//   ....[6]....
        /*0110*/ 	.word	0x00000ce0


	//   ....[7]....
        /*0114*/ 	.word	0x00000d20


	//   ....[8]....
        /*0118*/ 	.word	0x00000d90


	//   ....[9]....
        /*011c*/ 	.word	0x00000dc0


	//   ....[10]....
        /*0120*/ 	.word	0x000010c0


	//   ....[11]....
        /*0124*/ 	.word	0x000010d0


	//   ....[12]....
        /*0128*/ 	.word	0x00001150


	//   ....[13]....
        /*012c*/ 	.word	0x00001170


	//   ....[14]....
        /*0130*/ 	.word	0x000011c0


	//   ....[15]....
        /*0134*/ 	.word	0x00001220


	//   ....[16]....
        /*0138*/ 	.word	0x00001260


	//   ....[17]....
        /*013c*/ 	.word	0x00001290


	//   ....[18]....
        /*0140*/ 	.word	0x000012e0


	//   ....[19]....
        /*0144*/ 	.word	0x00001340


	//   ....[20]....
        /*0148*/ 	.word	0x00002920


	//   ....[21]....
        /*014c*/ 	.word	0x00002930


	//   ....[22]....
        /*0150*/ 	.word	0x000029c0


	//   ....[23]....
        /*0154*/ 	.word	0x000029d0


	//   ....[24]....
        /*0158*/ 	.word	0x00002a30


	//   ....[25]....
        /*015c*/ 	.word	0x00002a60


	//   ....[26]....
        /*0160*/ 	.word	0x00002ab0


	//   ....[27]....
        /*0164*/ 	.word	0x00002ae0


	//   ....[28]....
        /*0168*/ 	.word	0x00002b30


	//   ....[29]....
        /*016c*/ 	.word	0x00002b80


	//----- nvinfo : EIATTR_VRC_CTA_INIT_COUNT
	.align		4
.L_148:
        /*0170*/ 	.byte	0x02, 0x4a
	.zero		1
	.zero		1


	//----- nvinfo : EIATTR_EXIT_INSTR_OFFSETS
	.align		4
        /*0174*/ 	.byte	0x04, 0x1c
        /*0176*/ 	.short	(.L_150 - .L_149)


	//   ....[0]....
.L_149:
        /*0178*/ 	.word	0x00002de0


	//   ....[1]....
        /*017c*/ 	.word	0x00002e50


	//----- nvinfo : EIATTR_MAX_THREADS
	.align		4
.L_150:
        /*0180*/ 	.byte	0x04, 0x05
        /*0182*/ 	.short	(.L_152 - .L_151)
.L_151:
        /*0184*/ 	.word	0x00000200
        /*0188*/ 	.word	0x00000001
        /*018c*/ 	.word	0x00000001


	//----- nvinfo : EIATTR_CRS_STACK_SIZE
	.align		4
.L_152:
        /*0190*/ 	.byte	0x04, 0x1e
        /*0192*/ 	.short	(.L_154 - .L_153)
.L_153:
        /*0194*/ 	.word	0x00000000


	//----- nvinfo : EIATTR_CBANK_PARAM_SIZE
	.align		4
.L_154:
        /*0198*/ 	.byte	0x03, 0x19
        /*019a*/ 	.short	0x0062


	//----- nvinfo : EIATTR_PARAM_CBANK
	.align		4
        /*019c*/ 	.byte	0x04, 0x0a
        /*019e*/ 	.short	(.L_156 - .L_155)
	.align		4
.L_155:
        /*01a0*/ 	.word	index@(.nv.constant0._ZN3cub18CUB_300001_SM_10006detail6reduce18DeviceReduceKernelINS2_10policy_hubIxyN4cuda3std3__44plusIxEEE10Policy1000EN6thrust24THRUST_300001_SM_1000_NS6detail15normal_iteratorINSD_10device_ptrIiEEEEyS9_xNS7_10__identityEEEvT0_PT3_T1_NS0_13GridEvenShareISN_EET2_T4_)
        /*01a4*/ 	.short	0x0380
        /*01a6*/ 	.short	0x0062


	//----- nvinfo : EIATTR_SW_WAR
	.align		4
.L_156:
        /*01a8*/ 	.byte	0x04, 0x36
        /*01aa*/ 	.short	(.L_158 - .L_157)
.L_157:
        /*01ac*/ 	.word	0x00000008
.L_158:


//--------------------- .nv.info._ZN3cub18CUB_300001_SM_10006detail6reduce28DeviceReduceSingleTileKernelINS2_10policy_hubIxyN4cuda3std3__44plusIxEEE10Policy1000EN6thrust24THRUST_300001_SM_1000_NS6detail15normal_iteratorINSD_10device_ptrIiEEEEPxyS9_xxNS7_10__identityEEEvT0_T1_T2_T3_T4_T6_ --------------------------
	.section	.nv.info._ZN3cub18CUB_300001_SM_10006detail6reduce28DeviceReduceSingleTileKernelINS2_10policy_hubIxyN4cuda3std3__44plusIxEEE10Policy1000EN6thrust24THRUST_300001_SM_1000_NS6detail15normal_iteratorINSD_10device_ptrIiEEEEPxyS9_xxNS7_10__identityEEEvT0_T1_T2_T3_T4_T6_,"",@"SHT_CUDA_INFO"
	.sectionflags	@""
	.align	4


	//----- nvinfo : EIATTR_CUDA_API_VERSION
	.align		4
        /*0000*/ 	.byte	0x04, 0x37
        /*0002*/ 	.short	(.L_160 - .L_159)
.L_159:
        /*0004*/ 	.word	0x00000082


	//----- nvinfo : EIATTR_KPARAM_INFO
	.align		4
.L_160:
        /*0008*/ 	.byte	0x04, 0x17
        /*000a*/ 	.short	(.L_162 - .L_161)
.L_161:
        /*000c*/ 	.word	0x00000000
        /*0010*/ 	.short	0x0005
        /*0012*/ 	.short	0x0028
        /*0014*/ 	.byte	0x00, 0xf0, 0x05, 0x00


	//----- nvinfo : EIATTR_KPARAM_INFO
	.align		4
.L_162:
        /*0018*/ 	.byte	0x04, 0x17
        /*001a*/ 	.short	(.L_164 - .L_163)
.L_163:
        /*001c*/ 	.word	0x00000000
        /*0020*/ 	.short	0x0004
        /*0022*/ 	.short	0x0020
        /*0024*/ 	.byte	0x00, 0xf0, 0x21, 0x00


	//----- nvinfo : EIATTR_KPARAM_INFO
	.align		4
.L_164:
        /*0028*/ 	.byte	0x04, 0x17
        /*002a*/ 	.short	(.L_166 - .L_165)
.L_165:
        /*002c*/ 	.word	0x00000000
        /*0030*/ 	.short	0x0003
        /*0032*/ 	.short	0x0018
        /*0034*/ 	.byte	0x00, 0xf0, 0x05, 0x00


	//----- nvinfo : EIATTR_KPARAM_INFO
	.align		4
.L_166:
        /*0038*/ 	.byte	0x04, 0x17
        /*003a*/ 	.short	(.L_168 - .L_167)
.L_167:
        /*003c*/ 	.word	0x00000000
        /*0040*/ 	.short	0x0002
        /*0042*/ 	.short	0x0010
        /*0044*/ 	.byte	0x00, 0xf0, 0x21, 0x00


	//----- nvinfo : EIATTR_KPARAM_INFO
	.align		4
.L_168:
        /*0048*/ 	.byte	0x04, 0x17
        /*004a*/ 	.short	(.L_170 - .L_169)
.L_169:
        /*004c*/ 	.word	0x00000000
        /*0050*/ 	.short	0x0001
        /*0052*/ 	.short	0x0008
        /*0054*/ 	.byte	0x00, 0xf5, 0x21, 0x00


	//----- nvinfo : EIATTR_KPARAM_INFO
	.align		4
.L_170:
        /*0058*/ 	.byte	0x04, 0x17
        /*005a*/ 	.short	(.L_172 - .L_171)
.L_171:
        /*005c*/ 	.word	0x00000000
        /*0060*/ 	.short	0x0000
        /*0062*/ 	.short	0x0000
        /*0064*/ 	.byte	0x00, 0xf0, 0x21, 0x00


	//----- nvinfo : EIATTR_SPARSE_MMA_MASK
	.align		4
.L_172:
        /*0068*/ 	.byte	0x03, 0x50
        /*006a*/ 	.short	0x0000


	//----- nvinfo : EIATTR_MAXREG_COUNT
	.align		4
        /*006c*/ 	.byte	0x03, 0x1b
        /*006e*/ 	.short	0x0080


	//----- nvinfo : EIATTR_NUM_BARRIERS
	.align		4
        /*0070*/ 	.byte	0x02, 0x4c
        /*0072*/ 	.byte	0x01
	.zero		1


	//----- nvinfo : EIATTR_MERCURY_ISA_VERSION
	.align		4
        /*0074*/ 	.byte	0x03, 0x5f
        /*0076*/ 	.short	0x0101


	//----- nvinfo : EIATTR_COOP_GROUP_MASK_REGIDS
	.align		4
        /*0078*/ 	.byte	0x04, 0x29
        /*007a*/ 	.short	(.L_174 - .L_173)


	//   ....[0]....
.L_173:
        /*007c*/ 	.word	0xffffffff


	//   ....[1]....
        /*0080*/ 	.word	0xffffffff


	//   ....[2]....
        /*0084*/ 	.word	0xffffffff


	//   ....[3]....
        /*0088*/ 	.word	0xffffffff


	//   ....[4]....
        /*008c*/ 	.word	0xffffffff


	//   ....[5]....
        /*0090*/ 	.word	0xffffffff


	//   ....[6]....
        /*0094*/ 	.word	0xffffffff


	//   ....[7]....
        /*0098*/ 	.word	0xffffffff


	//   ....[8]....
        /*009c*/ 	.word	0xffffffff


	//   ....[9]....
        /*00a0*/ 	.word	0xffffffff


	//   ....[10]....
        /*00a4*/ 	.word	0xffffffff


	//   ....[11]....
        /*00a8*/ 	.word	0xffffffff


	//   ....[12]....
        /*00ac*/ 	.word	0xffffffff


	//   ....[13]....
        /*00b0*/ 	.word	0xffffffff


	//   ....[14]....
        /*00b4*/ 	.word	0xffffffff


	//   ....[15]....
        /*00b8*/ 	.word	0xffffffff


	//   ....[16]....
        /*00bc*/ 	.word	0xffffffff


	//   ....[17]....
        /*00c0*/ 	.word	0xffffffff


	//   ....[18]....
        /*00c4*/ 	.word	0xffffffff


	//   ....[19]....
        /*00c8*/ 	.word	0xffffffff


	//   ....[20]....
        /*00cc*/ 	.word	0xffffffff


	//   ....[21]....
        /*00d0*/ 	.word	0xffffffff


	//   ....[22]....
        /*00d4*/ 	.word	0xffffffff


	//   ....[23]....
        /*00d8*/ 	.word	0xffffffff


	//   ....[24]....
        /*00dc*/ 	.word	0xffffffff


	//   ....[25]....
        /*00e0*/ 	.word	0xffffffff


	//   ....[26]....
        /*00e4*/ 	.word	0xffffffff


	//   ....[27]....
        /*00e8*/ 	.word	0xffffffff


	//   ....[28]....
        /*00ec*/ 	.word	0xffffffff


	//   ....[29]....
        /*00f0*/ 	.word	0xffffffff


	//----- nvinfo : EIATTR_COOP_GROUP_INSTR_OFFSETS
	.align		4
.L_174:
        /*00f4*/ 	.byte	0x04, 0x28
        /*00f6*/ 	.short	(.L_176 - .L_175)


	//   ....[0]....
.L_175:
        /*00f8*/ 	.word	0x00000b10


	//   ....[1]....
        /*00fc*/ 	.word	0x00000b20


	//   ....[2]....
        /*0100*/ 	.word	0x00000b80


	//   ....[3]....
        /*0104*/ 	.word	0x00000ba0


	//   ....[4]....
        /*0108*/ 	.word	0x00000bf0


	//   ....[5]....
        /*010c*/ 	.word	0x00000c10


	//   ....[6]....
        /*0110*/ 	.word	0x00000c50


	//   ....[7]....
        /*0114*/ 	.word	0x00000c90


	//   ....[8]....
        /*0118*/ 	.word	0x00000ce0


	//   ....[9]....
        /*011c*/ 	.word	0x00000d20


	//   ....[10]....
        /*0120*/ 	.word	0x00001020


	//   ....[11]....
        /*0124*/ 	.word	0x00001030


	//   ....[12]....
        /*0128*/ 	.word	0x000010c0


	//   ....[13]....
        /*012c*/ 	.word	0x000010e0


	//   ....[14]....
        /*0130*/ 	.word	0x00001140


	//   ....[15]....
        /*0134*/ 	.word	0x00001180


	//   ....[16]....
        /*0138*/ 	.word	0x000011c0


	//   ....[17]....
        /*013c*/ 	.word	0x000011f0


	//   ....[18]....
        /*0140*/ 	.word	0x00001230


	//   ....[19]....
        /*0144*/ 	.word	0x00001290


	//   ....[20]....
        /*0148*/ 	.word	0x00002700


	//   ....[21]....
        /*014c*/ 	.word	0x00002710


	//   ....[22]....
        /*0150*/ 	.word	0x00002790


	//   ....[23]....
        /*0154*/ 	.word	0x000027a0


	//   ....[24]....
        /*0158*/ 	.word	0x00002800


	//   ....[25]....
        /*015c*/ 	.word	0x00002820


	//   ....[26]....
        /*0160*/ 	.word	0x00002860


	//   ....[27]....
        /*0164*/ 	.word	0x00002890


	//   ....[28]....
        /*0168*/ 	.word	0x000028e0


	//   ....[29]....
        /*016c*/ 	.word	0x00002930


	//----- nvinfo : EIATTR_VRC_CTA_INIT_COUNT
	.align		4
.L_176:
        /*0170*/ 	.byte	0x02, 0x4a
	.zero		1
	.zero		1


	//----- nvinfo : EIATTR_EXIT_INSTR_OFFSETS
	.align		4
        /*0174*/ 	.byte	0x04, 0x1c
        /*0176*/ 	.short	(.L_178 - .L_177)


	//   ....[0]....
.L_177:
        /*0178*/ 	.word	0x000000a0


	//   ....[1]....
        /*017c*/ 	.word	0x000000e0


	//   ....[2]....
        /*0180*/ 	.word	0x00002b90


	//   ....[3]....
        /*0184*/ 	.word	0x00002bf0


	//----- nvinfo : EIATTR_MAX_THREADS
	.align		4
.L_178:
        /*0188*/ 	.byte	0x04, 0x05
        /*018a*/ 	.short	(.L_180 - .L_179)
.L_179:
        /*018c*/ 	.word	0x00000200
        /*0190*/ 	.word	0x00000001
        /*0194*/ 	.word	0x00000001


	//----- nvinfo : EIATTR_CRS_STACK_SIZE
	.align		4
.L_180:
        /*0198*/ 	.byte	0x04, 0x1e
        /*019a*/ 	.short	(.L_182 - .L_181)
.L_181:
        /*019c*/ 	.word	0x00000000


	//----- nvinfo : EIATTR_CBANK_PARAM_SIZE
	.align		4
.L_182:
        /*01a0*/ 	.byte	0x03, 0x19
        /*01a2*/ 	.short	0x0029


	//----- nvinfo : EIATTR_PARAM_CBANK
	.align		4
        /*01a4*/ 	.byte	0x04, 0x0a
        /*01a6*/ 	.short	(.L_184 - .L_183)
	.align		4
.L_183:
        /*01a8*/ 	.word	index@(.nv.constant0._ZN3cub18CUB_300001_SM_10006detail6reduce28DeviceReduceSingleTileKernelINS2_10policy_hubIxyN4cuda3std3__44plusIxEEE10Policy1000EN6thrust24THRUST_300001_SM_1000_NS6detail15normal_iteratorINSD_10device_ptrIiEEEEPxyS9_xxNS7_10__identityEEEvT0_T1_T2_T3_T4_T6_)
        /*01ac*/ 	.short	0x0380
        /*01ae*/ 	.short	0x0029


	//----- nvinfo : EIATTR_SW_WAR
	.align		4
.L_184:
        /*01b0*/ 	.byte	0x04, 0x36
        /*01b2*/ 	.short	(.L_186 - .L_185)
.L_185:
        /*01b4*/ 	.word	0x00000008
.L_186:


//--------------------- .nv.info._ZN3cub18CUB_300001_SM_10006detail6reduce28DeviceReduceSingleTileKernelINS2_10policy_hubIxjN4cuda3std3__44plusIxEEE10Policy1000EPxSC_iS9_xxNS7_10__identityEEEvT0_T1_T2_T3_T4_T6_ --------------------------
	.section	.nv.info._ZN3cub18CUB_300001_SM_10006detail6reduce28DeviceReduceSingleTileKernelINS2_10policy_hubIxjN4cuda3std3__44plusIxEEE10Policy1000EPxSC_iS9_xxNS7_10__identityEEEvT0_T1_T2_T3_T4_T6_,"",@"SHT_CUDA_INFO"
	.sectionflags	@""
	.align	4


	//----- nvinfo : EIATTR_CUDA_API_VERSION
	.align		4
        /*0000*/ 	.byte	0x04, 0x37
        /*0002*/ 	.short	(.L_188 - .L_187)
.L_187:
        /*0004*/ 	.word	0x00000082


	//----- nvinfo : EIATTR_KPARAM_INFO
	.align		4
.L_188:
        /*0008*/ 	.byte	0x04, 0x17
        /*000a*/ 	.short	(.L_190 - .L_189)
.L_189:
        /*000c*/ 	.word	0x00000000
        /*0010*/ 	.short	0x0005
        /*0012*/ 	.short	0x0020
        /*0014*/ 	.byte	0x00, 0xf0, 0x05, 0x00


	//----- nvinfo : EIATTR_KPARAM_INFO
	.align		4
.L_190:
        /*0018*/ 	.byte	0x04, 0x17
        /*001a*/ 	.short	(.L_192 - .L_191)
.L_191:
        /*001c*/ 	.word	0x00000000
        /*0020*/ 	.short	0x0004
        /*0022*/ 	.short	0x0018
        /*0024*/ 	.byte	0x00, 0xf0, 0x21, 0x00


	//----- nvinfo : EIATTR_KPARAM_INFO
	.align		4
.L_192:
        /*0028*/ 	.byte	0x04, 0x17
        /*002a*/ 	.short	(.L_194 - .L_193)
.L_193:
        /*002c*/ 	.word	0x00000000
        /*0030*/ 	.short	0x0003
        /*0032*/ 	.short	0x0014
        /*0034*/ 	.byte	0x00, 0xf0, 0x05, 0x00


	//----- nvinfo : EIATTR_KPARAM_INFO
	.align		4
.L_194:
        /*0038*/ 	.byte	0x04, 0x17
        /*003a*/ 	.short	(.L_196 - .L_195)
.L_195:
        /*003c*/ 	.word	0x00000000
        /*0040*/ 	.short	0x0002
        /*0042*/ 	.short	0x0010
        /*0044*/ 	.byte	0x00, 0xf0, 0x11, 0x00


	//----- nvinfo : EIATTR_KPARAM_INFO
	.align		4
.L_196:
        /*0048*/ 	.byte	0x04, 0x17
        /*004a*/ 	.short	(.L_198 - .L_197)
.L_197:
        /*004c*/ 	.word	0x00000000
        /*0050*/ 	.short	0x0001
        /*0052*/ 	.short	0x0008
        /*0054*/ 	.byte	0x00, 0xf5, 0x21, 0x00


	//----- nvinfo : EIATTR_KPARAM_INFO
	.align		4
.L_198:
        /*0058*/ 	.byte	0x04, 0x17
        /*005a*/ 	.short	(.L_200 - .L_199)
.L_199:
        /*005c*/ 	.word	0x00000000
        /*0060*/ 	.short	0x0000
        /*0062*/ 	.short	0x0000
        /*0064*/ 	.byte	0x00, 0xf5, 0x21, 0x00


	//----- nvinfo : EIATTR_SPARSE_MMA_MASK
	.align		4
.L_200:
        /*0068*/ 	.byte	0x03, 0x50
        /*006a*/ 	.short	0x0000


	//----- nvinfo : EIATTR_MAXREG_COUNT
	.align		4
        /*006c*/ 	.byte	0x03, 0x1b
        /*006e*/ 	.short	0x0080


	//----- nvinfo : EIATTR_NUM_BARRIERS
	.align		4
        /*0070*/ 	.byte	0x02, 0x4c
        /*0072*/ 	.byte	0x01
	.zero		1


	//----- nvinfo : EIATTR_MERCURY_ISA_VERSION
	.align		4
        /*0074*/ 	.byte	0x03, 0x5f
        /*0076*/ 	.short	0x0101


	//----- nvinfo : EIATTR_COOP_GROUP_MASK_REGIDS
	.align		4
        /*0078*/ 	.byte	0x04, 0x29
        /*007a*/ 	.short	(.L_202 - .L_201)


	//   ....[0]....
.L_201:
        /*007c*/ 	.word	0xffffffff


	//   ....[1]....
        /*0080*/ 	.word	0xffffffff


	//   ....[2]....
        /*0084*/ 	.word	0xffffffff


	//   ....[3]....
        /*0088*/ 	.word	0xffffffff


	//   ....[4]....
        /*008c*/ 	.word	0xffffffff


	//   ....[5]....
        /*0090*/ 	.word	0xffffffff


	//   ....[6]....
        /*0094*/ 	.word	0xffffffff


	//   ....[7]....
        /*0098*/ 	.word	0xffffffff


	//   ....[8]....
        /*009c*/ 	.word	0xffffffff


	//   ....[9]....
        /*00a0*/ 	.word	0xffffffff


	//   ....[10]....
        /*00a4*/ 	.word	0xffffffff


	//   ....[11]....
        /*00a8*/ 	.word	0xffffffff


	//   ....[12]....
        /*00ac*/ 	.word	0xffffffff


	//   ....[13]....
        /*00b0*/ 	.word	0xffffffff


	//   ....[14]....
        /*00b4*/ 	.word	0xffffffff


	//   ....[15]....
        /*00b8*/ 	.word	0xffffffff


	//   ....[16]....
        /*00bc*/ 	.word	0xffffffff


	//   ....[17]....
        /*00c0*/ 	.word	0xffffffff


	//   ....[18]....
        /*00c4*/ 	.word	0xffffffff


	//   ....[19]....
        /*00c8*/ 	.word	0xffffffff


	//   ....[20]....
        /*00cc*/ 	.word	0xffffffff


	//   ....[21]....
        /*00d0*/ 	.word	0xffffffff


	//   ....[22]....
        /*00d4*/ 	.word	0xffffffff


	//   ....[23]....
        /*00d8*/ 	.word	0xffffffff


	//   ....[24]....
        /*00dc*/ 	.word	0xffffffff


	//   ....[25]....
        /*00e0*/ 	.word	0xffffffff


	//   ....[26]....
        /*00e4*/ 	.word	0xffffffff


	//   ....[27]....
        /*00e8*/ 	.word	0xffffffff


	//   ....[28]....
        /*00ec*/ 	.word	0xffffffff


	//   ....[29]....
        /*00f0*/ 	.word	0xffffffff


	//----- nvinfo : EIATTR_COOP_GROUP_INSTR_OFFSETS
	.align		4
.L_202:
        /*00f4*/ 	.byte	0x04, 0x28
        /*00f6*/ 	.short	(.L_204 - .L_203)


	//   ....[0]....
.L_203:
        /*00f8*/ 	.word	0x00000970


	//   ....[1]....
        /*00fc*/ 	.word	0x00000980


	//   ....[2]....
        /*0100*/ 	.word	0x000009e0


	//   ....[3]....
        /*0104*/ 	.word	0x00000a00


	//   ....[4]....
        /*0108*/ 	.word	0x00000a50


	//   ....[5]....
        /*010c*/ 	.word	0x00000a70


	//   ....[6]....
        /*0110*/ 	.word	0x00000ab0


	//   ....[7]....
        /*0114*/ 	.word	0x00000af0


	//   ....[8]....
        /*0118*/ 	.word	0x00000b40


	//   ....[9]....
        /*011c*/ 	.word	0x00000b80


	//   ....[10]....
        /*0120*/ 	.word	0x00000e80


	//   ....[11]....
        /*0124*/ 	.word	0x00000e90


	//   ....[12]....
        /*0128*/ 	.word	0x00000f10


	//   ....[13]....
        /*012c*/ 	.word	0x00000f30


	//   ....[14]....
        /*0130*/ 	.word	0x00000f70


	//   ....[15]....
        /*0134*/ 	.word	0x00000fb0


	//   ....[16]....
        /*0138*/ 	.word	0x00001010


	//   ....[17]....
        /*013c*/ 	.word	0x00001040


	//   ....[18]....
        /*0140*/ 	.word	0x00001080


	//   ....[19]....
        /*0144*/ 	.word	0x000010c0


	//   ....[20]....
        /*0148*/ 	.word	0x000021b0


	//   ....[21]....
        /*014c*/ 	.word	0x000021c0


	//   ....[22]....
        /*0150*/ 	.word	0x00002240


	//   ....[23]....
        /*0154*/ 	.word	0x00002250


	//   ....[24]....
        /*0158*/ 	.word	0x000022b0


	//   ....[25]....
        /*015c*/ 	.word	0x000022d0


	//   ....[26]....
        /*0160*/ 	.word	0x00002310


	//   ....[27]....
        /*0164*/ 	.word	0x00002340


	//   ....[28]....
        /*0168*/ 	.word	0x00002380


	//   ....[29]....
        /*016c*/ 	.word	0x000023e0


	//----- nvinfo : EIATTR_VRC_CTA_INIT_COUNT
	.align		4
.L_204:
        /*0170*/ 	.byte	0x02, 0x4a
	.zero		1
	.zero		1


	//----- nvinfo : EIATTR_EXIT_INSTR_OFFSETS
	.align		4
        /*0174*/ 	.byte	0x04, 0x1c
        /*0176*/ 	.short	(.L_206 - .L_205)


	//   ....[0]....
.L_205:
        /*0178*/ 	.word	0x00000080


	//   ....[1]....
        /*017c*/ 	.word	0x000000c0


	//   ....[2]....
        /*0180*/ 	.word	0x00002650


	//   ....[3]....
        /*0184*/ 	.word	0x000026b0


	//----- nvinfo : EIATTR_MAX_THREADS
	.align		4
.L_206:
        /*0188*/ 	.byte	0x04, 0x05
        /*018a*/ 	.short	(.L_208 - .L_207)
.L_207:
        /*018c*/ 	.word	0x00000200
        /*0190*/ 	.word	0x00000001
        /*0194*/ 	.word	0x00000001


	//----- nvinfo : EIATTR_CRS_STACK_SIZE
	.align		4
.L_208:
        /*0198*/ 	.byte	0x04, 0x1e
        /*019a*/ 	.short	(.L_210 - .L_209)
.L_209:
        /*019c*/ 	.word	0x00000000


	//----- nvinfo : EIATTR_CBANK_PARAM_SIZE
	.align		4
.L_210:
        /*01a0*/ 	.byte	0x03, 0x19
        /*01a2*/ 	.short	0x0021


	//----- nvinfo : EIATTR_PARAM_CBANK
	.align		4
        /*01a4*/ 	.byte	0x04, 0x0a
        /*01a6*/ 	.short	(.L_212 - .L_211)
	.align		4
.L_211:
        /*01a8*/ 	.word	index@(.nv.constant0._ZN3cub18CUB_300001_SM_10006detail6reduce28DeviceReduceSingleTileKernelINS2_10policy_hubIxjN4cuda3std3__44plusIxEEE10Policy1000EPxSC_iS9_xxNS7_10__identityEEEvT0_T1_T2_T3_T4_T6_)
        /*01ac*/ 	.short	0x0380
        /*01ae*/ 	.short	0x0021


	//----- nvinfo : EIATTR_SW_WAR
	.align		4
.L_212:
        /*01b0*/ 	.byte	0x04, 0x36
        /*01b2*/ 	.short	(.L_214 - .L_213)
.L_213:
        /*01b4*/ 	.word	0x00000008
.L_214:


//--------------------- .nv.info._ZN3cub18CUB_300001_SM_10006detail6reduce18DeviceReduceKernelINS2_10policy_hubIxjN4cuda3std3__44plusIxEEE10Policy1000EN6thrust24THRUST_300001_SM_1000_NS6detail15normal_iteratorINSD_10device_ptrIiEEEEjS9_xNS7_10__identityEEEvT0_PT3_T1_NS0_13GridEvenShareISN_EET2_T4_ --------------------------
	.section	.nv.info._ZN3cub18CUB_300001_SM_10006detail6reduce18DeviceReduceKernelINS2_10policy_hubIxjN4cuda3std3__44plusIxEEE10Policy1000EN6thrust24THRUST_300001_SM_1000_NS6detail15normal_iteratorINSD_10device_ptrIiEEEEjS9_xNS7_10__identityEEEvT0_PT3_T1_NS0_13GridEvenShareISN_EET2_T4_,"",@"SHT_CUDA_INFO"
	.sectionflags	@""
	.align	4


	//----- nvinfo : EIATTR_CUDA_API_VERSION
	.align		4
        /*0000*/ 	.byte	0x04, 0x37
        /*0002*/ 	.short	(.L_216 - .L_215)
.L_215:
        /*0004*/ 	.word	0x00000082


	//----- nvinfo : EIATTR_KPARAM_INFO
	.align		4
.L_216:
        /*0008*/ 	.byte	0x04, 0x17
        /*000a*/ 	.short	(.L_218 - .L_217)
.L_217:
        /*000c*/ 	.word	0x00000000
        /*0010*/ 	.short	0x0005
        /*0012*/ 	.short	0x003d
        /*0014*/ 	.byte	0x00, 0xf0, 0x05, 0x00


	//----- nvinfo : EIATTR_KPARAM_INFO
	.align		4
.L_218:
        /*0018*/ 	.byte	0x04, 0x17
        /*001a*/ 	.short	(.L_220 - .L_219)
.L_219:
        /*001c*/ 	.word	0x00000000
        /*0020*/ 	.short	0x0004
        /*0022*/ 	.short	0x003c
        /*0024*/ 	.byte	0x00, 0xf0, 0x05, 0x00


	//----- nvinfo : EIATTR_KPARAM_INFO
	.align		4
.L_220:
        /*0028*/ 	.byte	0x04, 0x17
        /*002a*/ 	.short	(.L_222 - .L_221)
.L_221:
        /*002c*/ 	.word	0x00000000
        /*0030*/ 	.short	0x0003
        /*0032*/ 	.short	0x0014
        /*0034*/ 	.byte	0x00, 0xf0, 0xa1, 0x00


	//----- nvinfo : EIATTR_KPARAM_INFO
	.align		4
.L_222:
        /*0038*/ 	.byte	0x04, 0x17
        /*003a*/ 	.short	(.L_224 - .L_223)
.L_223:
        /*003c*/ 	.word	0x00000000
        /*0040*/ 	.short	0x0002
        /*0042*/ 	.short	0x0010
        /*0044*/ 	.byte	0x00, 0xf0, 0x11, 0x00


	//----- nvinfo : EIATTR_KPARAM_INFO
	.align		4
.L_224:
        /*0048*/ 	.byte	0x04, 0x17
        /*004a*/ 	.short	(.L_226 - .L_225)
.L_225:
        /*004c*/ 	.word	0x00000000
        /*0050*/ 	.short	0x0001
        /*0052*/ 	.short	0x0008
        /*0054*/ 	.byte	0x00, 0xf5, 0x21, 0x00


	//----- nvinfo : EIATTR_KPARAM_INFO
	.align		4
.L_226:
        /*0058*/ 	.byte	0x04, 0x17
        /*005a*/ 	.short	(.L_228 - .L_227)
.L_227:
        /*005c*/ 	.word	0x00000000
        /*0060*/ 	.short	0x0000
        /*0062*/ 	.short	0x0000
        /*0064*/ 	.byte	0x00, 0xf0, 0x21, 0x00


	//----- nvinfo : EIATTR_SPARSE_MMA_MASK
	.align		4
.L_228:
        /*0068*/ 	.byte	0x03, 0x50
        /*006a*/ 	.short	0x0000


	//----- nvinfo : EIATTR_MAXREG_COUNT
	.align		4
        /*006c*/ 	.byte	0x03, 0x1b
        /*006e*/ 	.short	0x0080


	//----- nvinfo : EIATTR_NUM_BARRIERS
	.align		4
        /*0070*/ 	.byte	0x02, 0x4c
        /*0072*/ 	.byte	0x01
	.zero		1


	//----- nvinfo : EIATTR_MERCURY_ISA_VERSION
	.align		4
        /*0074*/ 	.byte	0x03, 0x5f
        /*0076*/ 	.short	0x0101


	//----- nvinfo : EIATTR_COOP_GROUP_MASK_REGIDS
	.align		4
        /*0078*/ 	.byte	0x04, 0x29
        /*007a*/ 	.short	(.L_230 - .L_229)


	//   ....[0]....
.L_229:
        /*007c*/ 	.word	0xffffffff


	//   ....[1]....
        /*0080*/ 	.word	0xffffffff


	//   ....[2]....
        /*0084*/ 	.word	0xffffffff


	//   ....[3]....
        /*0088*/ 	.word	0xffffffff


	//   ....[4]....
        /*008c*/ 	.word	0xffffffff


	//   ....[5]....
        /*0090*/ 	.word	0xffffffff


	//   ....[6]....
        /*0094*/ 	.word	0xffffffff


	//   ....[7]....
        /*0098*/ 	.word	0xffffffff


	//   ....[8]....
        /*009c*/ 	.word	0xffffffff


	//   ....[9]....
        /*00a0*/ 	.word	0xffffffff


	//   ....[10]....
        /*00a4*/ 	.word	0xffffffff


	//   ....[11]....
        /*00a8*/ 	.word	0xffffffff


	//   ....[12]....
        /*00ac*/ 	.word	0xffffffff


	//   ....[13]....
        /*00b0*/ 	.word	0xffffffff


	//   ....[14]....
        /*00b4*/ 	.word	0xffffffff


	//   ....[15]....
        /*00b8*/ 	.word	0xffffffff


	//   ....[16]....
        /*00bc*/ 	.word	0xffffffff


	//   ....[17]....
        /*00c0*/ 	.word	0xffffffff


	//   ....[18]....
        /*00c4*/ 	.word	0xffffffff


	//   ....[19]....
        /*00c8*/ 	.word	0xffffffff


	//   ....[20]....
        /*00cc*/ 	.word	0xffffffff


	//   ....[21]....
        /*00d0*/ 	.word	0xffffffff


	//   ....[22]....
        /*00d4*/ 	.word	0xffffffff


	//   ....[23]....
        /*00d8*/ 	.word	0xffffffff


	//   ....[24]....
        /*00dc*/ 	.word	0xffffffff


	//   ....[25]....
        /*00e0*/ 	.word	0xffffffff


	//   ....[26]....
        /*00e4*/ 	.word	0xffffffff


	//   ....[27]....
        /*00e8*/ 	.word	0xffffffff


	//   ....[28]....
        /*00ec*/ 	.word	0xffffffff


	//   ....[29]....
        /*00f0*/ 	.word	0xffffffff


	//----- nvinfo : EIATTR_COOP_GROUP_INSTR_OFFSETS
	.align		4
.L_230:
        /*00f4*/ 	.byte	0x04, 0x28
        /*00f6*/ 	.short	(.L_232 - .L_231)


	//   ....[0]....
.L_231:
        /*00f8*/ 	.word	0x00000de0


	//   ....[1]....
        /*00fc*/ 	.word	0x00000df0


	//   ....[2]....
        /*0100*/ 	.word	0x00000e50


	//   ....[3]....
        /*0104*/ 	.word	0x00000e70


	//   ....[4]....
        /*0108*/ 	.word	0x00000ec0


	//   ....[5]....
        /*010c*/ 	.word	0x00000ee0


	//   ....[6]....
        /*0110*/ 	.word	0x00000f20


	//   ....[7]....
        /*0114*/ 	.word	0x00000f60


	//   ....[8]....
        /*0118*/ 	.word	0x00000fc0


	//   ....[9]....
        /*011c*/ 	.word	0x00001000


	//   ....[10]....
        /*0120*/ 	.word	0x000012f0


	//   ....[11]....
        /*0124*/ 	.word	0x00001300


	//   ....[12]....
        /*0128*/ 	.word	0x00001380


	//   ....[13]....
        /*012c*/ 	.word	0x000013b0


	//   ....[14]....
        /*0130*/ 	.word	0x00001400


	//   ....[15]....
        /*0134*/ 	.word	0x00001440


	//   ....[16]....
        /*0138*/ 	.word	0x00001480


	//   ....[17]....
        /*013c*/ 	.word	0x000014c0


	//   ....[18]....
        /*0140*/ 	.word	0x000014f0


	//   ....[19]....
        /*0144*/ 	.word	0x00001560


	//   ....[20]....
        /*0148*/ 	.word	0x00002c10


	//   ....[21]....
        /*014c*/ 	.word	0x00002c20


	//   ....[22]....
        /*0150*/ 	.word	0x00002ca0


	//   ....[23]....
        /*0154*/ 	.word	0x00002cb0


	//   ....[24]....
        /*0158*/ 	.word	0x00002d10


	//   ....[25]....
        /*015c*/ 	.word	0x00002d30


	//   ....[26]....
        /*0160*/ 	.word	0x00002d70


	//   ....[27]....
        /*0164*/ 	.word	0x00002da0


	//   ....[28]....
        /*0168*/ 	.word	0x00002de0


	//   ....[29]....
        /*016c*/ 	.word	0x00002e40


	//----- nvinfo : EIATTR_VRC_CTA_INIT_COUNT
	.align		4
.L_232:
        /*0170*/ 	.byte	0x02, 0x4a
	.zero		1
	.zero		1


	//----- nvinfo : EIATTR_EXIT_INSTR_OFFSETS
	.align		4
        /*0174*/ 	.byte	0x04, 0x1c
        /*0176*/ 	.short	(.L_234 - .L_233)


	//   ....[0]....
.L_233:
        /*0178*/ 	.word	0x000030b0


	//   ....[1]....
        /*017c*/ 	.word	0x000030f0


	//----- nvinfo : EIATTR_MAX_THREADS
	.align		4
.L_234:
        /*0180*/ 	.byte	0x04, 0x05
        /*0182*/ 	.short	(.L_236 - .L_235)
.L_235:
        /*0184*/ 	.word	0x00000200
        /*0188*/ 	.word	0x00000001
        /*018c*/ 	.word	0x00000001


	//----- nvinfo : EIATTR_CRS_STACK_SIZE
	.align		4
.L_236:
        /*0190*/ 	.byte	0x04, 0x1e
        /*0192*/ 	.short	(.L_238 - .L_237)
.L_237:
        /*0194*/ 	.word	0x00000000


	//----- nvinfo : EIATTR_CBANK_PARAM_SIZE
	.align		4
.L_238:
        /*0198*/ 	.byte	0x03, 0x19
        /*019a*/ 	.short	0x003e


	//----- nvinfo : EIATTR_PARAM_CBANK
	.align		4
        /*019c*/ 	.byte	0x04, 0x0a
        /*019e*/ 	.short	(.L_240 - .L_239)
	.align		4
.L_239:
        /*01a0*/ 	.word	index@(.nv.constant0._ZN3cub18CUB_300001_SM_10006detail6reduce18DeviceReduceKernelINS2_10policy_hubIxjN4cuda3std3__44plusIxEEE10Policy1000EN6thrust24THRUST_300001_SM_1000_NS6detail15normal_iteratorINSD_10device_ptrIiEEEEjS9_xNS7_10__identityEEEvT0_PT3_T1_NS0_13GridEvenShareISN_EET2_T4_)
        /*01a4*/ 	.short	0x0380
        /*01a6*/ 	.short	0x003e


	//----- nvinfo : EIATTR_SW_WAR
	.align		4
.L_240:
        /*01a8*/ 	.byte	0x04, 0x36
        /*01aa*/ 	.short	(.L_242 - .L_241)
.L_241:
        /*01ac*/ 	.word	0x00000008
.L_242:


//--------------------- .nv.info._ZN3cub18CUB_300001_SM_10006detail6reduce28DeviceReduceSingleTileKernelINS2_10policy_hubIxjN4cuda3std3__44plusIxEEE10Policy1000EN6thrust24THRUST_300001_SM_1000_NS6detail15normal_iteratorINSD_10device_ptrIiEEEEPxjS9_xxNS7_10__identityEEEvT0_T1_T2_T3_T4_T6_ --------------------------
	.section	.nv.info._ZN3cub18CUB_300001_SM_10006detail6reduce28DeviceReduceSingleTileKernelINS2_10policy_hubIxjN4cuda3std3__44plusIxEEE10Policy1000EN6thrust24THRUST_300001_SM_1000_NS6detail15normal_iteratorINSD_10device_ptrIiEEEEPxjS9_xxNS7_10__identityEEEvT0_T1_T2_T3_T4_T6_,"",@"SHT_CUDA_INFO"
	.sectionflags	@""
	.align	4


	//----- nvinfo : EIATTR_CUDA_API_VERSION
	.align		4
        /*0000*/ 	.byte	0x04, 0x37
        /*0002*/ 	.short	(.L_244 - .L_243)
.L_243:
        /*0004*/ 	.word	0x00000082


	//----- nvinfo : EIATTR_KPARAM_INFO
	.align		4
.L_244:
        /*0008*/ 	.byte	0x04, 0x17
        /*000a*/ 	.short	(.L_246 - .L_245)
.L_245:
        /*000c*/ 	.word	0x00000000
        /*0010*/ 	.short	0x0005
        /*0012*/ 	.short	0x0020
        /*0014*/ 	.byte	0x00, 0xf0, 0x05, 0x00


	//----- nvinfo : EIATTR_KPARAM_INFO
	.align		4
.L_246:
        /*0018*/ 	.byte	0x04, 0x17
        /*001a*/ 	.short	(.L_248 - .L_247)
.L_247:
        /*001c*/ 	.word	0x00000000
        /*0020*/ 	.short	0x0004
        /*0022*/ 	.short	0x0018
        /*0024*/ 	.byte	0x00, 0xf0, 0x21, 0x00


	//----- nvinfo : EIATTR_KPARAM_INFO
	.align		4
.L_248:
        /*0028*/ 	.byte	0x04, 0x17
        /*002a*/ 	.short	(.L_250 - .L_249)
.L_249:
        /*002c*/ 	.word	0x00000000
        /*0030*/ 	.short	0x0003
        /*0032*/ 	.short	0x0014
        /*0034*/ 	.byte	0x00, 0xf0, 0x05, 0x00


	//----- nvinfo : EIATTR_KPARAM_INFO
	.align		4
.L_250:
        /*0038*/ 	.byte	0x04, 0x17
        /*003a*/ 	.short	(.L_252 - .L_251)
.L_251:
        /*003c*/ 	.word	0x00000000
        /*0040*/ 	.short	0x0002
        /*0042*/ 	.short	0x0010
        /*0044*/ 	.byte	0x00, 0xf0, 0x11, 0x00


	//----- nvinfo : EIATTR_KPARAM_INFO
	.align		4
.L_252:
        /*0048*/ 	.byte	0x04, 0x17
        /*004a*/ 	.short	(.L_254 - .L_253)
.L_253:
        /*004c*/ 	.word	0x00000000
        /*0050*/ 	.short	0x0001
        /*0052*/ 	.short	0x0008
        /*0054*/ 	.byte	0x00, 0xf5, 0x21, 0x00


	//----- nvinfo : EIATTR_KPARAM_INFO
	.align		4
.L_254:
        /*0058*/ 	.byte	0x04, 0x17
        /*005a*/ 	.short	(.L_256 - .L_255)
.L_255:
        /*005c*/ 	.word	0x00000000
        /*0060*/ 	.short	0x0000
        /*0062*/ 	.short	0x0000
        /*0064*/ 	.byte	0x00, 0xf0, 0x21, 0x00


	//----- nvinfo : EIATTR_SPARSE_MMA_MASK
	.align		4
.L_256:
        /*0068*/ 	.byte	0x03, 0x50
        /*006a*/ 	.short	0x0000


	//----- nvinfo : EIATTR_MAXREG_COUNT
	.align		4
        /*006c*/ 	.byte	0x03, 0x1b
        /*006e*/ 	.short	0x0080


	//----- nvinfo : EIATTR_NUM_BARRIERS
	.align		4
        /*0070*/ 	.byte	0x02, 0x4c
        /*0072*/ 	.byte	0x01
	.zero		1


	//----- nvinfo : EIATTR_MERCURY_ISA_VERSION
	.align		4
        /*0074*/ 	.byte	0x03, 0x5f
        /*0076*/ 	.short	0x0101


	//----- nvinfo : EIATTR_COOP_GROUP_MASK_REGIDS
	.align		4
        /*0078*/ 	.byte	0x04, 0x29
        /*007a*/ 	.short	(.L_258 - .L_257)


	//   ....[0]....
.L_257:
        /*007c*/ 	.word	0xffffffff


	//   ....[1]....
        /*0080*/ 	.word	0xffffffff


	//   ....[2]....
        /*0084*/ 	.word	0xffffffff


	//   ....[3]....
        /*0088*/ 	.word	0xffffffff


	//   ....[4]....
        /*008c*/ 	.word	0xffffffff


	//   ....[5]....
        /*0090*/ 	.word	0xffffffff


	//   ....[6]....
        /*0094*/ 	.word	0xffffffff


	//   ....[7]....
        /*0098*/ 	.word	0xffffffff


	//   ....[8]....
        /*009c*/ 	.word	0xffffffff


	//   ....[9]....
        /*00a0*/ 	.word	0xffffffff


	//   ....[10]....
        /*00a4*/ 	.word	0xffffffff


	//   ....[11]....
        /*00a8*/ 	.word	0xffffffff


	//   ....[12]....
        /*00ac*/ 	.word	0xffffffff


	//   ....[13]....
        /*00b0*/ 	.word	0xffffffff


	//   ....[14]....
        /*00b4*/ 	.word	0xffffffff


	//   ....[15]....
        /*00b8*/ 	.word	0xffffffff


	//   ....[16]....
        /*00bc*/ 	.word	0xffffffff


	//   ....[17]....
        /*00c0*/ 	.word	0xffffffff


	//   ....[18]....
        /*00c4*/ 	.word	0xffffffff


	//   ....[19]....
        /*00c8*/ 	.word	0xffffffff


	//   ....[20]....
        /*00cc*/ 	.word	0xffffffff


	//   ....[21]....
        /*00d0*/ 	.word	0xffffffff


	//   ....[22]....
        /*00d4*/ 	.word	0xffffffff


	//   ....[23]....
        /*00d8*/ 	.word	0xffffffff


	//   ....[24]....
        /*00dc*/ 	.word	0xffffffff


	//   ....[25]....
        /*00e0*/ 	.word	0xffffffff


	//   ....[26]....
        /*00e4*/ 	.word	0xffffffff


	//   ....[27]....
        /*00e8*/ 	.word	0xffffffff


	//   ....[28]....
        /*00ec*/ 	.word	0xffffffff


	//   ....[29]....
        /*00f0*/ 	.word	0xffffffff


	//----- nvinfo : EIATTR_COOP_GROUP_INSTR_OFFSETS
	.align		4
.L_258:
        /*00f4*/ 	.byte	0x04, 0x28
        /*00f6*/ 	.short	(.L_260 - .L_259)


	//   ....[0]....
.L_259:
        /*00f8*/ 	.word	0x00000af0


	//   ....[1]....
        /*00fc*/ 	.word	0x00000b00


	//   ....[2]....
        /*0100*/ 	.word	0x00000b60


	//   ....[3]....
        /*0104*/ 	.word	0x00000b80


	//   ....[4]....
        /*0108*/ 	.word	0x00000bd0


	//   ....[5]....
        /*010c*/ 	.word	0x00000bf0


	//   ....[6]....
        /*0110*/ 	.word	0x00000c30


	//   ....[7]....
        /*0114*/ 	.word	0x00000c70


	//   ....[8]....
        /*0118*/ 	.word	0x00000cc0


	//   ....[9]....
        /*011c*/ 	.word	0x00000d00


	//   ....[10]....
        /*0120*/ 	.word	0x00001000


	//   ....[11]....
        /*0124*/ 	.word	0x00001010


	//   ....[12]....
        /*0128*/ 	.word	0x00001090


	//   ....[13]....
        /*012c*/ 	.word	0x000010b0


	//   ....[14]....
        /*0130*/ 	.word	0x00001100


	//   ....[15]....
        /*0134*/ 	.word	0x00001150


	//   ....[16]....
        /*0138*/ 	.word	0x00001190


	//   ....[17]....
        /*013c*/ 	.word	0x000011c0


	//   ....[18]....
        /*0140*/ 	.word	0x00001200


	//   ....[19]....
        /*0144*/ 	.word	0x00001240


	//   ....[20]....
        /*0148*/ 	.word	0x000027b0


	//   ....[21]....
        /*014c*/ 	.word	0x000027c0


	//   ....[22]....
        /*0150*/ 	.word	0x00002840


	//   ....[23]....
        /*0154*/ 	.word	0x00002850


	//   ....[24]....
        /*0158*/ 	.word	0x000028b0


	//   ....[25]....
        /*015c*/ 	.word	0x000028d0


	//   ....[26]....
        /*0160*/ 	.word	0x00002910


	//   ....[27]....
        /*0164*/ 	.word	0x00002940


	//   ....[28]....
        /*0168*/ 	.word	0x00002990


	//   ....[29]....
        /*016c*/ 	.word	0x000029e0


	//----- nvinfo : EIATTR_VRC_CTA_INIT_COUNT
	.align		4
.L_260:
        /*0170*/ 	.byte	0x02, 0x4a
	.zero		1
	.zero		1


	//----- nvinfo : EIATTR_EXIT_INSTR_OFFSETS
	.align		4
        /*0174*/ 	.byte	0x04, 0x1c
        /*0176*/ 	.short	(.L_262 - .L_261)


	//   ....[0]....
.L_261:
        /*0178*/ 	.word	0x00000080


	//   ....[1]....
        /*017c*/ 	.word	0x000000c0


	//   ....[2]....
        /*0180*/ 	.word	0x00002c50


	//   ....[3]....
        /*0184*/ 	.word	0x00002cb0


	//----- nvinfo : EIATTR_MAX_THREADS
	.align		4
.L_262:
        /*0188*/ 	.byte	0x04, 0x05
        /*018a*/ 	.short	(.L_264 - .L_263)
.L_263:
        /*018c*/ 	.word	0x00000200
        /*0190*/ 	.word	0x00000001
        /*0194*/ 	.word	0x00000001


	//----- nvinfo : EIATTR_CRS_STACK_SIZE
	.align		4
.L_264:
        /*0198*/ 	.byte	0x04, 0x1e
        /*019a*/ 	.short	(.L_266 - .L_265)
.L_265:
        /*019c*/ 	.word	0x00000000


	//----- nvinfo : EIATTR_CBANK_PARAM_SIZE
	.align		4
.L_266:
        /*01a0*/ 	.byte	0x03, 0x19
        /*01a2*/ 	.short	0x0021


	//----- nvinfo : EIATTR_PARAM_CBANK
	.align		4
        /*01a4*/ 	.byte	0x04, 0x0a
        /*01a6*/ 	.short	(.L_268 - .L_267)
	.align		4
.L_267:
        /*01a8*/ 	.word	index@(.nv.constant0._ZN3cub18CUB_300001_SM_10006detail6reduce28DeviceReduceSingleTileKernelINS2_10policy_hubIxjN4cuda3std3__44plusIxEEE10Policy1000EN6thrust24THRUST_300001_SM_1000_NS6detail15normal_iteratorINSD_10device_ptrIiEEEEPxjS9_xxNS7_10__identityEEEvT0_T1_T2_T3_T4_T6_)
        /*01ac*/ 	.short	0x0380
        /*01ae*/ 	.short	0x0021


	//----- nvinfo : EIATTR_SW_WAR
	.align		4
.L_268:
        /*01b0*/ 	.byte	0x04, 0x36
        /*01b2*/ 	.short	(.L_270 - .L_269)
.L_269:
        /*01b4*/ 	.word	0x00000008
.L_270:


//--------------------- .nv.info._ZN3cub18CUB_300001_SM_10006detail9transform16transform_kernelINS2_10policy_hubILb1EN4cuda3std3__45tupleIJN6thrust24THRUST_300001_SM_1000_NS6detail15normal_iteratorINSA_10device_ptrIiEEEEEEEE10policy1000El20MultiplyByTwoFunctorSF_JPiEEEvT0_iT1_T2_DpNS2_10kernel_argIT3_EE --------------------------
	.section	.nv.info._ZN3cub18CUB_300001_SM_10006detail9transform16transform_kernelINS2_10policy_hubILb1EN4cuda3std3__45tupleIJN6thrust24THRUST_300001_SM_1000_NS6detail15normal_iteratorINSA_10device_ptrIiEEEEEEEE10policy1000El20MultiplyByTwoFunctorSF_JPiEEEvT0_iT1_T2_DpNS2_10kernel_argIT3_EE,"",@"SHT_CUDA_INFO"
	.sectionflags	@""
	.align	4


	//----- nvinfo : EIATTR_CUDA_API_VERSION
	.align		4
        /*0000*/ 	.byte	0x04, 0x37
        /*0002*/ 	.short	(.L_272 - .L_271)
.L_271:
        /*0004*/ 	.word	0x00000082


	//----- nvinfo : EIATTR_KPARAM_INFO
	.align		4
.L_272:
        /*0008*/ 	.byte	0x04, 0x17
        /*000a*/ 	.short	(.L_274 - .L_273)
.L_273:
        /*000c*/ 	.word	0x00000000
        /*0010*/ 	.short	0x0004
        /*0012*/ 	.short	0x0018
        /*0014*/ 	.byte	0x00, 0xf0, 0x41, 0x00


	//----- nvinfo : EIATTR_KPARAM_INFO
	.align		4
.L_274:
        /*0018*/ 	.byte	0x04, 0x17
        /*001a*/ 	.short	(.L_276 - .L_275)
.L_275:
        /*001c*/ 	.word	0x00000000
        /*0020*/ 	.short	0x0003
        /*0022*/ 	.short	0x0010
        /*0024*/ 	.byte	0x00, 0xf0, 0x21, 0x00


	//----- nvinfo : EIATTR_KPARAM_INFO
	.align		4
.L_276:
        /*0028*/ 	.byte	0x04, 0x17
        /*002a*/ 	.short	(.L_278 - .L_277)
.L_277:
        /*002c*/ 	.word	0x00000000
        /*0030*/ 	.short	0x0002
        /*0032*/ 	.short	0x000c
        /*0034*/ 	.byte	0x00, 0xf0, 0x05, 0x00


	//----- nvinfo : EIATTR_KPARAM_INFO
	.align		4
.L_278:
        /*0038*/ 	.byte	0x04, 0x17
        /*003a*/ 	.short	(.L_280 - .L_279)
.L_279:
        /*003c*/ 	.word	0x00000000
        /*0040*/ 	.short	0x0001
        /*0042*/ 	.short	0x0008
        /*0044*/ 	.byte	0x00, 0xf0, 0x11, 0x00


	//----- nvinfo : EIATTR_KPARAM_INFO
	.align		4
.L_280:
        /*0048*/ 	.byte	0x04, 0x17
        /*004a*/ 	.short	(.L_282 - .L_281)
.L_281:
        /*004c*/ 	.word	0x00000000
        /*0050*/ 	.short	0x0000
        /*0052*/ 	.short	0x0000
        /*0054*/ 	.byte	0x00, 0xf0, 0x21, 0x00


	//----- nvinfo : EIATTR_SPARSE_MMA_MASK
	.align		4
.L_282:
        /*0058*/ 	.byte	0x03, 0x50
        /*005a*/ 	.short	0x0000


	//----- nvinfo : EIATTR_MAXREG_COUNT
	.align		4
        /*005c*/ 	.byte	0x03, 0x1b
        /*005e*/ 	.short	0x00ff


	//----- nvinfo : EIATTR_MERCURY_ISA_VERSION
	.align		4
        /*0060*/ 	.byte	0x03, 0x5f
        /*0062*/ 	.short	0x0101


	//----- nvinfo : EIATTR_VRC_CTA_INIT_COUNT
	.align		4
        /*0064*/ 	.byte	0x02, 0x4a
	.zero		1
	.zero		1


	//----- nvinfo : EIATTR_EXIT_INSTR_OFFSETS
	.align		4
        /*0068*/ 	.byte	0x04, 0x1c
        /*006a*/ 	.short	(.L_284 - .L_283)


	//   ....[0]....
.L_283:
        /*006c*/ 	.word	0x000002a0


	//   ....[1]....
        /*0070*/ 	.word	0x00000a30


	//   ....[2]....
        /*0074*/ 	.word	0x00000c60


	//   ....[3]....
        /*0078*/ 	.word	0x00000da0


	//   ....[4]....
        /*007c*/ 	.word	0x00000dd0


	//   ....[5]....
        /*0080*/ 	.word	0x00000e30


	//   ....[6]....
        /*0084*/ 	.word	0x00000e50


	//   ....[7]....
        /*0088*/ 	.word	0x00001310


	//   ....[8]....
        /*008c*/ 	.word	0x00001520


	//   ....[9]....
        /*0090*/ 	.word	0x00001670


	//   ....[10]....
        /*0094*/ 	.word	0x00001710


	//----- nvinfo : EIATTR_MAX_THREADS
	.align		4
.L_284:
        /*0098*/ 	.byte	0x04, 0x05
        /*009a*/ 	.short	(.L_286 - .L_285)
.L_285:
        /*009c*/ 	.word	0x00000080
        /*00a0*/ 	.word	0x00000001
        /*00a4*/ 	.word	0x00000001


	//----- nvinfo : EIATTR_CRS_STACK_SIZE
	.align		4
.L_286:
        /*00a8*/ 	.byte	0x04, 0x1e
        /*00aa*/ 	.short	(.L_288 - .L_287)
.L_287:
        /*00ac*/ 	.word	0x00000000


	//----- nvinfo : EIATTR_CBANK_PARAM_SIZE
	.align		4
.L_288:
        /*00b0*/ 	.byte	0x03, 0x19
        /*00b2*/ 	.short	0x0028


	//----- nvinfo : EIATTR_PARAM_CBANK
	.align		4
        /*00b4*/ 	.byte	0x04, 0x0a
        /*00b6*/ 	.short	(.L_290 - .L_289)
	.align		4
.L_289:
        /*00b8*/ 	.word	index@(.nv.constant0._ZN3cub18CUB_300001_SM_10006detail9transform16transform_kernelINS2_10policy_hubILb1EN4cuda3std3__45tupleIJN6thrust24THRUST_300001_SM_1000_NS6detail15normal_iteratorINSA_10device_ptrIiEEEEEEEE10policy1000El20MultiplyByTwoFunctorSF_JPiEEEvT0_iT1_T2_DpNS2_10kernel_argIT3_EE)
        /*00bc*/ 	.short	0x0380
        /*00be*/ 	.short	0x0028


	//----- nvinfo : EIATTR_SW_WAR
	.align		4
.L_290:
        /*00c0*/ 	.byte	0x04, 0x36
        /*00c2*/ 	.short	(.L_292 - .L_291)
.L_291:
        /*00c4*/ 	.word	0x00000008
.L_292:


//--------------------- .nv.info._ZN3cub18CUB_300001_SM_10006detail9transform16transform_kernelINS2_10policy_hubILb1EN4cuda3std3__45tupleIJN6thrust24THRUST_300001_SM_1000_NS6detail15normal_iteratorINSA_10device_ptrIiEEEEEEEE10policy1000Ei20MultiplyByTwoFunctorSF_JPiEEEvT0_iT1_T2_DpNS2_10kernel_argIT3_EE --------------------------
	.section	.nv.info._ZN3cub18CUB_300001_SM_10006detail9transform16transform_kernelINS2_10policy_hubILb1EN4cuda3std3__45tupleIJN6thrust24THRUST_300001_SM_1000_NS6detail15normal_iteratorINSA_10device_ptrIiEEEEEEEE10policy1000Ei20MultiplyByTwoFunctorSF_JPiEEEvT0_iT1_T2_DpNS2_10kernel_argIT3_EE,"",@"SHT_CUDA_INFO"
	.sectionflags	@""
	.align	4


	//----- nvinfo : EIATTR_CUDA_API_VERSION
	.align		4
        /*0000*/ 	.byte	0x04, 0x37
        /*0002*/ 	.short	(.L_294 - .L_293)
.L_293:
        /*0004*/ 	.word	0x00000082


	//----- nvinfo : EIATTR_KPARAM_INFO
	.align		4
.L_294:
        /*0008*/ 	.byte	0x04, 0x17
        /*000a*/ 	.short	(.L_296 - .L_295)
.L_295:
        /*000c*/ 	.word	0x00000000
        /*0010*/ 	.short	0x0004
        /*0012*/ 	.short	0x0018
        /*0014*/ 	.byte	0x00, 0xf0, 0x41, 0x00


	//----- nvinfo : EIATTR_KPARAM_INFO
	.align		4
.L_296:
        /*0018*/ 	.byte	0x04, 0x17
        /*001a*/ 	.short	(.L_298 - .L_297)
.L_297:
        /*001c*/ 	.word	0x00000000
        /*0020*/ 	.short	0x0003
        /*0022*/ 	.short	0x0010
        /*0024*/ 	.byte	0x00, 0xf0, 0x21, 0x00


	//----- nvinfo : EIATTR_KPARAM_INFO
	.align		4
.L_298:
        /*0028*/ 	.byte	0x04, 0x17
        /*002a*/ 	.short	(.L_300 - .L_299)
.L_299:
        /*002c*/ 	.word	0x00000000
        /*0030*/ 	.short	0x0002
        /*0032*/ 	.short	0x0008
        /*0034*/ 	.byte	0x00, 0xf0, 0x05, 0x00


	//----- nvinfo : EIATTR_KPARAM_INFO
	.align		4
.L_300:
        /*0038*/ 	.byte	0x04, 0x17
        /*003a*/ 	.short	(.L_302 - .L_301)
.L_301:
        /*003c*/ 	.word	0x00000000
        /*0040*/ 	.short	0x0001
        /*0042*/ 	.short	0x0004
        /*0044*/ 	.byte	0x00, 0xf0, 0x11, 0x00


	//----- nvinfo : EIATTR_KPARAM_INFO
	.align		4
.L_302:
        /*0048*/ 	.byte	0x04, 0x17
        /*004a*/ 	.short	(.L_304 - .L_303)
.L_303:
        /*004c*/ 	.word	0x00000000
        /*0050*/ 	.short	0x0000
        /*0052*/ 	.short	0x0000
        /*0054*/ 	.byte	0x00, 0xf0, 0x11, 0x00


	//----- nvinfo : EIATTR_SPARSE_MMA_MASK
	.align		4
.L_304:
        /*0058*/ 	.byte	0x03, 0x50
        /*005a*/ 	.short	0x0000


	//----- nvinfo : EIATTR_MAXREG_COUNT
	.align		4
        /*005c*/ 	.byte	0x03, 0x1b
        /*005e*/ 	.short	0x00ff


	//----- nvinfo : EIATTR_MERCURY_ISA_VERSION
	.align		4
        /*0060*/ 	.byte	0x03, 0x5f
        /*0062*/ 	.short	0x0101


	//----- nvinfo : EIATTR_VRC_CTA_INIT_COUNT
	.align		4
        /*0064*/ 	.byte	0x02, 0x4a
	.zero		1
	.zero		1


	//----- nvinfo : EIATTR_EXIT_INSTR_OFFSETS
	.align		4
        /*0068*/ 	.byte	0x04, 0x1c
        /*006a*/ 	.short	(.L_306 - .L_305)


	//   ....[0]....
.L_305:
        /*006c*/ 	.word	0x000001f0


	//   ....[1]....
        /*0070*/ 	.word	0x000006b0


	//   ....[2]....
        /*0074*/ 	.word	0x000008d0


	//   ....[3]....
        /*0078*/ 	.word	0x00000a20


	//   ....[4]....
        /*007c*/ 	.word	0x00000ae0


	//   ....[5]....
        /*0080*/ 	.word	0x00000b00


	//   ....[6]....
        /*0084*/ 	.word	0x00000ea0


	//   ....[7]....
        /*0088*/ 	.word	0x000010d0


	//   ....[8]....
        /*008c*/ 	.word	0x00001210


	//   ....[9]....
        /*0090*/ 	.word	0x00001240


	//   ....[10]....
        /*0094*/ 	.word	0x000012a0


	//----- nvinfo : EIATTR_MAX_THREADS
	.align		4
.L_306:
        /*0098*/ 	.byte	0x04, 0x05
        /*009a*/ 	.short	(.L_308 - .L_307)
.L_307:
        /*009c*/ 	.word	0x00000080
        /*00a0*/ 	.word	0x00000001
        /*00a4*/ 	.word	0x00000001


	//----- nvinfo : EIATTR_CRS_STACK_SIZE
	.align		4
.L_308:
        /*00a8*/ 	.byte	0x04, 0x1e
        /*00aa*/ 	.short	(.L_310 - .L_309)
.L_309:
        /*00ac*/ 	.word	0x00000000


	//----- nvinfo : EIATTR_CBANK_PARAM_SIZE
	.align		4
.L_310:
        /*00b0*/ 	.byte	0x03, 0x19
        /*00b2*/ 	.short	0x0028


	//----- nvinfo : EIATTR_PARAM_CBANK
	.align		4
        /*00b4*/ 	.byte	0x04, 0x0a
        /*00b6*/ 	.short	(.L_312 - .L_311)
	.align		4
.L_311:
        /*00b8*/ 	.word	index@(.nv.constant0._ZN3cub18CUB_300001_SM_10006detail9transform16transform_kernelINS2_10policy_hubILb1EN4cuda3std3__45tupleIJN6thrust24THRUST_300001_SM_1000_NS6detail15normal_iteratorINSA_10device_ptrIiEEEEEEEE10policy1000Ei20MultiplyByTwoFunctorSF_JPiEEEvT0_iT1_T2_DpNS2_10kernel_argIT3_EE)
        /*00bc*/ 	.short	0x0380
        /*00be*/ 	.short	0x0028


	//----- nvinfo : EIATTR_SW_WAR
	.align		4
.L_312:
        /*00c0*/ 	.byte	0x04, 0x36
        /*00c2*/ 	.short	(.L_314 - .L_313)
.L_313:
        /*00c4*/ 	.word	0x00000008
.L_314:


//--------------------- .nv.info._ZN3cub18CUB_300001_SM_10006detail11EmptyKernelIvEEvv --------------------------
	.section	.nv.info._ZN3cub18CUB_300001_SM_10006detail11EmptyKernelIvEEvv,"",@"SHT_CUDA_INFO"
	.sectionflags	@""
	.align	4


	//----- nvinfo : EIATTR_CUDA_API_VERSION
	.align		4
        /*0000*/ 	.byte	0x04, 0x37
        /*0002*/ 	.short	(.L_316 - .L_315)
.L_315:
        /*0004*/ 	.word	0x00000082


	//----- nvinfo : EIATTR_SPARSE_MMA_MASK
	.align		4
.L_316:
        /*0008*/ 	.byte	0x03, 0x50
        /*000a*/ 	.short	0x0000


	//----- nvinfo : EIATTR_MAXREG_COUNT
	.align		4
        /*000c*/ 	.byte	0x03, 0x1b
        /*000e*/ 	.short	0x00ff


	//----- nvinfo : EIATTR_MERCURY_ISA_VERSION
	.align		4
        /*0010*/ 	.byte	0x03, 0x5f
        /*0012*/ 	.short	0x0101


	//----- nvinfo : EIATTR_VRC_CTA_INIT_COUNT
	.align		4
        /*0014*/ 	.byte	0x02, 0x4a
	.zero		1
	.zero		1


	//----- nvinfo : EIATTR_EXIT_INSTR_OFFSETS
	.align		4
        /*0018*/ 	.byte	0x04, 0x1c
        /*001a*/ 	.short	(.L_318 - .L_317)


	//   ....[0]....
.L_317:
        /*001c*/ 	.word	0x00000010


	//----- nvinfo : EIATTR_SW_WAR
	.align		4
.L_318:
        /*0020*/ 	.byte	0x04, 0x36
        /*0022*/ 	.short	(.L_320 - .L_319)
.L_319:
        /*0024*/ 	.word	0x00000008
.L_320:


//--------------------- .nv.info._Z19kernel_square_arrayPiy --------------------------
	.section	.nv.info._Z19kernel_square_arrayPiy,"",@"SHT_CUDA_INFO"
	.sectionflags	@""
	.align	4


	//----- nvinfo : EIATTR_CUDA_API_VERSION
	.align		4
        /*0000*/ 	.byte	0x04, 0x37
        /*0002*/ 	.short	(.L_322 - .L_321)
.L_321:
        /*0004*/ 	.word	0x00000082


	//----- nvinfo : EIATTR_KPARAM_INFO
	.align		4
.L_322:
        /*0008*/ 	.byte	0x04, 0x17
        /*000a*/ 	.short	(.L_324 - .L_323)
.L_323:
        /*000c*/ 	.word	0x00000000
        /*0010*/ 	.short	0x0001
        /*0012*/ 	.short	0x0008
        /*0014*/ 	.byte	0x00, 0xf0, 0x21, 0x00


	//----- nvinfo : EIATTR_KPARAM_INFO
	.align		4
.L_324:
        /*0018*/ 	.byte	0x04, 0x17
        /*001a*/ 	.short	(.L_326 - .L_325)
.L_325:
        /*001c*/ 	.word	0x00000000
        /*0020*/ 	.short	0x0000
        /*0022*/ 	.short	0x0000
        /*0024*/ 	.byte	0x00, 0xf5, 0x21, 0x00


	//----- nvinfo : EIATTR_SPARSE_MMA_MASK
	.align		4
.L_326:
        /*0028*/ 	.byte	0x03, 0x50
        /*002a*/ 	.short	0x0000


	//----- nvinfo : EIATTR_MAXREG_COUNT
	.align		4
        /*002c*/ 	.byte	0x03, 0x1b
        /*002e*/ 	.short	0x00ff


	//----- nvinfo : EIATTR_MERCURY_ISA_VERSION
	.align		4
        /*0030*/ 	.byte	0x03, 0x5f
        /*0032*/ 	.short	0x0101


	//----- nvinfo : EIATTR_VRC_CTA_INIT_COUNT
	.align		4
        /*0034*/ 	.byte	0x02, 0x4a
	.zero		1
	.zero		1


	//----- nvinfo : EIATTR_EXIT_INSTR_OFFSETS
	.align		4
        /*0038*/ 	.byte	0x04, 0x1c
        /*003a*/ 	.short	(.L_328 - .L_327)


	//   ....[0]....
.L_327:
        /*003c*/ 	.word	0x00000080


	//   ....[1]....
        /*0040*/ 	.word	0x00000100


	//----- nvinfo : EIATTR_CBANK_PARAM_SIZE
	.align		4
.L_328:
        /*0044*/ 	.byte	0x03, 0x19
        /*0046*/ 	.short	0x0010


	//----- nvinfo : EIATTR_PARAM_CBANK
	.align		4
        /*0048*/ 	.byte	0x04, 0x0a
        /*004a*/ 	.short	(.L_330 - .L_329)
	.align		4
.L_329:
        /*004c*/ 	.word	index@(.nv.constant0._Z19kernel_square_arrayPiy)
        /*0050*/ 	.short	0x0380
        /*0052*/ 	.short	0x0010


	//----- nvinfo : EIATTR_SW_WAR
	.align		4
.L_330:
        /*0054*/ 	.byte	0x04, 0x36
        /*0056*/ 	.short	(.L_332 - .L_331)
.L_331:
        /*0058*/ 	.word	0x00000008
.L_332:


//--------------------- .nv.callgraph             --------------------------
	.section	.nv.callgraph,"",@"SHT_CUDA_CALLGRAPH"
	.align	4
	.sectionentsize	8
	.align		4
        /*0000*/ 	.word	0x00000000
	.align		4
        /*0004*/ 	.word	0xffffffff
	.align		4
        /*0008*/ 	.word	0x00000000
	.align		4
        /*000c*/ 	.word	0xfffffffe
	.align		4
        /*0010*/ 	.word	0x00000000
	.align		4
        /*0014*/ 	.word	0xfffffffd
	.align		4
        /*0018*/ 	.word	0x00000000
	.align		4
        /*001c*/ 	.word	0xfffffffc


//--------------------- .nv.constant4             --------------------------
	.section	.nv.constant4,"a",@progbits
	.align	8
	.align		8
.nv.constant4:
        /*0000*/ 	.dword	_ZN34_INTERNAL_9a6914ff_4_k_cu_ed7d15584cuda3std3__45__cpo5beginE
	.align		8
        /*0008*/ 	.dword	_ZN34_INTERNAL_9a6914ff_4_k_cu_ed7d15584cuda3std3__45__cpo3endE
	.align		8
        /*0010*/ 	.dword	_ZN34_INTERNAL_9a6914ff_4_k_cu_ed7d15584cuda3std3__45__cpo6cbeginE
	.align		8
        /*0018*/ 	.dword	_ZN34_INTERNAL_9a6914ff_4_k_cu_ed7d15584cuda3std3__45__cpo4cendE
	.align		8
        /*0020*/ 	.dword	_ZN34_INTERNAL_9a6914ff_4_k_cu_ed7d15584cuda3std3__45__cpo6rbeginE
	.align		8
        /*0028*/ 	.dword	_ZN34_INTERNAL_9a6914ff_4_k_cu_ed7d15584cuda3std3__45__cpo4rendE
	.align		8
        /*0030*/ 	.dword	_ZN34_INTERNAL_9a6914ff_4_k_cu_ed7d15584cuda3std3__45__cpo7crbeginE
	.align		8
        /*0038*/ 	.dword	_ZN34_INTERNAL_9a6914ff_4_k_cu_ed7d15584cuda3std3__45__cpo5crendE
	.align		8
        /*0040*/ 	.dword	_ZN34_INTERNAL_9a6914ff_4_k_cu_ed7d15584cuda3std3__436_GLOBAL__N__9a6914ff_4_k_cu_ed7d15586ignoreE
	.align		8
        /*0048*/ 	.dword	_ZN34_INTERNAL_9a6914ff_4_k_cu_ed7d15584cuda3std3__419piecewise_constructE
	.align		8
        /*0050*/ 	.dword	_ZN34_INTERNAL_9a6914ff_4_k_cu_ed7d15584cuda3std3__48in_placeE
	.align		8
        /*0058*/ 	.dword	_ZN34_INTERNAL_9a6914ff_4_k_cu_ed7d15584cuda3std3__420unreachable_sentinelE
	.align		8
        /*0060*/ 	.dword	_ZN34_INTERNAL_9a6914ff_4_k_cu_ed7d15584cuda3std3__47nulloptE
	.align		8
        /*0068*/ 	.dword	_ZN34_INTERNAL_9a6914ff_4_k_cu_ed7d15584cuda3std3__48unexpectE
	.align		8
        /*0070*/ 	.dword	_ZN34_INTERNAL_9a6914ff_4_k_cu_ed7d15584cuda3std6ranges3__45__cpo4swapE
	.align		8
        /*0078*/ 	.dword	_ZN34_INTERNAL_9a6914ff_4_k_cu_ed7d15584cuda3std6ranges3__45__cpo9iter_moveE
	.align		8
        /*0080*/ 	.dword	_ZN34_INTERNAL_9a6914ff_4_k_cu_ed7d15584cuda3std6ranges3__45__cpo5beginE
	.align		8
        /*0088*/ 	.dword	_ZN34_INTERNAL_9a6914ff_4_k_cu_ed7d15584cuda3std6ranges3__45__cpo3endE
	.align		8
        /*0090*/ 	.dword	_ZN34_INTERNAL_9a6914ff_4_k_cu_ed7d15584cuda3std6ranges3__45__cpo6cbeginE
	.align		8
        /*0098*/ 	.dword	_ZN34_INTERNAL_9a6914ff_4_k_cu_ed7d15584cuda3std6ranges3__45__cpo4cendE
	.align		8
        /*00a0*/ 	.dword	_ZN34_INTERNAL_9a6914ff_4_k_cu_ed7d15584cuda3std6ranges3__45__cpo7advanceE
	.align		8
        /*00a8*/ 	.dword	_ZN34_INTERNAL_9a6914ff_4_k_cu_ed7d15584cuda3std6ranges3__45__cpo9iter_swapE
	.align		8
        /*00b0*/ 	.dword	_ZN34_INTERNAL_9a6914ff_4_k_cu_ed7d15584cuda3std6ranges3__45__cpo4nextE
	.align		8
        /*00b8*/ 	.dword	_ZN34_INTERNAL_9a6914ff_4_k_cu_ed7d15584cuda3std6ranges3__45__cpo4prevE
	.align		8
        /*00c0*/ 	.dword	_ZN34_INTERNAL_9a6914ff_4_k_cu_ed7d15584cuda3std6ranges3__45__cpo4dataE
	.align		8
        /*00c8*/ 	.dword	_ZN34_INTERNAL_9a6914ff_4_k_cu_ed7d15584cuda3std6ranges3__45__cpo5cdataE
	.align		8
        /*00d0*/ 	.dword	_ZN34_INTERNAL_9a6914ff_4_k_cu_ed7d15584cuda3std6ranges3__45__cpo4sizeE
	.align		8
        /*00d8*/ 	.dword	_ZN34_INTERNAL_9a6914ff_4_k_cu_ed7d15584cuda3std6ranges3__45__cpo5ssizeE
	.align		8
        /*00e0*/ 	.dword	_ZN34_INTERNAL_9a6914ff_4_k_cu_ed7d15584cuda3std6ranges3__45__cpo8distanceE
	.align		8
        /*00e8*/ 	.dword	_ZN34_INTERNAL_9a6914ff_4_k_cu_ed7d15586thrust24THRUST_300001_SM_1000_NS8cuda_cub3parE
	.align		8
        /*00f0*/ 	.dword	_ZN34_INTERNAL_9a6914ff_4_k_cu_ed7d15586thrust24THRUST_300001_SM_1000_NS8cuda_cub10par_nosyncE
	.align		8
        /*00f8*/ 	.dword	_ZN34_INTERNAL_9a6914ff_4_k_cu_ed7d15586thrust24THRUST_300001_SM_1000_NS6system6detail10sequential3seqE
	.align		8
        /*0100*/ 	.dword	_ZN34_INTERNAL_9a6914ff_4_k_cu_ed7d15586thrust24THRUST_300001_SM_1000_NS12placeholders2_1E
	.align		8
        /*0108*/ 	.dword	_ZN34_INTERNAL_9a6914ff_4_k_cu_ed7d15586thrust24THRUST_300001_SM_1000_NS12placeholders2_2E
	.align		8
        /*0110*/ 	.dword	_ZN34_INTERNAL_9a6914ff_4_k_cu_ed7d15586thrust24THRUST_300001_SM_1000_NS12placeholders2_3E
	.align		8
        /*0118*/ 	.dword	_ZN34_INTERNAL_9a6914ff_4_k_cu_ed7d15586thrust24THRUST_300001_SM_1000_NS12placeholders2_4E
	.align		8
        /*0120*/ 	.dword	_ZN34_INTERNAL_9a6914ff_4_k_cu_ed7d15586thrust24THRUST_300001_SM_1000_NS12placeholders2_5E
	.align		8
        /*0128*/ 	.dword	_ZN34_INTERNAL_9a6914ff_4_k_cu_ed7d15586thrust24THRUST_300001_SM_1000_NS12placeholders2_6E
	.align		8
        /*0130*/ 	.dword	_ZN34_INTERNAL_9a6914ff_4_k_cu_ed7d15586thrust24THRUST_300001_SM_1000_NS12placeholders2_7E
	.align		8
        /*0138*/ 	.dword	_ZN34_INTERNAL_9a6914ff_4_k_cu_ed7d15586thrust24THRUST_300001_SM_1000_NS12placeholders2_8E
	.align		8
        /*0140*/ 	.dword	_ZN34_INTERNAL_9a6914ff_4_k_cu_ed7d15586thrust24THRUST_300001_SM_1000_NS12placeholders2_9E
	.align		8
        /*0148*/ 	.dword	_ZN34_INTERNAL_9a6914ff_4_k_cu_ed7d15586thrust24THRUST_300001_SM_1000_NS12placeholders3_10E
	.align		8
        /*0150*/ 	.dword	_ZN34_INTERNAL_9a6914ff_4_k_cu_ed7d15586thrust24THRUST_300001_SM_1000_NS3seqE


//--------------------- .text._ZN3cub18CUB_300001_SM_10006detail6reduce28DeviceReduceSingleTileKernelINS2_10policy_hubIxyN4cuda3std3__44plusIxEEE10Policy1000EPxSC_iS9_xxNS7_10__identityEEEvT0_T1_T2_T3_T4_T6_ --------------------------
	.section	.text._ZN3cub18CUB_300001_SM_10006detail6reduce28DeviceReduceSingleTileKernelINS2_10policy_hubIxyN4cuda3std3__44plusIxEEE10Policy1000EPxSC_iS9_xxNS7_10__identityEEEvT0_T1_T2_T3_T4_T6_,"ax",@progbits
	.align	128
        .global         _ZN3cub18CUB_300001_SM_10006detail6reduce28DeviceReduceSingleTileKernelINS2_10policy_hubIxyN4cuda3std3__44plusIxEEE10Policy1000EPxSC_iS9_xxNS7_10__identityEEEvT0_T1_T2_T3_T4_T6_
        .type           _ZN3cub18CUB_300001_SM_10006detail6reduce28DeviceReduceSingleTileKernelINS2_10policy_hubIxyN4cuda3std3__44plusIxEEE10Policy1000EPxSC_iS9_xxNS7_10__identityEEEvT0_T1_T2_T3_T4_T6_,@function
        .size           _ZN3cub18CUB_300001_SM_10006detail6reduce28DeviceReduceSingleTileKernelINS2_10policy_hubIxyN4cuda3std3__44plusIxEEE10Policy1000EPxSC_iS9_xxNS7_10__identityEEEvT0_T1_T2_T3_T4_T6_,(.L_x_227 - _ZN3cub18CUB_300001_SM_10006detail6reduce28DeviceReduceSingleTileKernelINS2_10policy_hubIxyN4cuda3std3__44plusIxEEE10Policy1000EPxSC_iS9_xxNS7_10__identityEEEvT0_T1_T2_T3_T4_T6_)
        .other          _ZN3cub18CUB_300001_SM_10006detail6reduce28DeviceReduceSingleTileKernelINS2_10policy_hubIxyN4cuda3std3__44plusIxEEE10Policy1000EPxSC_iS9_xxNS7_10__identityEEEvT0_T1_T2_T3_T4_T6_,@"STO_CUDA_ENTRY STV_DEFAULT"
_ZN3cub18CUB_300001_SM_10006detail6reduce28DeviceReduceSingleTileKernelINS2_10policy_hubIxyN4cuda3std3__44plusIxEEE10Policy1000EPxSC_iS9_xxNS7_10__identityEEEvT0_T1_T2_T3_T4_T6_:
.text._ZN3cub18CUB_300001_SM_10006detail6reduce28DeviceReduceSingleTileKernelINS2_10policy_hubIxyN4cuda3std3__44plusIxEEE10Policy1000EPxSC_iS9_xxNS7_10__identityEEEvT0_T1_T2_T3_T4_T6_:
[----:B------:R-:W-:Y:S01]  /*0000*/  LDC R1, c[0x0][0x37c] ;  /* 0x0000df00ff017b82 */ /* 0x000fe20000000800 */
[----:B------:R-:W0:Y:S01]  /*0010*/  LDCU UR4, c[0x0][0x390] ;  /* 0x00007200ff0477ac */ /* 0x000e220008000800 */
[----:B------:R-:W1:Y:S01]  /*0020*/  LDCU.64 UR6, c[0x0][0x358] ;  /* 0x00006b00ff0677ac */ /* 0x000e620008000a00 */
[----:B0-----:R-:W-:-:S05]  /*0030*/  IMAD.U32 R4, RZ, RZ, UR4 ;  /* 0x00000004ff047e24 */ /* 0x001fca000f8e00ff */
[----:B------:R-:W-:-:S13]  /*0040*/  ISETP.NE.AND P0, PT, R4, RZ, PT ;  /* 0x000000ff0400720c */ /* 0x000fda0003f05270 */
[----:B-1----:R-:W-:Y:S05]  /*0050*/  @P0 BRA `(.L_x_0) ;  /* 0x00000000001c0947 */ /* 0x002fea0003800000 */
[----:B------:R-:W0:Y:S02]  /*0060*/  S2R R0, SR_TID.X ;  /* 0x0000000000007919 */ /* 0x000e240000002100 */
[----:B0-----:R-:W-:-:S13]  /*0070*/  ISETP.NE.AND P0, PT, R0, RZ, PT ;  /* 0x000000ff0000720c */ /* 0x001fda0003f05270 */
[----:B------:R-:W-:Y:S05]  /*0080*/  @P0 EXIT ;  /* 0x000000000000094d */ /* 0x000fea0003800000 */
[----:B------:R-:W0:Y:S08]  /*0090*/  LDC.64 R2, c[0x0][0x388] ;  /* 0x0000e200ff027b82 */ /* 0x000e300000000a00 */
[----:B------:R-:W0:Y:S02]  /*00a0*/  LDC.64 R4, c[0x0][0x398] ;  /* 0x0000e600ff047b82 */ /* 0x000e240000000a00 */
[----:B0-----:R-:W-:Y:S01]  /*00b0*/  STG.E.64 desc[UR6][R2.64], R4 ;  /* 0x0000000402007986 */ /* 0x001fe2000c101b06 */
[----:B------:R-:W-:Y:S05]  /*00c0*/  EXIT ;  /* 0x000000000000794d */ /* 0x000fea0003800000 */
.L_x_0:
[----:B------:R-:W-:Y:S01]  /*00d0*/  ISETP.GT.AND P0, PT, R4, 0xdff, PT ;  /* 0x00000dff0400780c */ /* 0x000fe20003f04270 */
[----:B------:R-:W-:-:S12]  /*00e0*/  BSSY.RECONVERGENT B0, `(.L_x_1) ;  /* 0x0000256000007945 */ /* 0x000fd80003800200 */
[----:B------:R-:W-:Y:S05]  /*00f0*/  @P0 BRA `(.L_x_2) ;  /* 0x00000014004c0947 */ /* 0x000fea0003800000 */
[----:B------:R-:W0:Y:S01]  /*0100*/  S2R R5, SR_TID.X ;  /* 0x0000000000057919 */ /* 0x000e220000002100 */
[----:B------:R-:W-:Y:S01]  /*0110*/  BSSY.RECONVERGENT B1, `(.L_x_3) ;  /* 0x0000009000017945 */ /* 0x000fe20003800200 */
[----:B------:R-:W-:Y:S02]  /*0120*/  CS2R R2, SRZ ;  /* 0x0000000000027805 */ /* 0x000fe4000001ff00 */
[----:B0-----:R-:W-:Y:S01]  /*0130*/  ISETP.GE.AND P0, PT, R5, R4, PT ;  /* 0x000000040500720c */ /* 0x001fe20003f06270 */
[----:B------:R-:W-:-:S12]  /*0140*/  IMAD.MOV.U32 R7, RZ, RZ, R5 ;  /* 0x000000ffff077224 */ /* 0x000fd800078e0005 */
[----:B------:R-:W-:Y:S05]  /*0150*/  @P0 BRA `(.L_x_4) ;  /* 0x0000000000100947 */ /* 0x000fea0003800000 */
[----:B------:R-:W0:Y:S02]  /*0160*/  LDC.64 R2, c[0x0][0x380] ;  /* 0x0000e000ff027b82 */ /* 0x000e240000000a00 */
[----:B0-----:R-:W-:-:S06]  /*0170*/  IMAD.WIDE.U32 R2, R5, 0x8, R2 ;  /* 0x0000000805027825 */ /* 0x001fcc00078e0002 */
[----:B------:R-:W5:Y:S01]  /*0180*/  LDG.E.64.CONSTANT R2, desc[UR6][R2.64] ;  /* 0x0000000602027981 */ /* 0x000f62000c1e9b00 */
[----:B------:R-:W-:-:S07]  /*0190*/  VIADD R7, R5, 0x200 ;  /* 0x0000020005077836 */ /* 0x000fce0000000000 */
.L_x_4:
[----:B------:R-:W-:Y:S05]  /*01a0*/  BSYNC.RECONVERGENT B1 ;  /* 0x0000000000017941 */ /* 0x000fea0003800200 */
.L_x_3:
[----:B------:R-:W-:Y:S01]  /*01b0*/  ISETP.GE.AND P0, PT, R7, R4, PT ;  /* 0x000000040700720c */ /* 0x000fe20003f06270 */
[----:B------:R-:W-:-:S12]  /*01c0*/  BSSY.RECONVERGENT B1, `(.L_x_5) ;  /* 0x0000077000017945 */ /* 0x000fd80003800200 */
[----:B------:R-:W-:Y:S05]  /*01d0*/  @P0 BRA `(.L_x_6) ;  /* 0x0000000400d40947 */ /* 0x000fea0003800000 */
[----:B------:R-:W-:Y:S01]  /*01e0*/  LOP3.LUT R9, RZ, R7, RZ, 0x33, !PT ;  /* 0x00000007ff097212 */ /* 0x000fe200078e33ff */
[----:B------:R-:W-:Y:S04]  /*01f0*/  BSSY.RECONVERGENT B2, `(.L_x_7) ;  /* 0x0000018000027945 */ /* 0x000fe80003800200 */
[----:B------:R-:W-:-:S05]  /*0200*/  IMAD.IADD R0, R9, 0x1, R4 ;  /* 0x0000000109007824 */ /* 0x000fca00078e0204 */
[C---:B------:R-:W-:Y:S02]  /*0210*/  LOP3.LUT R6, R0.reuse, 0x600, RZ, 0xc0, !PT ;  /* 0x0000060000067812 */ /* 0x040fe400078ec0ff */
[----:B------:R-:W-:Y:S02]  /*0220*/  ISETP.GE.U32.AND P1, PT, R0, 0x600, PT ;  /* 0x000006000000780c */ /* 0x000fe40003f26070 */
[----:B------:R-:W-:-:S13]  /*0230*/  ISETP.NE.AND P0, PT, R6, 0x600, PT ;  /* 0x000006000600780c */ /* 0x000fda0003f05270 */
[----:B------:R-:W-:Y:S05]  /*0240*/  @!P0 BRA `(.L_x_8) ;  /* 0x0000000000488947 */ /* 0x000fea0003800000 */
[----:B------:R-:W0:Y:S01]  /*0250*/  LDC.64 R8, c[0x0][0x380] ;  /* 0x0000e000ff087b82 */ /* 0x000e220000000a00 */
[----:B------:R-:W-:-:S04]  /*0260*/  LEA.HI R0, R0, 0x1, RZ, 0x17 ;  /* 0x0000000100007811 */ /* 0x000fc800078fb8ff */
[----:B------:R-:W-:-:S05]  /*0270*/  LOP3.LUT R0, R0, 0x3, RZ, 0xc0, !PT ;  /* 0x0000000300007812 */ /* 0x000fca00078ec0ff */
[----:B------:R-:W-:Y:S02]  /*0280*/  IMAD.MOV R0, RZ, RZ, -R0 ;  /* 0x000000ffff007224 */ /* 0x000fe400078e0a00 */
[----:B0-----:R-:W-:-:S04]  /*0290*/  IMAD.WIDE.U32 R8, R7, 0x8, R8 ;  /* 0x0000000807087825 */ /* 0x001fc800078e0008 */
[----:B------:R-:W-:Y:S02]  /*02a0*/  IMAD.MOV.U32 R6, RZ, RZ, R8 ;  /* 0x000000ffff067224 */ /* 0x000fe400078e0008 */
[----:B------:R-:W-:-:S07]  /*02b0*/  IMAD.MOV.U32 R11, RZ, RZ, R9 ;  /* 0x000000ffff0b7224 */ /* 0x000fce00078e0009 */
.L_x_9:
[----:B------:R-:W-:Y:S02]  /*02c0*/  IMAD.MOV.U32 R8, RZ, RZ, R6 ;  /* 0x000000ffff087224 */ /* 0x000fe400078e0006 */
[----:B------:R-:W-:-:S06]  /*02d0*/  IMAD.MOV.U32 R9, RZ, RZ, R11 ;  /* 0x000000ffff097224 */ /* 0x000fcc00078e000b */
[----:B------:R-:W2:Y:S01]  /*02e0*/  LDG.E.64.CONSTANT R8, desc[UR6][R8.64] ;  /* 0x0000000608087981 */ /* 0x000ea2000c1e9b00 */
[----:B------:R-:W-:Y:S01]  /*02f0*/  VIADD R0, R0, 0x1 ;  /* 0x0000000100007836 */ /* 0x000fe20000000000 */
[----:B------:R-:W-:Y:S01]  /*0300*/  IADD3 R6, P3, PT, R6, 0x1000, RZ ;  /* 0x0000100006067810 */ /* 0x000fe20007f7e0ff */
[----:B------:R-:W-:-:S03]  /*0310*/  VIADD R7, R7, 0x200 ;  /* 0x0000020007077836 */ /* 0x000fc60000000000 */
[----:B------:R-:W-:Y:S01]  /*0320*/  ISETP.NE.AND P0, PT, R0, RZ, PT ;  /* 0x000000ff0000720c */ /* 0x000fe20003f05270 */
[----:B------:R-:W-:Y:S01]  /*0330*/  IMAD.X R11, RZ, RZ, R11, P3 ;  /* 0x000000ffff0b7224 */ /* 0x000fe200018e060b */
[----:B--2--5:R-:W-:-:S05]  /*0340*/  IADD3 R2, P2, PT, R8, R2, RZ ;  /* 0x0000000208027210 */ /* 0x024fca0007f5e0ff */
[----:B------:R-:W-:-:S06]  /*0350*/  IMAD.X R3, R9, 0x1, R3, P2 ;  /* 0x0000000109037824 */ /* 0x000fcc00010e0603 */
[----:B------:R-:W-:Y:S05]  /*0360*/  @P0 BRA `(.L_x_9) ;  /* 0xfffffffc00d40947 */ /* 0x000fea000383ffff */
.L_x_8:
[----:B------:R-:W-:Y:S05]  /*0370*/  BSYNC.RECONVERGENT B2 ;  /* 0x0000000000027941 */ /* 0x000fea0003800200 */
.L_x_7:
[----:B------:R-:W-:Y:S05]  /*0380*/  @!P1 BRA `(.L_x_6) ;  /* 0x0000000400689947 */ /* 0x000fea0003800000 */
[----:B------:R-:W-:Y:S01]  /*0390*/  IMAD.IADD R0, R4, 0x1, -R7 ;  /* 0x0000000104007824 */ /* 0x000fe200078e0a07 */
[----:B------:R-:W-:Y:S01]  /*03a0*/  BSSY.RECONVERGENT B2, `(.L_x_10) ;  /* 0x0000031000027945 */ /* 0x000fe20003800200 */
[----:B------:R-:W-:-:S03]  /*03b0*/  PLOP3.LUT P0, PT, PT, PT, PT, 0x80, 0x8 ;  /* 0x000000000008781c */ /* 0x000fc60003f0f070 */
[----:B------:R-:W-:-:S13]  /*03c0*/  ISETP.GT.AND P1, PT, R0, 0x1800, PT ;  /* 0x000018000000780c */ /* 0x000fda0003f24270 */
[----:B------:R-:W-:Y:S05]  /*03d0*/  @!P1 BRA `(.L_x_11) ;  /* 0x0000000000b49947 */ /* 0x000fea0003800000 */
[----:B------:R-:W-:Y:S01]  /*03e0*/  PLOP3.LUT P0, PT, PT, PT, PT, 0x8, 0x80 ;  /* 0x000000000080781c */ /* 0x000fe20003f0e170 */
[----:B------:R-:W-:-:S12]  /*03f0*/  VIADD R0, R4, 0xffffe800 ;  /* 0xffffe80004007836 */ /* 0x000fd80000000000 */
.L_x_12:
[----:B------:R-:W0:Y:S01]  /*0400*/  LDC.64 R44, c[0x0][0x380] ;  /* 0x0000e000ff2c7b82 */ /* 0x000e220000000a00 */
[C---:B------:R-:W-:Y:S02]  /*0410*/  VIADD R41, R7.reuse, 0x800 ;  /* 0x0000080007297836 */ /* 0x040fe40000000000 */
[C---:B------:R-:W-:Y:S02]  /*0420*/  VIADD R43, R7.reuse, 0x1000 ;  /* 0x00001000072b7836 */ /* 0x040fe40000000000 */
[----:B0-----:R-:W-:-:S05]  /*0430*/  IMAD.WIDE R28, R7, 0x8, R44 ;  /* 0x00000008071c7825 */ /* 0x001fca00078e022c */
[----:B------:R-:W2:Y:S01]  /*0440*/  LDG.E.64.CONSTANT R8, desc[UR6][R28.64] ;  /* 0x000000061c087981 */ /* 0x000ea2000c1e9b00 */
[----:B------:R-:W-:-:S03]  /*0450*/  IMAD.WIDE R40, R41, 0x8, R44 ;  /* 0x0000000829287825 */ /* 0x000fc600078e022c */
[----:B------:R-:W2:Y:S04]  /*0460*/  LDG.E.64.CONSTANT R10, desc[UR6][R28.64+0x1000] ;  /* 0x001000061c0a7981 */ /* 0x000ea8000c1e9b00 */
[----:B------:R-:W3:Y:S04]  /*0470*/  LDG.E.64.CONSTANT R12, desc[UR6][R28.64+0x2000] ;  /* 0x002000061c0c7981 */ /* 0x000ee8000c1e9b00 */
[----:B------:R-:W3:Y:S01]  /*0480*/  LDG.E.64.CONSTANT R14, desc[UR6][R28.64+0x3000] ;  /* 0x003000061c0e7981 */ /* 0x000ee2000c1e9b00 */
[----:B------:R-:W-:-:S03]  /*0490*/  IMAD.WIDE R42, R43, 0x8, R44 ;  /* 0x000000082b2a7825 */ /* 0x000fc600078e022c */
[----:B------:R-:W4:Y:S04]  /*04a0*/  LDG.E.64.CONSTANT R16, desc[UR6][R40.64] ;  /* 0x0000000628107981 */ /* 0x000f28000c1e9b00 */
[----:B------:R-:W4:Y:S04]  /*04b0*/  LDG.E.64.CONSTANT R18, desc[UR6][R40.64+0x1000] ;  /* 0x0010000628127981 */ /* 0x000f28000c1e9b00 */
[----:B------:R-:W4:Y:S04]  /*04c0*/  LDG.E.64.CONSTANT R20, desc[UR6][R40.64+0x2000] ;  /* 0x0020000628147981 */ /* 0x000f28000c1e9b00 */
[----:B------:R2:W4:Y:S01]  /*04d0*/  LDG.E.64.CONSTANT R26, desc[UR6][R40.64+0x3000] ;  /* 0x00300006281a7981 */ /* 0x000522000c1e9b00 */
[----:B------:R-:W-:-:S03]  /*04e0*/  VIADD R31, R7, 0x1800 ;  /* 0x00001800071f7836 */ /* 0x000fc60000000000 */
[----:B------:R-:W4:Y:S04]  /*04f0*/  LDG.E.64.CONSTANT R24, desc[UR6][R42.64] ;  /* 0x000000062a187981 */ /* 0x000f28000c1e9b00 */
[----:B------:R-:W4:Y:S01]  /*0500*/  LDG.E.64.CONSTANT R22, desc[UR6][R42.64+0x1000] ;  /* 0x001000062a167981 */ /* 0x000f22000c1e9b00 */
[----:B------:R-:W-:-:S03]  /*0510*/  IMAD.WIDE R44, R31, 0x8, R44 ;  /* 0x000000081f2c7825 */ /* 0x000fc600078e022c */
[----:B------:R-:W4:Y:S04]  /*0520*/  LDG.E.64.CONSTANT R28, desc[UR6][R42.64+0x2000] ;  /* 0x002000062a1c7981 */ /* 0x000f28000c1e9b00 */
[----:B------:R-:W4:Y:S04]  /*0530*/  LDG.E.64.CONSTANT R36, desc[UR6][R42.64+0x3000] ;  /* 0x003000062a247981 */ /* 0x000f28000c1e9b00 */
[----:B------:R-:W4:Y:S04]  /*0540*/  LDG.E.64.CONSTANT R34, desc[UR6][R44.64] ;  /* 0x000000062c227981 */ /* 0x000f28000c1e9b00 */
[----:B------:R-:W4:Y:S04]  /*0550*/  LDG.E.64.CONSTANT R32, desc[UR6][R44.64+0x1000] ;  /* 0x001000062c207981 */ /* 0x000f28000c1e9b00 */
[----:B------:R-:W4:Y:S04]  /*0560*/  LDG.E.64.CONSTANT R30, desc[UR6][R44.64+0x2000] ;  /* 0x002000062c1e7981 */ /* 0x000f28000c1e9b00 */
[----:B------:R-:W4:Y:S01]  /*0570*/  LDG.E.64.CONSTANT R38, desc[UR6][R44.64+0x3000] ;  /* 0x003000062c267981 */ /* 0x000f22000c1e9b00 */
[----:B------:R-:W-:Y:S01]  /*0580*/  VIADD R7, R7, 0x2000 ;  /* 0x0000200007077836 */ /* 0x000fe20000000000 */
[----:B--2--5:R-:W-:-:S04]  /*0590*/  IADD3 R41, P1, P2, R10, R8, R2 ;  /* 0x000000080a297210 */ /* 0x024fc80007a3e002 */
[----:B------:R-:W-:Y:S02]  /*05a0*/  IADD3.X R9, PT, PT, R11, R9, R3, P1, P2 ;  /* 0x000000090b097210 */ /* 0x000fe40000fe4403 */
[----:B---3--:R-:W-:-:S04]  /*05b0*/  IADD3 R41, P3, P4, R14, R12, R41 ;  /* 0x0000000c0e297210 */ /* 0x008fc80007c7e029 */
[----:B------:R-:W-:Y:S02]  /*05c0*/  IADD3.X R13, PT, PT, R15, R13, R9, P3, P4 ;  /* 0x0000000d0f0d7210 */ /* 0x000fe40001fe8409 */
[----:B----4-:R-:W-:-:S04]  /*05d0*/  IADD3 R3, P1, P2, R18, R16, R41 ;  /* 0x0000001012037210 */ /* 0x010fc80007a3e029 */
[----:B------:R-:W-:Y:S02]  /*05e0*/  IADD3.X R17, PT, PT, R19, R17, R13, P1, P2 ;  /* 0x0000001113117210 */ /* 0x000fe40000fe440d */
[----:B------:R-:W-:-:S04]  /*05f0*/  IADD3 R3, P3, P4, R26, R20, R3 ;  /* 0x000000141a037210 */ /* 0x000fc80007c7e003 */
[----:B------:R-:W-:Y:S02]  /*0600*/  IADD3.X R21, PT, PT, R27, R21, R17, P3, P4 ;  /* 0x000000151b157210 */ /* 0x000fe40001fe8411 */
[----:B------:R-:W-:-:S04]  /*0610*/  IADD3 R3, P1, P2, R22, R24, R3 ;  /* 0x0000001816037210 */ /* 0x000fc80007a3e003 */
[----:B------:R-:W-:Y:S02]  /*0620*/  IADD3.X R23, PT, PT, R23, R25, R21, P1, P2 ;  /* 0x0000001917177210 */ /* 0x000fe40000fe4415 */
[----:B------:R-:W-:-:S04]  /*0630*/  IADD3 R3, P3, P4, R36, R28, R3 ;  /* 0x0000001c24037210 */ /* 0x000fc80007c7e003 */
[----:B------:R-:W-:Y:S02]  /*0640*/  IADD3.X R29, PT, PT, R37, R29, R23, P3, P4 ;  /* 0x0000001d251d7210 */ /* 0x000fe40001fe8417 */
[----:B------:R-:W-:Y:S02]  /*0650*/  ISETP.GE.AND P3, PT, R7, R0, PT ;  /* 0x000000000700720c */ /* 0x000fe40003f66270 */
[----:B------:R-:W-:-:S04]  /*0660*/  IADD3 R3, P2, P1, R32, R34, R3 ;  /* 0x0000002220037210 */ /* 0x000fc8000795e003 */
[----:B------:R-:W-:Y:S02]  /*0670*/  IADD3 R2, P4, P5, R38, R30, R3 ;  /* 0x0000001e26027210 */ /* 0x000fe40007d9e003 */
[----:B------:R-:W-:-:S04]  /*0680*/  IADD3.X R3, PT, PT, R33, R35, R29, P2, P1 ;  /* 0x0000002321037210 */ /* 0x000fc800017e241d */
[----:B------:R-:W-:Y:S01]  /*0690*/  IADD3.X R3, PT, PT, R39, R31, R3, P4, P5 ;  /* 0x0000001f27037210 */ /* 0x000fe200027ea403 */
[----:B------:R-:W-:Y:S06]  /*06a0*/  @!P3 BRA `(.L_x_12) ;  /* 0xfffffffc0054b947 */ /* 0x000fec000383ffff */
.L_x_11:
[----:B------:R-:W-:Y:S05]  /*06b0*/  BSYNC.RECONVERGENT B2 ;  /* 0x0000000000027941 */ /* 0x000fea0003800200 */
.L_x_10:
[----:B------:R-:W-:Y:S01]  /*06c0*/  IMAD.IADD R0, R4, 0x1, -R7 ;  /* 0x0000000104007824 */ /* 0x000fe200078e0a07 */
[----:B------:R-:W-:Y:S04]  /*06d0*/  BSSY.RECONVERGENT B2, `(.L_x_13) ;  /* 0x0000019000027945 */ /* 0x000fe80003800200 */
[----:B------:R-:W-:-:S13]  /*06e0*/  ISETP.GT.AND P1, PT, R0, 0x800, PT ;  /* 0x000008000000780c */ /* 0x000fda0003f24270 */
[----:B------:R-:W-:Y:S05]  /*06f0*/  @!P1 BRA `(.L_x_14) ;  /* 0x0000000000589947 */ /* 0x000fea0003800000 */
[----:B------:R-:W0:Y:S01]  /*0700*/  LDC.64 R18, c[0x0][0x380] ;  /* 0x0000e000ff127b82 */ /* 0x000e220000000a00 */
[C---:B------:R-:W-:Y:S02]  /*0710*/  VIADD R15, R7.reuse, 0x800 ;  /* 0x00000800070f7836 */ /* 0x040fe40000000000 */
[----:B0-----:R-:W-:-:S05]  /*0720*/  IMAD.WIDE R8, R7, 0x8, R18 ;  /* 0x0000000807087825 */ /* 0x001fca00078e0212 */
[----:B------:R-:W2:Y:S01]  /*0730*/  LDG.E.64.CONSTANT R10, desc[UR6][R8.64] ;  /* 0x00000006080a7981 */ /* 0x000ea2000c1e9b00 */
[----:B------:R-:W-:-:S03]  /*0740*/  IMAD.WIDE R18, R15, 0x8, R18 ;  /* 0x000000080f127825 */ /* 0x000fc600078e0212 */
[----:B------:R-:W2:Y:S04]  /*0750*/  LDG.E.64.CONSTANT R12, desc[UR6][R8.64+0x1000] ;  /* 0x00100006080c7981 */ /* 0x000ea8000c1e9b00 */
[----:B------:R-:W3:Y:S04]  /*0760*/  LDG.E.64.CONSTANT R14, desc[UR6][R8.64+0x2000] ;  /* 0x00200006080e7981 */ /* 0x000ee8000c1e9b00 */
[----:B------:R-:W3:Y:S04]  /*0770*/  LDG.E.64.CONSTANT R16, desc[UR6][R8.64+0x3000] ;  /* 0x0030000608107981 */ /* 0x000ee8000c1e9b00 */
[----:B------:R-:W4:Y:S04]  /*0780*/  LDG.E.64.CONSTANT R20, desc[UR6][R18.64] ;  /* 0x0000000612147981 */ /* 0x000f28000c1e9b00 */
[----:B------:R-:W4:Y:S04]  /*0790*/  LDG.E.64.CONSTANT R22, desc[UR6][R18.64+0x1000] ;  /* 0x0010000612167981 */ /* 0x000f28000c1e9b00 */
[----:B------:R-:W4:Y:S04]  /*07a0*/  LDG.E.64.CONSTANT R24, desc[UR6][R18.64+0x2000] ;  /* 0x0020000612187981 */ /* 0x000f28000c1e9b00 */
[----:B------:R-:W4:Y:S01]  /*07b0*/  LDG.E.64.CONSTANT R26, desc[UR6][R18.64+0x3000] ;  /* 0x00300006121a7981 */ /* 0x000f22000c1e9b00 */
[----:B------:R-:W-:Y:S01]  /*07c0*/  VIADD R7, R7, 0x1000 ;  /* 0x0000100007077836 */ /* 0x000fe20000000000 */
[----:B--2--5:R-:W-:-:S04]  /*07d0*/  IADD3 R29, P0, P1, R12, R10, R2 ;  /* 0x0000000a0c1d7210 */ /* 0x024fc8000791e002 */
[----:B------:R-:W-:Y:S02]  /*07e0*/  IADD3.X R11, PT, PT, R13, R11, R3, P0, P1 ;  /* 0x0000000b0d0b7210 */ /* 0x000fe400007e2403 */
[----:B------:R-:W-:Y:S02]  /*07f0*/  PLOP3.LUT P0, PT, PT, PT, PT, 0x8, 0x80 ;  /* 0x000000000080781c */ /* 0x000fe40003f0e170 */
[----:B---3--:R-:W-:-:S04]  /*0800*/  IADD3 R29, P2, P3, R16, R14, R29 ;  /* 0x0000000e101d7210 */ /* 0x008fc80007b5e01d */
[----:B------:R-:W-:Y:S02]  /*0810*/  IADD3.X R15, PT, PT, R17, R15, R11, P2, P3 ;  /* 0x0000000f110f7210 */ /* 0x000fe400017e640b */
[----:B----4-:R-:W-:-:S04]  /*0820*/  IADD3 R3, P1, P4, R22, R20, R29 ;  /* 0x0000001416037210 */ /* 0x010fc80007c3e01d */
[----:B------:R-:W-:Y:S02]  /*0830*/  IADD3 R2, P2, P3, R26, R24, R3 ;  /* 0x000000181a027210 */ /* 0x000fe40007b5e003 */
[----:B------:R-:W-:-:S04]  /*0840*/  IADD3.X R3, PT, PT, R23, R21, R15, P1, P4 ;  /* 0x0000001517037210 */ /* 0x000fc80000fe840f */
[----:B------:R-:W-:-:S07]  /*0850*/  IADD3.X R3, PT, PT, R27, R25, R3, P2, P3 ;  /* 0x000000191b037210 */ /* 0x000fce00017e6403 */
.L_x_14:
[----:B------:R-:W-:Y:S05]  /*0860*/  BSYNC.RECONVERGENT B2 ;  /* 0x0000000000027941 */ /* 0x000fea0003800200 */
.L_x_13:
[----:B------:R-:W-:-:S13]  /*0870*/  ISETP.LT.OR P0, PT, R7, R4, P0 ;  /* 0x000000040700720c */ /* 0x000fda0000701670 */
[----:B------:R-:W-:Y:S05]  /*0880*/  @!P0 BRA `(.L_x_6) ;  /* 0x0000000000288947 */ /* 0x000fea0003800000 */
[----:B------:R-:W0:Y:S02]  /*0890*/  LDC.64 R8, c[0x0][0x380] ;  /* 0x0000e000ff087b82 */ /* 0x000e240000000a00 */
[----:B0-----:R-:W-:-:S05]  /*08a0*/  IMAD.WIDE R6, R7, 0x8, R8 ;  /* 0x0000000807067825 */ /* 0x001fca00078e0208 */
[----:B------:R-:W2:Y:S04]  /*08b0*/  LDG.E.64.CONSTANT R8, desc[UR6][R6.64] ;  /* 0x0000000606087981 */ /* 0x000ea8000c1e9b00 */
[----:B------:R-:W2:Y:S04]  /*08c0*/  LDG.E.64.CONSTANT R10, desc[UR6][R6.64+0x1000] ;  /* 0x00100006060a7981 */ /* 0x000ea8000c1e9b00 */
[----:B------:R-:W3:Y:S04]  /*08d0*/  LDG.E.64.CONSTANT R12, desc[UR6][R6.64+0x2000] ;  /* 0x00200006060c7981 */ /* 0x000ee8000c1e9b00 */
[----:B------:R-:W3:Y:S01]  /*08e0*/  LDG.E.64.CONSTANT R14, desc[UR6][R6.64+0x3000] ;  /* 0x00300006060e7981 */ /* 0x000ee2000c1e9b00 */
[----:B--2--5:R-:W-:-:S04]  /*08f0*/  IADD3 R17, P0, P1, R10, R8, R2 ;  /* 0x000000080a117210 */ /* 0x024fc8000791e002 */
[----:B------:R-:W-:Y:S02]  /*0900*/  IADD3.X R3, PT, PT, R11, R9, R3, P0, P1 ;  /* 0x000000090b037210 */ /* 0x000fe400007e2403 */
[----:B---3--:R-:W-:-:S04]  /*0910*/  IADD3 R2, P2, P3, R14, R12, R17 ;  /* 0x0000000c0e027210 */ /* 0x008fc80007b5e011 */
[----:B------:R-:W-:-:S09]  /*0920*/  IADD3.X R3, PT, PT, R15, R13, R3, P2, P3 ;  /* 0x0000000d0f037210 */ /* 0x000fd200017e6403 */
.L_x_6:
[----:B------:R-:W-:Y:S05]  /*0930*/  BSYNC.RECONVERGENT B1 ;  /* 0x0000000000017941 */ /* 0x000fea0003800200 */
.L_x_5:
[----:B------:R-:W-:-:S13]  /*0940*/  ISETP.GE.AND P0, PT, R4, 0x200, PT ;  /* 0x000002000400780c */ /* 0x000fda0003f06270 */
[----:B------:R-:W-:Y:S05]  /*0950*/  @!P0 BRA `(.L_x_15) ;  /* 0x00000004002c8947 */ /* 0x000fea0003800000 */
[----:B------:R-:W0:Y:S01]  /*0960*/  S2R R8, SR_LANEID ;  /* 0x0000000000087919 */ /* 0x000e220000000000 */
[----:B-----5:R-:W1:Y:S04]  /*0970*/  SHFL.DOWN PT, R0, R2, 0x1, 0x1f ;  /* 0x08201f0002007f89 */ /* 0x020e6800000e0000 */
[----:B------:R-:W2:Y:S01]  /*0980*/  SHFL.DOWN PT, R4, R3, 0x1, 0x1f ;  /* 0x08201f0003047f89 */ /* 0x000ea200000e0000 */
[----:B0-----:R-:W-:-:S04]  /*0990*/  ISETP.GT.AND P0, PT, R8, 0x1e, PT ;  /* 0x0000001e0800780c */ /* 0x001fc80003f04270 */
[----:B-1----:R-:W-:Y:S02]  /*09a0*/  SEL R9, R0, RZ, !P0 ;  /* 0x000000ff00097207 */ /* 0x002fe40004000000 */
[----:B--2---:R-:W-:Y:S02]  /*09b0*/  SEL R4, R4, RZ, !P0 ;  /* 0x000000ff04047207 */ /* 0x004fe40004000000 */
[----:B------:R-:W-:-:S05]  /*09c0*/  IADD3 R9, P0, PT, R2, R9, RZ ;  /* 0x0000000902097210 */ /* 0x000fca0007f1e0ff */
[----:B------:R-:W-:Y:S01]  /*09d0*/  IMAD.X R6, R3, 0x1, R4, P0 ;  /* 0x0000000103067824 */ /* 0x000fe200000e0604 */
[----:B------:R-:W0:Y:S01]  /*09e0*/  SHFL.DOWN PT, R0, R9, 0x2, 0x1f ;  /* 0x08401f0009007f89 */ /* 0x000e2200000e0000 */
[----:B------:R-:W-:-:S03]  /*09f0*/  ISETP.GT.AND P0, PT, R8, 0x1d, PT ;  /* 0x0000001d0800780c */ /* 0x000fc60003f04270 */
[----:B------:R-:W1:Y:S01]  /*0a00*/  SHFL.DOWN PT, R4, R6, 0x2, 0x1f ;  /* 0x08401f0006047f89 */ /* 0x000e6200000e0000 */
[----:B0-----:R-:W-:-:S04]  /*0a10*/  SEL R0, R0, RZ, !P0 ;  /* 0x000000ff00007207 */ /* 0x001fc80004000000 */
[----:B------:R-:W-:Y:S02]  /*0a20*/  IADD3 R7, P1, PT, R0, R9, RZ ;  /* 0x0000000900077210 */ /* 0x000fe40007f3e0ff */
[----:B-1----:R-:W-:Y:S02]  /*0a30*/  SEL R3, R4, RZ, !P0 ;  /* 0x000000ff04037207 */ /* 0x002fe40004000000 */
[----:B------:R-:W-:Y:S01]  /*0a40*/  ISETP.GT.AND P0, PT, R8, 0x1b, PT ;  /* 0x0000001b0800780c */ /* 0x000fe20003f04270 */
[----:B------:R-:W0:Y:S02]  /*0a50*/  SHFL.DOWN PT, R0, R7, 0x4, 0x1f ;  /* 0x08801f0007007f89 */ /* 0x000e2400000e0000 */
[----:B------:R-:W-:-:S05]  /*0a60*/  IMAD.X R3, R3, 0x1, R6, P1 ;  /* 0x0000000103037824 */ /* 0x000fca00008e0606 */
[----:B------:R-:W1:Y:S01]  /*0a70*/  SHFL.DOWN PT, R2, R3, 0x4, 0x1f ;  /* 0x08801f0003027f89 */ /* 0x000e6200000e0000 */
[----:B0-----:R-:W-:-:S04]  /*0a80*/  SEL R0, R0, RZ, !P0 ;  /* 0x000000ff00007207 */ /* 0x001fc80004000000 */
[----:B------:R-:W-:Y:S02]  /*0a90*/  IADD3 R11, P1, PT, R0, R7, RZ ;  /* 0x00000007000b7210 */ /* 0x000fe40007f3e0ff */
[----:B-1----:R-:W-:-:S03]  /*0aa0*/  SEL R2, R2, RZ, !P0 ;  /* 0x000000ff02027207 */ /* 0x002fc60004000000 */
[----:B------:R-:W0:Y:S01]  /*0ab0*/  SHFL.DOWN PT, R0, R11, 0x8, 0x1f ;  /* 0x09001f000b007f89 */ /* 0x000e2200000e0000 */
[----:B------:R-:W-:Y:S01]  /*0ac0*/  ISETP.GT.AND P0, PT, R8, 0x17, PT ;  /* 0x000000170800780c */ /* 0x000fe20003f04270 */
[----:B------:R-:W-:Y:S01]  /*0ad0*/  IMAD.X R13, R2, 0x1, R3, P1 ;  /* 0x00000001020d7824 */ /* 0x000fe200008e0603 */
[----:B------:R-:W-:-:S04]  /*0ae0*/  ISETP.NE.AND P1, PT, R8, RZ, PT ;  /* 0x000000ff0800720c */ /* 0x000fc80003f25270 */
[----:B------:R-:W1:Y:S09]  /*0af0*/  SHFL.DOWN PT, R2, R13, 0x8, 0x1f ;  /* 0x09001f000d027f89 */ /* 0x000e7200000e0000 */
[----:B------:R-:W2:Y:S01]  /*0b00*/  @!P1 S2R R7, SR_CgaCtaId ;  /* 0x0000000000079919 */ /* 0x000ea20000008800 */
[----:B0-----:R-:W-:-:S04]  /*0b10*/  SEL R0, R0, RZ, !P0 ;  /* 0x000000ff00007207 */ /* 0x001fc80004000000 */
[----:B------:R-:W-:Y:S02]  /*0b20*/  IADD3 R9, P2, PT, R0, R11, RZ ;  /* 0x0000000b00097210 */ /* 0x000fe40007f5e0ff */
[----:B-1----:R-:W-:-:S03]  /*0b30*/  SEL R2, R2, RZ, !P0 ;  /* 0x000000ff02027207 */ /* 0x002fc60004000000 */
[----:B------:R-:W0:Y:S01]  /*0b40*/  SHFL.DOWN PT, R0, R9, 0x10, 0x1f ;  /* 0x0a001f0009007f89 */ /* 0x000e2200000e0000 */
[----:B------:R-:W-:Y:S01]  /*0b50*/  ISETP.GT.AND P0, PT, R8, 0xf, PT ;  /* 0x0000000f0800780c */ /* 0x000fe20003f04270 */
[----:B------:R-:W-:Y:S01]  /*0b60*/  IMAD.X R6, R2, 0x1, R13, P2 ;  /* 0x0000000102067824 */ /* 0x000fe200010e060d */
[----:B------:R-:W-:-:S04]  /*0b70*/  @!P1 MOV R2, 0x400 ;  /* 0x0000040000029802 */ /* 0x000fc80000000f00 */
[----:B------:R-:W1:Y:S01]  /*0b80*/  SHFL.DOWN PT, R3, R6, 0x10, 0x1f ;  /* 0x0a001f0006037f89 */ /* 0x000e6200000e0000 */
[----:B--2---:R-:W-:Y:S02]  /*0b90*/  @!P1 LEA R7, R7, R2, 0x18 ;  /* 0x0000000207079211 */ /* 0x004fe400078ec0ff */
[----:B0-----:R-:W-:Y:S02]  /*0ba0*/  SEL R4, R0, RZ, !P0 ;  /* 0x000000ff00047207 */ /* 0x001fe40004000000 */
[----:B------:R-:W-:Y:S02]  /*0bb0*/  @!P1 SHF.R.U32.HI R0, RZ, 0x2, R5 ;  /* 0x00000002ff009819 */ /* 0x000fe40000011605 */
[----:B------:R-:W-:Y:S02]  /*0bc0*/  IADD3 R2, P2, PT, R4, R9, RZ ;  /* 0x0000000904027210 */ /* 0x000fe40007f5e0ff */
[----:B------:R-:W-:Y:S02]  /*0bd0*/  @!P1 LOP3.LUT R0, R0, 0xf8, RZ, 0xc0, !PT ;  /* 0x000000f800009812 */ /* 0x000fe400078ec0ff */
[----:B-1----:R-:W-:-:S02]  /*0be0*/  SEL R3, R3, RZ, !P0 ;  /* 0x000000ff03037207 */ /* 0x002fc40004000000 */
[----:B------:R-:W-:Y:S01]  /*0bf0*/  ISETP.NE.AND P0, PT, R5, RZ, PT ;  /* 0x000000ff0500720c */ /* 0x000fe20003f05270 */
[----:B------:R-:W-:Y:S02]  /*0c00*/  @!P1 IMAD.IADD R7, R0, 0x1, R7 ;  /* 0x0000000100079824 */ /* 0x000fe400078e0207 */
[----:B------:R-:W-:-:S05]  /*0c10*/  IMAD.X R3, R3, 0x1, R6, P2 ;  /* 0x0000000103037824 */ /* 0x000fca00010e0606 */
[----:B------:R2:W-:Y:S01]  /*0c20*/  @!P1 STS.64 [R7+0x10], R2 ;  /* 0x0000100207009388 */ /* 0x0005e20000000a00 */
[----:B------:R-:W-:Y:S06]  /*0c30*/  BAR.SYNC.DEFER_BLOCKING 0x0 ;  /* 0x0000000000007b1d */ /* 0x000fec0000010000 */
[----:B------:R-:W-:Y:S05]  /*0c40*/  @P0 BRA `(.L_x_16) ;  /* 0x00000018007c0947 */ /* 0x000fea0003800000 */
[----:B------:R-:W0:Y:S01]  /*0c50*/  S2UR UR5, SR_CgaCtaId ;  /* 0x00000000000579c3 */ /* 0x000e220000008800 */
[----:B------:R-:W-:Y:S02]  /*0c60*/  UMOV UR4, 0x400 ;  /* 0x0000040000047882 */ /* 0x000fe40000000000 */
[----:B0-----:R-:W-:-:S09]  /*0c70*/  ULEA UR4, UR5, UR4, 0x18 ;  /* 0x0000000405047291 */ /* 0x001fd2000f8ec0ff */
[----:B------:R-:W-:Y:S04]  /*0c80*/  LDS.64 R32, [UR4+0x18] ;  /* 0x00001804ff207984 */ /* 0x000fe80008000a00 */
[----:B------:R-:W0:Y:S04]  /*0c90*/  LDS.128 R28, [UR4+0x20] ;  /* 0x00002004ff1c7984 */ /* 0x000e280008000c00 */
[----:B------:R-:W1:Y:S04]  /*0ca0*/  LDS.128 R24, [UR4+0x30] ;  /* 0x00003004ff187984 */ /* 0x000e680008000c00 */
[----:B------:R-:W3:Y:S04]  /*0cb0*/  LDS.128 R20, [UR4+0x40] ;  /* 0x00004004ff147984 */ /* 0x000ee80008000c00 */
[----:B------:R-:W4:Y:S04]  /*0cc0*/  LDS.128 R16, [UR4+0x50] ;  /* 0x00005004ff107984 */ /* 0x000f280008000c00 */
[----:B------:R-:W5:Y:S04]  /*0cd0*/  LDS.128 R12, [UR4+0x60] ;  /* 0x00006004ff0c7984 */ /* 0x000f680008000c00 */
[----:B------:R-:W5:Y:S04]  /*0ce0*/  LDS.128 R8, [UR4+0x70] ;  /* 0x00007004ff087984 */ /* 0x000f680008000c00 */
[----:B--2---:R-:W2:Y:S01]  /*0cf0*/  LDS.128 R4, [UR4+0x80] ;  /* 0x00008004ff047984 */ /* 0x004ea20008000c00 */
[----:B0-----:R-:W-:-:S04]  /*0d00*/  IADD3 R35, P1, P2, R28, R32, R2 ;  /* 0x000000201c237210 */ /* 0x001fc80007a3e002 */
[----:B-1----:R-:W-:Y:S02]  /*0d10*/  IADD3 R35, P3, P4, R24, R35, R30 ;  /* 0x0000002318237210 */ /* 0x002fe40007c7e01e */
[----:B------:R-:W-:Y:S02]  /*0d20*/  IADD3.X R29, PT, PT, R29, R33, R3, P1, P2 ;  /* 0x000000211d1d7210 */ /* 0x000fe40000fe4403 */
[----:B---3--:R-:W-:Y:S02]  /*0d30*/  IADD3 R3, P1, P2, R20, R35, R26 ;  /* 0x0000002314037210 */ /* 0x008fe40007a3e01a */
[----:B------:R-:W-:Y:S02]  /*0d40*/  IADD3.X R25, PT, PT, R25, R29, R31, P3, P4 ;  /* 0x0000001d19197210 */ /* 0x000fe40001fe841f */
[----:B----4-:R-:W-:Y:S02]  /*0d50*/  IADD3 R3, P3, P4, R16, R3, R22 ;  /* 0x0000000310037210 */ /* 0x010fe40007c7e016 */
[----:B------:R-:W-:-:S02]  /*0d60*/  IADD3.X R21, PT, PT, R21, R25, R27, P1, P2 ;  /* 0x0000001915157210 */ /* 0x000fc40000fe441b */
[----:B-----5:R-:W-:Y:S02]  /*0d70*/  IADD3 R3, P1, P2, R12, R3, R18 ;  /* 0x000000030c037210 */ /* 0x020fe40007a3e012 */
[----:B------:R-:W-:Y:S02]  /*0d80*/  IADD3.X R17, PT, PT, R17, R21, R23, P3, P4 ;  /* 0x0000001511117210 */ /* 0x000fe40001fe8417 */
[----:B------:R-:W-:Y:S02]  /*0d90*/  IADD3 R3, P3, P4, R8, R3, R14 ;  /* 0x0000000308037210 */ /* 0x000fe40007c7e00e */
[----:B------:R-:W-:Y:S02]  /*0da0*/  IADD3.X R13, PT, PT, R13, R17, R19, P1, P2 ;  /* 0x000000110d0d7210 */ /* 0x000fe40000fe4413 */
[----:B--2---:R-:W-:Y:S02]  /*0db0*/  IADD3 R3, P1, P2, R4, R3, R10 ;  /* 0x0000000304037210 */ /* 0x004fe40007a3e00a */
[----:B------:R-:W-:-:S02]  /*0dc0*/  IADD3.X R9, PT, PT, R9, R13, R15, P3, P4 ;  /* 0x0000000d09097210 */ /* 0x000fc40001fe840f */
[----:B------:R-:W-:Y:S02]  /*0dd0*/  IADD3 R2, P3, PT, R3, R6, RZ ;  /* 0x0000000603027210 */ /* 0x000fe40007f7e0ff */
[----:B------:R-:W-:-:S05]  /*0de0*/  IADD3.X R3, PT, PT, R5, R9, R11, P1, P2 ;  /* 0x0000000905037210 */ /* 0x000fca0000fe440b */
[----:B------:R-:W-:Y:S01]  /*0df0*/  IMAD.X R3, R3, 0x1, R7, P3 ;  /* 0x0000000103037824 */ /* 0x000fe200018e0607 */
[----:B------:R-:W-:Y:S06]  /*0e00*/  BRA `(.L_x_16) ;  /* 0x00000018000c7947 */ /* 0x000fec0003800000 */
.L_x_15:
[----:B------:R-:W-:Y:S01]  /*0e10*/  LOP3.LUT R0, R5, 0x3e0, RZ, 0xc0, !PT ;  /* 0x000003e005007812 */ /* 0x000fe200078ec0ff */
[----:B------:R-:W0:Y:S03]  /*0e20*/  S2R R12, SR_LANEID ;  /* 0x00000000000c7919 */ /* 0x000e260000000000 */
[----:B------:R-:W-:Y:S01]  /*0e30*/  LOP3.LUT R9, RZ, R0, RZ, 0x33, !PT ;  /* 0x00000000ff097212 */ /* 0x000fe200078e33ff */
[----:B------:R-:W-:-:S04]  /*0e40*/  VIADD R7, R0, 0x20 ;  /* 0x0000002000077836 */ /* 0x000fc80000000000 */
[----:B------:R-:W-:Y:S01]  /*0e50*/  IMAD.IADD R9, R9, 0x1, R4 ;  /* 0x0000000109097824 */ /* 0x000fe200078e0204 */
[----:B------:R-:W-:-:S04]  /*0e60*/  ISETP.GT.AND P0, PT, R7, R4, PT ;  /* 0x000000040700720c */ /* 0x000fc80003f04270 */
[----:B------:R-:W-:-:S05]  /*0e70*/  SEL R9, R9, 0x1f, P0 ;  /* 0x0000001f09097807 */ /* 0x000fca0000000000 */
[----:B-----5:R-:W1:Y:S04]  /*0e80*/  SHFL.DOWN PT, R0, R2, 0x1, R9 ;  /* 0x0820000002007989 */ /* 0x020e6800000e0009 */
[----:B------:R-:W2:Y:S01]  /*0e90*/  SHFL.DOWN PT, R6, R3, 0x1, R9 ;  /* 0x0820000003067989 */ /* 0x000ea200000e0009 */
[C---:B0-----:R-:W-:Y:S01]  /*0ea0*/  ISETP.GE.AND P0, PT, R12.reuse, R9, PT ;  /* 0x000000090c00720c */ /* 0x041fe20003f06270 */
[C---:B------:R-:W-:Y:S01]  /*0eb0*/  VIADD R8, R12.reuse, 0x2 ;  /* 0x000000020c087836 */ /* 0x040fe20000000000 */
[----:B------:R-:W-:Y:S02]  /*0ec0*/  ISETP.NE.AND P2, PT, R12, RZ, PT ;  /* 0x000000ff0c00720c */ /* 0x000fe40003f45270 */
[----:B-1----:R-:W-:Y:S02]  /*0ed0*/  SEL R7, R0, RZ, !P0 ;  /* 0x000000ff00077207 */ /* 0x002fe40004000000 */
[----:B--2---:R-:W-:-:S02]  /*0ee0*/  SEL R6, R6, RZ, !P0 ;  /* 0x000000ff06067207 */ /* 0x004fc40004000000 */
[----:B------:R-:W-:-:S05]  /*0ef0*/  IADD3 R7, P0, PT, R2, R7, RZ ;  /* 0x0000000702077210 */ /* 0x000fca0007f1e0ff */
[----:B------:R-:W-:Y:S01]  /*0f00*/  IMAD.X R11, R3, 0x1, R6, P0 ;  /* 0x00000001030b7824 */ /* 0x000fe200000e0606 */
[----:B------:R-:W0:Y:S01]  /*0f10*/  SHFL.DOWN PT, R0, R7, 0x2, R9 ;  /* 0x0840000007007989 */ /* 0x000e2200000e0009 */
[----:B------:R-:W-:-:S03]  /*0f20*/  ISETP.GT.AND P0, PT, R8, R9, PT ;  /* 0x000000090800720c */ /* 0x000fc60003f04270 */
[----:B------:R-:W1:Y:S01]  /*0f30*/  SHFL.DOWN PT, R6, R11, 0x2, R9 ;  /* 0x084000000b067989 */ /* 0x000e6200000e0009 */
[----:B0-----:R-:W-:-:S04]  /*0f40*/  SEL R0, R0, RZ, !P0 ;  /* 0x000000ff00007207 */ /* 0x001fc80004000000 */
[----:B------:R-:W-:Y:S02]  /*0f50*/  IADD3 R8, P1, PT, R0, R7, RZ ;  /* 0x0000000700087210 */ /* 0x000fe40007f3e0ff */
[----:B-1----:R-:W-:-:S03]  /*0f60*/  SEL R6, R6, RZ, !P0 ;  /* 0x000000ff06067207 */ /* 0x002fc60004000000 */
[----:B------:R-:W0:Y:S02]  /*0f70*/  SHFL.DOWN PT, R0, R8, 0x4, R9 ;  /* 0x0880000008007989 */ /* 0x000e2400000e0009 */
[----:B------:R-:W-:Y:S02]  /*0f80*/  IMAD.X R10, R6, 0x1, R11, P1 ;  /* 0x00000001060a7824 */ /* 0x000fe400008e060b */
[----:B------:R-:W-:Y:S01]  /*0f90*/  VIADD R6, R12, 0x4 ;  /* 0x000000040c067836 */ /* 0x000fe20000000000 */
[----:B------:R-:W1:Y:S02]  /*0fa0*/  @!P2 S2R R11, SR_CgaCtaId ;  /* 0x00000000000ba919 */ /* 0x000e640000008800 */
[----:B------:R-:W2:Y:S02]  /*0fb0*/  SHFL.DOWN PT, R2, R10, 0x4, R9 ;  /* 0x088000000a027989 */ /* 0x000ea400000e0009 */
[----:B------:R-:W-:Y:S01]  /*0fc0*/  ISETP.GT.AND P0, PT, R6, R9, PT ;  /* 0x000000090600720c */ /* 0x000fe20003f04270 */
[----:B------:R-:W-:-:S03]  /*0fd0*/  VIADD R6, R12, 0x8 ;  /* 0x000000080c067836 */ /* 0x000fc60000000000 */
[----:B0-----:R-:W-:-:S04]  /*0fe0*/  SEL R0, R0, RZ, !P0 ;  /* 0x000000ff00007207 */ /* 0x001fc80004000000 */
[----:B------:R-:W-:Y:S02]  /*0ff0*/  IADD3 R3, P1, PT, R0, R8, RZ ;  /* 0x0000000800037210 */ /* 0x000fe40007f3e0ff */
[----:B--2---:R-:W-:-:S03]  /*1000*/  SEL R2, R2, RZ, !P0 ;  /* 0x000000ff02027207 */ /* 0x004fc60004000000 */
[----:B------:R-:W0:Y:S01]  /*1010*/  SHFL.DOWN PT, R0, R3, 0x8, R9 ;  /* 0x0900000003007989 */ /* 0x000e2200000e0009 */
[----:B------:R-:W-:Y:S01]  /*1020*/  ISETP.GT.AND P0, PT, R6, R9, PT ;  /* 0x000000090600720c */ /* 0x000fe20003f04270 */
[----:B------:R-:W-:-:S05]  /*1030*/  IMAD.X R7, R2, 0x1, R10, P1 ;  /* 0x0000000102077824 */ /* 0x000fca00008e060a */
[----:B------:R-:W2:Y:S01]  /*1040*/  SHFL.DOWN PT, R2, R7, 0x8, R9 ;  /* 0x0900000007027989 */ /* 0x000ea200000e0009 */
[----:B0-----:R-:W-:-:S04]  /*1050*/  SEL R0, R0, RZ, !P0 ;  /* 0x000000ff00007207 */ /* 0x001fc80004000000 */
[----:B------:R-:W-:Y:S02]  /*1060*/  IADD3 R6, P1, PT, R0, R3, RZ ;  /* 0x0000000300067210 */ /* 0x000fe40007f3e0ff */
[----:B--2---:R-:W-:-:S03]  /*1070*/  SEL R2, R2, RZ, !P0 ;  /* 0x000000ff02027207 */ /* 0x004fc60004000000 */
[----:B------:R-:W0:Y:S02]  /*1080*/  SHFL.DOWN PT, R0, R6, 0x10, R9 ;  /* 0x0a00000006007989 */ /* 0x000e2400000e0009 */
[----:B------:R-:W-:Y:S01]  /*1090*/  IMAD.X R8, R2, 0x1, R7, P1 ;  /* 0x0000000102087824 */ /* 0x000fe200008e0607 */
[----:B------:R-:W-:Y:S01]  /*10a0*/  @!P2 SHF.R.U32.HI R7, RZ, 0x2, R5 ;  /* 0x00000002ff07a819 */ /* 0x000fe20000011605 */
[----:B------:R-:W-:-:S03]  /*10b0*/  VIADD R2, R12, 0x10 ;  /* 0x000000100c027836 */ /* 0x000fc60000000000 */
[----:B------:R-:W2:Y:S01]  /*10c0*/  SHFL.DOWN PT, R3, R8, 0x10, R9 ;  /* 0x0a00000008037989 */ /* 0x000ea200000e0009 */
[----:B------:R-:W-:Y:S02]  /*10d0*/  @!P2 LOP3.LUT R7, R7, 0xf8, RZ, 0xc0, !PT ;  /* 0x000000f80707a812 */ /* 0x000fe400078ec0ff */
[----:B------:R-:W-:Y:S02]  /*10e0*/  ISETP.GT.AND P0, PT, R2, R9, PT ;  /* 0x000000090200720c */ /* 0x000fe40003f04270 */
[----:B------:R-:W-:-:S04]  /*10f0*/  @!P2 MOV R2, 0x400 ;  /* 0x000004000002a802 */ /* 0x000fc80000000f00 */
[----:B-1----:R-:W-:-:S05]  /*1100*/  @!P2 LEA R10, R11, R2, 0x18 ;  /* 0x000000020b0aa211 */ /* 0x002fca00078ec0ff */
[----:B------:R-:W-:Y:S01]  /*1110*/  @!P2 IMAD.IADD R7, R7, 0x1, R10 ;  /* 0x000000010707a824 */ /* 0x000fe200078e020a */
[----:B0-----:R-:W-:-:S04]  /*1120*/  SEL R0, R0, RZ, !P0 ;  /* 0x000000ff00007207 */ /* 0x001fc80004000000 */
[----:B------:R-:W-:Y:S02]  /*1130*/  IADD3 R2, P1, PT, R0, R6, RZ ;  /* 0x0000000600027210 */ /* 0x000fe40007f3e0ff */
[----:B--2---:R-:W-:Y:S02]  /*1140*/  SEL R3, R3, RZ, !P0 ;  /* 0x000000ff03037207 */ /* 0x004fe40004000000 */
[----:B------:R-:W-:-:S03]  /*1150*/  ISETP.NE.AND P0, PT, R5, RZ, PT ;  /* 0x000000ff0500720c */ /* 0x000fc60003f05270 */
[----:B------:R-:W-:-:S05]  /*1160*/  IMAD.X R3, R3, 0x1, R8, P1 ;  /* 0x0000000103037824 */ /* 0x000fca00008e0608 */
[----:B------:R1:W-:Y:S01]  /*1170*/  @!P2 STS.64 [R7+0x10], R2 ;  /* 0x000010020700a388 */ /* 0x0003e20000000a00 */
[----:B------:R-:W-:Y:S06]  /*1180*/  BAR.SYNC.DEFER_BLOCKING 0x0 ;  /* 0x0000000000007b1d */ /* 0x000fec0000010000 */
[----:B------:R-:W-:Y:S05]  /*1190*/  @P0 BRA `(.L_x_16) ;  /* 0x0000001400280947 */ /* 0x000fea0003800000 */
[----:B------:R-:W0:Y:S01]  /*11a0*/  S2UR UR5, SR_CgaCtaId ;  /* 0x00000000000579c3 */ /* 0x000e220000008800 */
[----:B------:R-:W-:Y:S01]  /*11b0*/  UMOV UR4, 0x400 ;  /* 0x0000040000047882 */ /* 0x000fe20000000000 */
[C---:B------:R-:W-:Y:S02]  /*11c0*/  ISETP.GT.AND P2, PT, R4.reuse, 0x40, PT ;  /* 0x000000400400780c */ /* 0x040fe40003f44270 */
[C---:B------:R-:W-:Y:S02]  /*11d0*/  ISETP.GT.AND P1, PT, R4.reuse, 0x20, PT ;  /* 0x000000200400780c */ /* 0x040fe40003f24270 */
[C---:B------:R-:W-:Y:S02]  /*11e0*/  ISETP.GT.AND P5, PT, R4.reuse, 0x180, PT ;  /* 0x000001800400780c */ /* 0x040fe40003fa4270 */
[----:B------:R-:W-:Y:S01]  /*11f0*/  ISETP.GT.AND P6, PT, R4, 0x1a0, PT ;  /* 0x000001a00400780c */ /* 0x000fe20003fc4270 */
[----:B0-----:R-:W-:-:S09]  /*1200*/  ULEA UR4, UR5, UR4, 0x18 ;  /* 0x0000000405047291 */ /* 0x001fd2000f8ec0ff */
[----:B------:R-:W0:Y:S04]  /*1210*/  LDS.128 R8, [UR4+0x20] ;  /* 0x00002004ff087984 */ /* 0x000e280008000c00 */
[----:B-1----:R-:W1:Y:S04]  /*1220*/  LDS.64 R6, [UR4+0x18] ;  /* 0x00001804ff067984 */ /* 0x002e680008000a00 */
[----:B------:R-:W2:Y:S04]  /*1230*/  LDS.128 R12, [UR4+0x30] ;  /* 0x00003004ff0c7984 */ /* 0x000ea80008000c00 */
[----:B------:R-:W3:Y:S04]  /*1240*/  LDS.128 R16, [UR4+0x40] ;  /* 0x00004004ff107984 */ /* 0x000ee80008000c00 */
[----:B------:R-:W4:Y:S04]  /*1250*/  LDS.128 R20, [UR4+0x50] ;  /* 0x00005004ff147984 */ /* 0x000f280008000c00 */
[----:B------:R-:W5:Y:S04]  /*1260*/  LDS.128 R24, [UR4+0x60] ;  /* 0x00006004ff187984 */ /* 0x000f680008000c00 */
[----:B------:R-:W5:Y:S04]  /*1270*/  LDS.128 R32, [UR4+0x70] ;  /* 0x00007004ff207984 */ /* 0x000f680008000c00 */
[----:B------:R-:W5:Y:S01]  /*1280*/  LDS.128 R28, [UR4+0x80] ;  /* 0x00008004ff1c7984 */ /* 0x000f620008000c00 */
[----:B0-----:R-:W-:-:S02]  /*1290*/  SEL R5, R8, RZ, P2 ;  /* 0x000000ff08057207 */ /* 0x001fc40001000000 */
[----:B------:R-:W-:Y:S02]  /*12a0*/  SEL R8, R9, RZ, P2 ;  /* 0x000000ff09087207 */ /* 0x000fe40001000000 */
[----:B-1----:R-:W-:Y:S02]  /*12b0*/  SEL R0, R6, RZ, P1 ;  /* 0x000000ff06007207 */ /* 0x002fe40000800000 */
[----:B------:R-:W-:Y:S02]  /*12c0*/  SEL R7, R7, RZ, P1 ;  /* 0x000000ff07077207 */ /* 0x000fe40000800000 */
[C---:B------:R-:W-:Y:S02]  /*12d0*/  ISETP.GT.AND P1, PT, R4.reuse, 0x60, PT ;  /* 0x000000600400780c */ /* 0x040fe40003f24270 */
[----:B------:R-:W-:Y:S02]  /*12e0*/  ISETP.GT.AND P2, PT, R4, 0x80, PT ;  /* 0x000000800400780c */ /* 0x000fe40003f44270 */
[----:B------:R-:W-:-:S02]  /*12f0*/  IADD3 R0, P3, P4, R5, R0, R2 ;  /* 0x0000000005007210 */ /* 0x000fc40007c7e002 */
[----:B------:R-:W-:Y:S02]  /*1300*/  SEL R5, R10, RZ, P1 ;  /* 0x000000ff0a057207 */ /* 0x000fe40000800000 */
[----:B------:R-:W-:Y:S02]  /*1310*/  SEL R11, R11, RZ, P1 ;  /* 0x000000ff0b0b7207 */ /* 0x000fe40000800000 */
[----:B--2---:R-:W-:Y:S02]  /*1320*/  SEL R2, R12, RZ, P2 ;  /* 0x000000ff0c027207 */ /* 0x004fe40001000000 */
[----:B------:R-:W-:Y:S02]  /*1330*/  SEL R6, R13, RZ, P2 ;  /* 0x000000ff0d067207 */ /* 0x000fe40001000000 */
[C---:B------:R-:W-:Y:S02]  /*1340*/  ISETP.GT.AND P1, PT, R4.reuse, 0xa0, PT ;  /* 0x000000a00400780c */ /* 0x040fe40003f24270 */
[----:B------:R-:W-:-:S02]  /*1350*/  ISETP.GT.AND P2, PT, R4, 0xc0, PT ;  /* 0x000000c00400780c */ /* 0x000fc40003f44270 */
[----:B------:R-:W-:Y:S02]  /*1360*/  IADD3.X R7, PT, PT, R8, R7, R3, P3, P4 ;  /* 0x0000000708077210 */ /* 0x000fe40001fe8403 */
[----:B------:R-:W-:Y:S02]  /*1370*/  IADD3 R2, P3, P4, R2, R0, R5 ;  /* 0x0000000002027210 */ /* 0x000fe40007c7e005 */
[----:B------:R-:W-:Y:S02]  /*1380*/  SEL R3, R14, RZ, P1 ;  /* 0x000000ff0e037207 */ /* 0x000fe40000800000 */
[----:B---3--:R-:W-:Y:S02]  /*1390*/  SEL R0, R16, RZ, P2 ;  /* 0x000000ff10007207 */ /* 0x008fe40001000000 */
[----:B------:R-:W-:Y:S02]  /*13a0*/  SEL R14, R15, RZ, P1 ;  /* 0x000000ff0f0e7207 */ /* 0x000fe40000800000 */
[----:B------:R-:W-:-:S02]  /*13b0*/  ISETP.GT.AND P1, PT, R4, 0xe0, PT ;  /* 0x000000e00400780c */ /* 0x000fc40003f24270 */
[----:B------:R-:W-:Y:S02]  /*13c0*/  IADD3.X R6, PT, PT, R6, R7, R11, P3, P4 ;  /* 0x0000000706067210 */ /* 0x000fe40001fe840b */
[----:B------:R-:W-:Y:S02]  /*13d0*/  SEL R5, R17, RZ, P2 ;  /* 0x000000ff11057207 */ /* 0x000fe40001000000 */
[----:B------:R-:W-:Y:S02]  /*13e0*/  IADD3 R0, P3, P4, R0, R2, R3 ;  /* 0x0000000200007210 */ /* 0x000fe40007c7e003 */
[----:B------:R-:W-:Y:S02]  /*13f0*/  ISETP.GT.AND P2, PT, R4, 0x100, PT ;  /* 0x000001000400780c */ /* 0x000fe40003f44270 */
[----:B------:R-:W-:Y:S02]  /*1400*/  SEL R3, R18, RZ, P1 ;  /* 0x000000ff12037207 */ /* 0x000fe40000800000 */
[----:B------:R-:W-:-:S02]  /*1410*/  SEL R19, R19, RZ, P1 ;  /* 0x000000ff13137207 */ /* 0x000fc40000800000 */
[----:B------:R-:W-:Y:S02]  /*1420*/  ISETP.GT.AND P1, PT, R4, 0x120, PT ;  /* 0x000001200400780c */ /* 0x000fe40003f24270 */
[----:B------:R-:W-:Y:S02]  /*1430*/  IADD3.X R5, PT, PT, R5, R6, R14, P3, P4 ;  /* 0x0000000605057210 */ /* 0x000fe40001fe840e */
[----:B----4-:R-:W-:Y:S02]  /*1440*/  SEL R2, R20, RZ, P2 ;  /* 0x000000ff14027207 */ /* 0x010fe40001000000 */
[----:B------:R-:W-:Y:S02]  /*1450*/  SEL R6, R21, RZ, P2 ;  /* 0x000000ff15067207 */ /* 0x000fe40001000000 */
[----:B------:R-:W-:Y:S02]  /*1460*/  ISETP.GT.AND P2, PT, R4, 0x140, PT ;  /* 0x000001400400780c */ /* 0x000fe40003f44270 */
[----:B------:R-:W-:-:S02]  /*1470*/  SEL R7, R22, RZ, P1 ;  /* 0x000000ff16077207 */ /* 0x000fc40000800000 */
[----:B------:R-:W-:Y:S02]  /*1480*/  SEL R22, R23, RZ, P1 ;  /* 0x000000ff17167207 */ /* 0x000fe40000800000 */
[----:B------:R-:W-:Y:S02]  /*1490*/  IADD3 R2, P3, P4, R2, R0, R3 ;  /* 0x0000000002027210 */ /* 0x000fe40007c7e003 */
[----:B------:R-:W-:Y:S02]  /*14a0*/  ISETP.GT.AND P1, PT, R4, 0x160, PT ;  /* 0x000001600400780c */ /* 0x000fe40003f24270 */
[----:B-----5:R-:W-:Y:S02]  /*14b0*/  SEL R0, R24, RZ, P2 ;  /* 0x000000ff18007207 */ /* 0x020fe40001000000 */
[----:B------:R-:W-:Y:S02]  /*14c0*/  IADD3.X R6, PT, PT, R6, R5, R19, P3, P4 ;  /* 0x0000000506067210 */ /* 0x000fe40001fe8413 */
[----:B------:R-:W-:-:S02]  /*14d0*/  SEL R3, R26, RZ, P1 ;  /* 0x000000ff1a037207 */ /* 0x000fc40000800000 */
[----:B------:R-:W-:Y:S02]  /*14e0*/  SEL R27, R27, RZ, P1 ;  /* 0x000000ff1b1b7207 */ /* 0x000fe40000800000 */
[----:B------:R-:W-:Y:S02]  /*14f0*/  SEL R5, R25, RZ, P2 ;  /* 0x000000ff19057207 */ /* 0x000fe40001000000 */
[----:B------:R-:W-:Y:S02]  /*1500*/  IADD3 R0, P1, P3, R0, R2, R7 ;  /* 0x0000000200007210 */ /* 0x000fe40007b3e007 */
[----:B------:R-:W-:Y:S02]  /*1510*/  SEL R2, R32, RZ, P5 ;  /* 0x000000ff20027207 */ /* 0x000fe40002800000 */
[----:B------:R-:W-:Y:S02]  /*1520*/  ISETP.GT.AND P2, PT, R4, 0x1c0, PT ;  /* 0x000001c00400780c */ /* 0x000fe40003f44270 */
[----:B------:R-:W-:-:S02]  /*1530*/  IADD3.X R5, PT, PT, R5, R6, R22, P1, P3 ;  /* 0x0000000605057210 */ /* 0x000fc40000fe6416 */
[----:B------:R-:W-:Y:S02]  /*1540*/  IADD3 R2, P3, P4, R2, R0, R3 ;  /* 0x0000000002027210 */ /* 0x000fe40007c7e003 */
[----:B------:R-:W-:Y:S02]  /*1550*/  SEL R0, R34, RZ, P6 ;  /* 0x000000ff22007207 */ /* 0x000fe40003000000 */
[----:B------:R-:W-:Y:S02]  /*1560*/  SEL R3, R28, RZ, P2 ;  /* 0x000000ff1c037207 */ /* 0x000fe40001000000 */
[----:B------:R-:W-:Y:S02]  /*1570*/  ISETP.GT.AND P1, PT, R4, 0x1e0, PT ;  /* 0x000001e00400780c */ /* 0x000fe40003f24270 */
[----:B------:R-:W-:Y:S02]  /*1580*/  SEL R4, R33, RZ, P5 ;  /* 0x000000ff21047207 */ /* 0x000fe40002800000 */
[----:B------:R-:W-:-:S02]  /*1590*/  SEL R35, R35, RZ, P6 ;  /* 0x000000ff23237207 */ /* 0x000fc40003000000 */
[----:B------:R-:W-:Y:S02]  /*15a0*/  IADD3 R3, P5, P6, R3, R2, R0 ;  /* 0x0000000203037210 */ /* 0x000fe40007ebe000 */
[----:B------:R-:W-:Y:S02]  /*15b0*/  SEL R2, R30, RZ, P1 ;  /* 0x000000ff1e027207 */ /* 0x000fe40000800000 */
[----:B------:R-:W-:Y:S02]  /*15c0*/  IADD3.X R4, PT, PT, R4, R5, R27, P3, P4 ;  /* 0x0000000504047210 */ /* 0x000fe40001fe841b */
[----:B------:R-:W-:Y:S02]  /*15d0*/  SEL R0, R29, RZ, P2 ;  /* 0x000000ff1d007207 */ /* 0x000fe40001000000 */
[----:B------:R-:W-:Y:S02]  /*15e0*/  IADD3 R2, P2, PT, R2, R3, RZ ;  /* 0x0000000302027210 */ /* 0x000fe40007f5e0ff */
[----:B------:R-:W-:-:S02]  /*15f0*/  SEL R3, R31, RZ, P1 ;  /* 0x000000ff1f037207 */ /* 0x000fc40000800000 */
[----:B------:R-:W-:-:S05]  /*1600*/  IADD3.X R0, PT, PT, R0, R4, R35, P5, P6 ;  /* 0x0000000400007210 */ /* 0x000fca0002fec423 */
[----:B------:R-:W-:Y:S01]  /*1610*/  IMAD.X R3, R3, 0x1, R0, P2 ;  /* 0x0000000103037824 */ /* 0x000fe200010e0600 */
[----:B------:R-:W-:Y:S06]  /*1620*/  BRA `(.L_x_16) ;  /* 0x0000001000047947 */ /* 0x000fec0003800000 */
.L_x_2:
[----:B------:R-:W0:Y:S01]  /*1630*/  S2R R39, SR_TID.X ;  /* 0x0000000000277919 */ /* 0x000e220000002100 */
[----:B------:R-:W1:Y:S02]  /*1640*/  LDCU.64 UR4, c[0x0][0x380] ;  /* 0x00007000ff0477ac */ /* 0x000e640008000a00 */
[----:B-1----:R-:W-:Y:S02]  /*1650*/  IMAD.U32 R2, RZ, RZ, UR4 ;  /* 0x00000004ff027e24 */ /* 0x002fe4000f8e00ff */
[----:B------:R-:W-:Y:S02]  /*1660*/  IMAD.U32 R3, RZ, RZ, UR5 ;  /* 0x00000005ff037e24 */ /* 0x000fe4000f8e00ff */
[----:B0-----:R-:W-:-:S05]  /*1670*/  IMAD.WIDE.U32 R18, R39, 0x8, R2 ;  /* 0x0000000827127825 */ /* 0x001fca00078e0002 */
[----:B------:R-:W2:Y:S04]  /*1680*/  LDG.E.64.CONSTANT R20, desc[UR6][R18.64] ;  /* 0x0000000612147981 */ /* 0x000ea8000c1e9b00 */
[----:B------:R-:W2:Y:S04]  /*1690*/  LDG.E.64.CONSTANT R6, desc[UR6][R18.64+0x1000] ;  /* 0x0010000612067981 */ /* 0x000ea8000c1e9b00 */
[----:B------:R-:W2:Y:S04]  /*16a0*/  LDG.E.64.CONSTANT R8, desc[UR6][R18.64+0x2000] ;  /* 0x0020000612087981 */ /* 0x000ea8000c1e9b00 */
[----:B------:R-:W3:Y:S04]  /*16b0*/  LDG.E.64.CONSTANT R10, desc[UR6][R18.64+0x3000] ;  /* 0x00300006120a7981 */ /* 0x000ee8000c1e9b00 */
[----:B------:R-:W3:Y:S04]  /*16c0*/  LDG.E.64.CONSTANT R12, desc[UR6][R18.64+0x4000] ;  /* 0x00400006120c7981 */ /* 0x000ee8000c1e9b00 */
[----:B------:R-:W4:Y:S04]  /*16d0*/  LDG.E.64.CONSTANT R14, desc[UR6][R18.64+0x5000] ;  /* 0x00500006120e7981 */ /* 0x000f28000c1e9b00 */
[----:B------:R-:W4:Y:S01]  /*16e0*/  LDG.E.64.CONSTANT R16, desc[UR6][R18.64+0x6000] ;  /* 0x0060000612107981 */ /* 0x000f22000c1e9b00 */
[----:B------:R-:W-:Y:S01]  /*16f0*/  UMOV UR4, 0xe00 ;  /* 0x00000e0000047882 */ /* 0x000fe20000000000 */
[----:B--2---:R-:W-:-:S04]  /*1700*/  IADD3 R43, P0, P1, R8, R6, R20 ;  /* 0x00000006082b7210 */ /* 0x004fc8000791e014 */
[----:B------:R-:W-:Y:S02]  /*1710*/  IADD3.X R7, PT, PT, R9, R7, R21, P0, P1 ;  /* 0x0000000709077210 */ /* 0x000fe400007e2415 */
[----:B------:R-:W-:Y:S02]  /*1720*/  ISETP.GE.U32.AND P0, PT, R4, 0x1c00, PT ;  /* 0x00001c000400780c */ /* 0x000fe40003f06070 */
[----:B---3--:R-:W-:-:S04]  /*1730*/  IADD3 R43, P2, P3, R12, R10, R43 ;  /* 0x0000000a0c2b7210 */ /* 0x008fc80007b5e02b */
[----:B------:R-:W-:Y:S02]  /*1740*/  IADD3.X R11, PT, PT, R13, R11, R7, P2, P3 ;  /* 0x0000000b0d0b7210 */ /* 0x000fe400017e6407 */
[----:B----4-:R-:W-:-:S04]  /*1750*/  IADD3 R43, P1, P4, R16, R14, R43 ;  /* 0x0000000e102b7210 */ /* 0x010fc80007c3e02b */
[----:B------:R-:W-:Y:S01]  /*1760*/  IADD3.X R41, PT, PT, R17, R15, R11, P1, P4 ;  /* 0x0000000f11297210 */ /* 0x000fe20000fe840b */
[----:B------:R-:W-:Y:S08]  /*1770*/  @!P0 BRA `(.L_x_17) ;  /* 0x0000000000708947 */ /* 0x000ff00003800000 */
[----:B------:R-:W0:Y:S01]  /*1780*/  LDC R20, c[0x0][0x390] ;  /* 0x0000e400ff147b82 */ /* 0x000e220000000800 */
[----:B------:R-:W-:Y:S01]  /*1790*/  VIADD R21, R4, 0xfffff200 ;  /* 0xfffff20004157836 */ /* 0x000fe20000000000 */
[----:B------:R-:W-:-:S06]  /*17a0*/  UMOV UR4, 0xe00 ;  /* 0x00000e0000047882 */ /* 0x000fcc0000000000 */
[----:B------:R-:W1:Y:S02]  /*17b0*/  LDC.64 R2, c[0x0][0x380] ;  /* 0x0000e000ff027b82 */ /* 0x000e640000000a00 */
.L_x_19:
[----:B------:R-:W-:-:S04]  /*17c0*/  VIADD R7, R39, UR4 ;  /* 0x0000000427077c36 */ /* 0x000fc80008000000 */
[----:B-1----:R-:W-:-:S05]  /*17d0*/  IMAD.WIDE.U32 R6, R7, 0x8, R2 ;  /* 0x0000000807067825 */ /* 0x002fca00078e0002 */
[----:B------:R-:W2:Y:S04]  /*17e0*/  LDG.E.64.CONSTANT R4, desc[UR6][R6.64] ;  /* 0x0000000606047981 */ /* 0x000ea8000c1e9b00 */
[----:B------:R-:W2:Y:S04]  /*17f0*/  LDG.E.64.CONSTANT R8, desc[UR6][R6.64+0x1000] ;  /* 0x0010000606087981 */ /* 0x000ea8000c1e9b00 */
[----:B------:R-:W3:Y:S04]  /*1800*/  LDG.E.64.CONSTANT R10, desc[UR6][R6.64+0x2000] ;  /* 0x00200006060a7981 */ /* 0x000ee8000c1e9b00 */
[----:B------:R-:W3:Y:S04]  /*1810*/  LDG.E.64.CONSTANT R12, desc[UR6][R6.64+0x3000] ;  /* 0x00300006060c7981 */ /* 0x000ee8000c1e9b00 */
[----:B------:R-:W4:Y:S04]  /*1820*/  LDG.E.64.CONSTANT R14, desc[UR6][R6.64+0x4000] ;  /* 0x00400006060e7981 */ /* 0x000f28000c1e9b00 */
[----:B------:R-:W4:Y:S04]  /*1830*/  LDG.E.64.CONSTANT R16, desc[UR6][R6.64+0x5000] ;  /* 0x0050000606107981 */ /* 0x000f28000c1e9b00 */
[----:B------:R-:W5:Y:S01]  /*1840*/  LDG.E.64.CONSTANT R18, desc[UR6][R6.64+0x6000] ;  /* 0x0060000606127981 */ /* 0x000f62000c1e9b00 */
[----:B--2---:R-:W-:Y:S01]  /*1850*/  IADD3 R43, P0, P1, R8, R4, R43 ;  /* 0x00000004082b7210 */ /* 0x004fe2000791e02b */
[----:B0-----:R-:W-:-:S03]  /*1860*/  IMAD.MOV.U32 R4, RZ, RZ, R20 ;  /* 0x000000ffff047224 */ /* 0x001fc600078e0014 */
[----:B------:R-:W-:Y:S01]  /*1870*/  IADD3.X R5, PT, PT, R9, R5, R41, P0, P1 ;  /* 0x0000000509057210 */ /* 0x000fe200007e2429 */
[----:B------:R-:W-:Y:S01]  /*1880*/  VIADD R0, R4, -UR4 ;  /* 0x8000000404007c36 */ /* 0x000fe20008000000 */
[----:B---3--:R-:W-:-:S04]  /*1890*/  IADD3 R43, P2, P3, R12, R10, R43 ;  /* 0x0000000a0c2b7210 */ /* 0x008fc80007b5e02b */
[----:B------:R-:W-:Y:S02]  /*18a0*/  ISETP.GE.AND P0, PT, R0, 0xe00, PT ;  /* 0x00000e000000780c */ /* 0x000fe40003f06270 */
[----:B------:R-:W-:Y:S02]  /*18b0*/  IADD3.X R11, PT, PT, R13, R11, R5, P2, P3 ;  /* 0x0000000b0d0b7210 */ /* 0x000fe400017e6405 */
[----:B----4-:R-:W-:-:S04]  /*18c0*/  IADD3 R43, P1, P4, R16, R14, R43 ;  /* 0x0000000e102b7210 */ /* 0x010fc80007c3e02b */
[----:B-----5:R-:W-:Y:S02]  /*18d0*/  IADD3 R43, P2, PT, R18, R43, RZ ;  /* 0x0000002b122b7210 */ /* 0x020fe40007f5e0ff */
[----:B------:R-:W-:-:S05]  /*18e0*/  IADD3.X R15, PT, PT, R17, R15, R11, P1, P4 ;  /* 0x0000000f110f7210 */ /* 0x000fca0000fe840b */
[----:B------:R-:W-:Y:S01]  /*18f0*/  IMAD.X R41, R19, 0x1, R15, P2 ;  /* 0x0000000113297824 */ /* 0x000fe200010e060f */
[----:B------:R-:W-:Y:S06]  /*1900*/  @!P0 BRA `(.L_x_18) ;  /* 0x0000000800248947 */ /* 0x000fec0003800000 */
[----:B------:R-:W-:-:S06]  /*1910*/  UIADD3 UR4, UPT, UPT, UR4, 0xe00, URZ ;  /* 0x00000e0004047890 */ /* 0x000fcc000fffe0ff */
[----:B------:R-:W-:-:S13]  /*1920*/  ISETP.LT.AND P0, PT, R21, UR4, PT ;  /* 0x0000000415007c0c */ /* 0x000fda000bf01270 */
[----:B------:R-:W-:Y:S05]  /*1930*/  @!P0 BRA `(.L_x_19) ;  /* 0xfffffffc00a08947 */ /* 0x000fea000383ffff */
.L_x_17:
[----:B------:R-:W-:-:S13]  /*1940*/  ISETP.LE.AND P0, PT, R4, UR4, PT ;  /* 0x0000000404007c0c */ /* 0x000fda000bf03270 */
[----:B------:R-:W-:Y:S05]  /*1950*/  @P0 BRA `(.L_x_18) ;  /* 0x0000000800100947 */ /* 0x000fea0003800000 */
[----:B------:R-:W-:Y:S01]  /*1960*/  VIADD R0, R4, -UR4 ;  /* 0x8000000404007c36 */ /* 0x000fe20008000000 */
[----:B------:R-:W-:Y:S04]  /*1970*/  BSSY.RECONVERGENT B1, `(.L_x_18) ;  /* 0x0000082000017945 */ /* 0x000fe80003800200 */
[----:B------:R-:W-:-:S13]  /*1980*/  ISETP.GE.AND P0, PT, R39, R0, PT ;  /* 0x000000002700720c */ /* 0x000fda0003f06270 */
[----:B------:R-:W-:Y:S05]  /*1990*/  @P0 BRA `(.L_x_20) ;  /* 0x0000000400fc0947 */ /* 0x000fea0003800000 */
[----:B------:R-:W-:Y:S01]  /*19a0*/  LOP3.LUT R5, RZ, R39, RZ, 0x33, !PT ;  /* 0x00000027ff057212 */ /* 0x000fe200078e33ff */
[----:B------:R-:W-:Y:S01]  /*19b0*/  BSSY.RECONVERGENT B2, `(.L_x_21) ;  /* 0x0000015000027945 */ /* 0x000fe20003800200 */
[----:B------:R-:W-:Y:S02]  /*19c0*/  IMAD.MOV.U32 R45, RZ, RZ, R39 ;  /* 0x000000ffff2d7224 */ /* 0x000fe400078e0027 */
[----:B------:R-:W-:-:S04]  /*19d0*/  IADD3 R4, PT, PT, R4, -UR4, R5 ;  /* 0x8000000404047c10 */ /* 0x000fc8000fffe005 */
[C---:B------:R-:W-:Y:S02]  /*19e0*/  LOP3.LUT R5, R4.reuse, 0x600, RZ, 0xc0, !PT ;  /* 0x0000060004057812 */ /* 0x040fe400078ec0ff */
[----:B------:R-:W-:Y:S02]  /*19f0*/  ISETP.GE.U32.AND P1, PT, R4, 0x600, PT ;  /* 0x000006000400780c */ /* 0x000fe40003f26070 */
[----:B------:R-:W-:-:S13]  /*1a00*/  ISETP.NE.AND P0, PT, R5, 0x600, PT ;  /* 0x000006000500780c */ /* 0x000fda0003f05270 */
[----:B------:R-:W-:Y:S05]  /*1a10*/  @!P0 BRA `(.L_x_22) ;  /* 0x0000000000388947 */ /* 0x000fea0003800000 */
[----:B------:R-:W-:Y:S01]  /*1a20*/  LEA.HI R4, R4, 0x1, RZ, 0x17 ;  /* 0x0000000104047811 */ /* 0x000fe200078fb8ff */
[----:B------:R-:W-:Y:S02]  /*1a30*/  VIADD R7, R39, UR4 ;  /* 0x0000000427077c36 */ /* 0x000fe40008000000 */
[----:B------:R-:W-:Y:S01]  /*1a40*/  IMAD.MOV.U32 R45, RZ, RZ, R39 ;  /* 0x000000ffff2d7224 */ /* 0x000fe200078e0027 */
[----:B------:R-:W-:-:S05]  /*1a50*/  LOP3.LUT R4, R4, 0x3, RZ, 0xc0, !PT ;  /* 0x0000000304047812 */ /* 0x000fca00078ec0ff */
[----:B------:R-:W-:-:S07]  /*1a60*/  IMAD.MOV R6, RZ, RZ, -R4 ;  /* 0x000000ffff067224 */ /* 0x000fce00078e0a04 */
.L_x_23:
[----:B------:R-:W-:-:S06]  /*1a70*/  IMAD.WIDE.U32 R4, R7, 0x8, R2 ;  /* 0x0000000807047825 */ /* 0x000fcc00078e0002 */
[----:B------:R-:W2:Y:S01]  /*1a80*/  LDG.E.64.CONSTANT R4, desc[UR6][R4.64] ;  /* 0x0000000604047981 */ /* 0x000ea2000c1e9b00 */
[----:B------:R-:W-:Y:S02]  /*1a90*/  VIADD R6, R6, 0x1 ;  /* 0x0000000106067836 */ /* 0x000fe40000000000 */
[----:B------:R-:W-:Y:S02]  /*1aa0*/  VIADD R45, R45, 0x200 ;  /* 0x000002002d2d7836 */ /* 0x000fe40000000000 */
[----:B------:R-:W-:Y:S01]  /*1ab0*/  VIADD R7, R7, 0x200 ;  /* 0x0000020007077836 */ /* 0x000fe20000000000 */
[----:B------:R-:W-:Y:S02]  /*1ac0*/  ISETP.NE.AND P0, PT, R6, RZ, PT ;  /* 0x000000ff0600720c */ /* 0x000fe40003f05270 */
[----:B--2---:R-:W-:-:S05]  /*1ad0*/  IADD3 R43, P2, PT, R4, R43, RZ ;  /* 0x0000002b042b7210 */ /* 0x004fca0007f5e0ff */
[----:B------:R-:W-:-:S06]  /*1ae0*/  IMAD.X R41, R5, 0x1, R41, P2 ;  /* 0x0000000105297824 */ /* 0x000fcc00010e0629 */
[----:B------:R-:W-:Y:S05]  /*1af0*/  @P0 BRA `(.L_x_23) ;  /* 0xfffffffc00dc0947 */ /* 0x000fea000383ffff */
.L_x_22:
[----:B------:R-:W-:Y:S05]  /*1b00*/  BSYNC.RECONVERGENT B2 ;  /* 0x0000000000027941 */ /* 0x000fea0003800200 */
.L_x_21:
[----:B------:R-:W-:Y:S05]  /*1b10*/  @!P1 BRA `(.L_x_20) ;  /* 0x00000004009c9947 */ /* 0x000fea0003800000 */
[----:B------:R-:W0:Y:S01]  /*1b20*/  LDCU.64 UR8, c[0x0][0x380] ;  /* 0x00007000ff0877ac */ /* 0x000e220008000a00 */
[----:B------:R-:W-:Y:S01]  /*1b30*/  IMAD.IADD R7, R0, 0x1, -R45 ;  /* 0x0000000100077824 */ /* 0x000fe200078e0a2d */
[C---:B------:R-:W-:Y:S01]  /*1b40*/  IADD3 R4, P0, PT, R45.reuse, UR4, RZ ;  /* 0x000000042d047c10 */ /* 0x040fe2000ff1e0ff */
[----:B------:R-:W-:Y:S01]  /*1b50*/  BSSY.RECONVERGENT B2, `(.L_x_24) ;  /* 0x0000039000027945 */ /* 0x000fe20003800200 */
[----:B------:R-:W-:Y:S02]  /*1b60*/  VIADD R38, R45, UR4 ;  /* 0x000000042d267c36 */ /* 0x000fe40008000000 */
[----:B------:R-:W-:Y:S01]  /*1b70*/  ISETP.GT.AND P1, PT, R7, 0x1800, PT ;  /* 0x000018000700780c */ /* 0x000fe20003f24270 */
[----:B------:R-:W-:Y:S01]  /*1b80*/  IMAD.X R5, RZ, RZ, RZ, P0 ;  /* 0x000000ffff057224 */ /* 0x000fe200000e06ff */
[----:B0-----:R-:W-:-:S04]  /*1b90*/  LEA R6, P0, R4, UR8, 0x3 ;  /* 0x0000000804067c11 */ /* 0x001fc8000f8018ff */
[----:B------:R-:W-:Y:S02]  /*1ba0*/  LEA.HI.X R4, R4, UR9, R5, 0x3, P0 ;  /* 0x0000000904047c11 */ /* 0x000fe400080f1c05 */
[----:B------:R-:W-:-:S05]  /*1bb0*/  IADD3 R6, P0, PT, R6, 0x2000, RZ ;  /* 0x0000200006067810 */ /* 0x000fca0007f1e0ff */
[----:B------:R-:W-:Y:S01]  /*1bc0*/  IMAD.X R7, RZ, RZ, R4, P0 ;  /* 0x000000ffff077224 */ /* 0x000fe200000e0604 */
[----:B------:R-:W-:Y:S01]  /*1bd0*/  PLOP3.LUT P0, PT, PT, PT, PT, 0x80, 0x8 ;  /* 0x000000000008781c */ /* 0x000fe20003f0f070 */
[----:B------:R-:W-:-:S12]  /*1be0*/  @!P1 BRA `(.L_x_25) ;  /* 0x0000000000bc9947 */ /* 0x000fd80003800000 */
[----:B------:R-:W-:Y:S01]  /*1bf0*/  PLOP3.LUT P0, PT, PT, PT, PT, 0x8, 0x80 ;  /* 0x000000000080781c */ /* 0x000fe20003f0e170 */
[----:B------:R-:W-:-:S12]  /*1c00*/  VIADD R40, R0, 0xffffe800 ;  /* 0xffffe80000287836 */ /* 0x000fd80000000000 */
.L_x_26:
[C-C-:B------:R-:W-:Y:S01]  /*1c10*/  IMAD.WIDE.U32 R8, R38.reuse, 0x8, R2.reuse ;  /* 0x0000000826087825 */ /* 0x140fe200078e0002 */
[----:B------:R-:W2:Y:S03]  /*1c20*/  LDG.E.64.CONSTANT R4, desc[UR6][R6.64+-0x1000] ;  /* 0xfff0000606047981 */ /* 0x000ea6000c1e9b00 */
[----:B------:R-:W-:Y:S01]  /*1c30*/  VIADD R25, R38, 0x800 ;  /* 0x0000080026197836 */ /* 0x000fe20000000000 */
[----:B------:R-:W3:Y:S04]  /*1c40*/  LDG.E.64.CONSTANT R10, desc[UR6][R6.64] ;  /* 0x00000006060a7981 */ /* 0x000ee8000c1e9b00 */
[----:B------:R-:W2:Y:S01]  /*1c50*/  LDG.E.64.CONSTANT R8, desc[UR6][R8.64] ;  /* 0x0000000608087981 */ /* 0x000ea2000c1e9b00 */
[----:B------:R-:W-:-:S03]  /*1c60*/  IMAD.WIDE.U32 R24, R25, 0x8, R2 ;  /* 0x0000000819187825 */ /* 0x000fc600078e0002 */
[----:B------:R-:W3:Y:S01]  /*1c70*/  LDG.E.64.CONSTANT R26, desc[UR6][R6.64+0x1000] ;  /* 0x00100006061a7981 */ /* 0x000ee2000c1e9b00 */
[----:B------:R-:W-:-:S03]  /*1c80*/  VIADD R17, R38, 0x1000 ;  /* 0x0000100026117836 */ /* 0x000fc60000000000 */
[----:B------:R-:W4:Y:S01]  /*1c90*/  LDG.E.64.CONSTANT R22, desc[UR6][R6.64+0x3000] ;  /* 0x0030000606167981 */ /* 0x000f22000c1e9b00 */
[----:B------:R-:W-:-:S03]  /*1ca0*/  IMAD.WIDE.U32 R16, R17, 0x8, R2 ;  /* 0x0000000811107825 */ /* 0x000fc600078e0002 */
[----:B------:R-:W4:Y:S04]  /*1cb0*/  LDG.E.64.CONSTANT R24, desc[UR6][R24.64] ;  /* 0x0000000618187981 */ /* 0x000f28000c1e9b00 */
[----:B------:R-:W5:Y:S04]  /*1cc0*/  LDG.E.64.CONSTANT R20, desc[UR6][R6.64+0x4000] ;  /* 0x0040000606147981 */ /* 0x000f68000c1e9b00 */
[----:B------:R-:W5:Y:S04]  /*1cd0*/  LDG.E.64.CONSTANT R18, desc[UR6][R6.64+0x5000] ;  /* 0x0050000606127981 */ /* 0x000f68000c1e9b00 */
[----:B------:R-:W5:Y:S04]  /*1ce0*/  LDG.E.64.CONSTANT R14, desc[UR6][R6.64+0x7000] ;  /* 0x00700006060e7981 */ /* 0x000f68000c1e9b00 */
[----:B------:R-:W5:Y:S01]  /*1cf0*/  LDG.E.64.CONSTANT R16, desc[UR6][R16.64] ;  /* 0x0000000610107981 */ /* 0x000f62000c1e9b00 */
[----:B------:R-:W-:-:S03]  /*1d00*/  VIADD R33, R38, 0x1800 ;  /* 0x0000180026217836 */ /* 0x000fc60000000000 */
[----:B------:R-:W5:Y:S04]  /*1d10*/  LDG.E.64.CONSTANT R12, desc[UR6][R6.64+0x8000] ;  /* 0x00800006060c7981 */ /* 0x000f68000c1e9b00 */
[----:B------:R-:W5:Y:S01]  /*1d20*/  LDG.E.64.CONSTANT R28, desc[UR6][R6.64+0x9000] ;  /* 0x00900006061c7981 */ /* 0x000f62000c1e9b00 */
[----:B------:R-:W-:-:S03]  /*1d30*/  IMAD.WIDE.U32 R32, R33, 0x8, R2 ;  /* 0x0000000821207825 */ /* 0x000fc600078e0002 */
[----:B------:R-:W5:Y:S04]  /*1d40*/  LDG.E.64.CONSTANT R30, desc[UR6][R6.64+0xb000] ;  /* 0x00b00006061e7981 */ /* 0x000f68000c1e9b00 */
[----:B------:R-:W5:Y:S04]  /*1d50*/  LDG.E.64.CONSTANT R32, desc[UR6][R32.64] ;  /* 0x0000000620207981 */ /* 0x000f68000c1e9b00 */
[----:B------:R-:W5:Y:S04]  /*1d60*/  LDG.E.64.CONSTANT R34, desc[UR6][R6.64+0xc000] ;  /* 0x00c0000606227981 */ /* 0x000f68000c1e9b00 */
[----:B------:R0:W5:Y:S01]  /*1d70*/  LDG.E.64.CONSTANT R36, desc[UR6][R6.64+0xd000] ;  /* 0x00d0000606247981 */ /* 0x000162000c1e9b00 */
[----:B------:R-:W-:-:S02]  /*1d80*/  VIADD R45, R45, 0x2000 ;  /* 0x000020002d2d7836 */ /* 0x000fc40000000000 */
[----:B------:R-:W-:Y:S01]  /*1d90*/  VIADD R38, R38, 0x2000 ;  /* 0x0000200026267836 */ /* 0x000fe20000000000 */
[----:B0-----:R-:W-:-:S05]  /*1da0*/  IADD3 R6, P6, PT, R6, 0x10000, RZ ;  /* 0x0001000006067810 */ /* 0x001fca0007fde0ff */
[----:B------:R-:W-:Y:S01]  /*1db0*/  IMAD.X R7, RZ, RZ, R7, P6 ;  /* 0x000000ffff077224 */ /* 0x000fe200030e0607 */
[----:B--2---:R-:W-:-:S04]  /*1dc0*/  IADD3 R43, P1, P2, R4, R8, R43 ;  /* 0x00000008042b7210 */ /* 0x004fc80007a3e02b */
[----:B---3--:R-:W-:Y:S02]  /*1dd0*/  IADD3 R43, P3, P4, R26, R10, R43 ;  /* 0x0000000a1a2b7210 */ /* 0x008fe40007c7e02b */
[----:B------:R-:W-:-:S04]  /*1de0*/  IADD3.X R5, PT, PT, R5, R9, R41, P1, P2 ;  /* 0x0000000905057210 */ /* 0x000fc80000fe4429 */
[----:B------:R-:W-:Y:S02]  /*1df0*/  IADD3.X R11, PT, PT, R27, R11, R5, P3, P4 ;  /* 0x0000000b1b0b7210 */ /* 0x000fe40001fe8405 */
[----:B----4-:R-:W-:-:S04]  /*1e00*/  IADD3 R43, P1, P2, R22, R24, R43 ;  /* 0x00000018162b7210 */ /* 0x010fc80007a3e02b */
[----:B------:R-:W-:Y:S02]  /*1e10*/  IADD3.X R23, PT, PT, R23, R25, R11, P1, P2 ;  /* 0x0000001917177210 */ /* 0x000fe40000fe440b */
[----:B-----5:R-:W-:-:S04]  /*1e20*/  IADD3 R43, P3, P4, R18, R20, R43 ;  /* 0x00000014122b7210 */ /* 0x020fc80007c7e02b */
[----:B------:R-:W-:Y:S02]  /*1e30*/  IADD3.X R19, PT, PT, R19, R21, R23, P3, P4 ;  /* 0x0000001513137210 */ /* 0x000fe40001fe8417 */
[----:B------:R-:W-:-:S04]  /*1e40*/  IADD3 R43, P1, P2, R14, R16, R43 ;  /* 0x000000100e2b7210 */ /* 0x000fc80007a3e02b */
[----:B------:R-:W-:Y:S02]  /*1e50*/  IADD3.X R15, PT, PT, R15, R17, R19, P1, P2 ;  /* 0x000000110f0f7210 */ /* 0x000fe40000fe4413 */
[----:B------:R-:W-:-:S04]  /*1e60*/  IADD3 R43, P3, P4, R28, R12, R43 ;  /* 0x0000000c1c2b7210 */ /* 0x000fc80007c7e02b */
[----:B------:R-:W-:Y:S02]  /*1e70*/  IADD3.X R13, PT, PT, R29, R13, R15, P3, P4 ;  /* 0x0000000d1d0d7210 */ /* 0x000fe40001fe840f */
[----:B------:R-:W-:Y:S02]  /*1e80*/  ISETP.GE.AND P3, PT, R45, R40, PT ;  /* 0x000000282d00720c */ /* 0x000fe40003f66270 */
[----:B------:R-:W-:-:S04]  /*1e90*/  IADD3 R43, P2, P1, R30, R32, R43 ;  /* 0x000000201e2b7210 */ /* 0x000fc8000795e02b */
[----:B------:R-:W-:Y:S02]  /*1ea0*/  IADD3.X R31, PT, PT, R31, R33, R13, P2, P1 ;  /* 0x000000211f1f7210 */ /* 0x000fe400017e240d */
[----:B------:R-:W-:-:S04]  /*1eb0*/  IADD3 R43, P4, P5, R36, R34, R43 ;  /* 0x00000022242b7210 */ /* 0x000fc80007d9e02b */
[----:B------:R-:W-:Y:S01]  /*1ec0*/  IADD3.X R41, PT, PT, R37, R35, R31, P4, P5 ;  /* 0x0000002325297210 */ /* 0x000fe200027ea41f */
[----:B------:R-:W-:Y:S08]  /*1ed0*/  @!P3 BRA `(.L_x_26) ;  /* 0xfffffffc004cb947 */ /* 0x000ff0000383ffff */
.L_x_25:
[----:B------:R-:W-:Y:S05]  /*1ee0*/  BSYNC.RECONVERGENT B2 ;  /* 0x0000000000027941 */ /* 0x000fea0003800200 */
.L_x_24:
[----:B------:R-:W-:Y:S01]  /*1ef0*/  IMAD.IADD R4, R0, 0x1, -R45 ;  /* 0x0000000100047824 */ /* 0x000fe200078e0a2d */
[----:B------:R-:W-:Y:S04]  /*1f00*/  BSSY.RECONVERGENT B2, `(.L_x_27) ;  /* 0x000001d000027945 */ /* 0x000fe80003800200 */
[----:B------:R-:W-:-:S13]  /*1f10*/  ISETP.GT.AND P1, PT, R4, 0x800, PT ;  /* 0x000008000400780c */ /* 0x000fda0003f24270 */
[----:B------:R-:W-:Y:S05]  /*1f20*/  @!P1 BRA `(.L_x_28) ;  /* 0x0000000000689947 */ /* 0x000fea0003800000 */
[C-C-:B------:R-:W-:Y:S01]  /*1f30*/  IMAD.WIDE.U32 R10, R38.reuse, 0x8, R2.reuse ;  /* 0x00000008260a7825 */ /* 0x140fe200078e0002 */
[----:B------:R-:W2:Y:S03]  /*1f40*/  LDG.E.64.CONSTANT R12, desc[UR6][R6.64+-0x1000] ;  /* 0xfff00006060c7981 */ /* 0x000ea6000c1e9b00 */
[----:B------:R-:W-:Y:S01]  /*1f50*/  VIADD R19, R38, 0x800 ;  /* 0x0000080026137836 */ /* 0x000fe20000000000 */
[----:B------:R-:W3:Y:S04]  /*1f60*/  LDG.E.64.CONSTANT R14, desc[UR6][R6.64] ;  /* 0x00000006060e7981 */ /* 0x000ee8000c1e9b00 */
[----:B------:R-:W2:Y:S01]  /*1f70*/  LDG.E.64.CONSTANT R10, desc[UR6][R10.64] ;  /* 0x000000060a0a7981 */ /* 0x000ea2000c1e9b00 */
[----:B------:R-:W-:-:S03]  /*1f80*/  IMAD.WIDE.U32 R18, R19, 0x8, R2 ;  /* 0x0000000813127825 */ /* 0x000fc600078e0002 */
[----:B------:R-:W3:Y:S04]  /*1f90*/  LDG.E.64.CONSTANT R16, desc[UR6][R6.64+0x1000] ;  /* 0x0010000606107981 */ /* 0x000ee8000c1e9b00 */
[----:B------:R-:W4:Y:S04]  /*1fa0*/  LDG.E.64.CONSTANT R20, desc[UR6][R6.64+0x3000] ;  /* 0x0030000606147981 */ /* 0x000f28000c1e9b00 */
[----:B------:R-:W4:Y:S04]  /*1fb0*/  LDG.E.64.CONSTANT R18, desc[UR6][R18.64] ;  /* 0x0000000612127981 */ /* 0x000f28000c1e9b00 */
[----:B------:R-:W5:Y:S04]  /*1fc0*/  LDG.E.64.CONSTANT R4, desc[UR6][R6.64+0x4000] ;  /* 0x0040000606047981 */ /* 0x000f68000c1e9b00 */
[----:B------:R-:W5:Y:S01]  /*1fd0*/  LDG.E.64.CONSTANT R8, desc[UR6][R6.64+0x5000] ;  /* 0x0050000606087981 */ /* 0x000f62000c1e9b00 */
[----:B------:R-:W-:-:S02]  /*1fe0*/  VIADD R45, R45, 0x1000 ;  /* 0x000010002d2d7836 */ /* 0x000fc40000000000 */
[----:B------:R-:W-:Y:S01]  /*1ff0*/  VIADD R38, R38, 0x1000 ;  /* 0x0000100026267836 */ /* 0x000fe20000000000 */
[----:B--2---:R-:W-:-:S04]  /*2000*/  IADD3 R43, P0, P1, R12, R10, R43 ;  /* 0x0000000a0c2b7210 */ /* 0x004fc8000791e02b */
[----:B------:R-:W-:Y:S02]  /*2010*/  IADD3.X R13, PT, PT, R13, R11, R41, P0, P1 ;  /* 0x0000000b0d0d7210 */ /* 0x000fe400007e2429 */
[----:B---3--:R-:W-:Y:S02]  /*2020*/  IADD3 R43, P0, P1, R16, R14, R43 ;  /* 0x0000000e102b7210 */ /* 0x008fe4000791e02b */
[----:B------:R-:W-:Y:S02]  /*2030*/  IADD3 R10, P3, PT, R6, 0x8000, RZ ;  /* 0x00008000060a7810 */ /* 0x000fe40007f7e0ff */
[----:B------:R-:W-:Y:S02]  /*2040*/  IADD3.X R15, PT, PT, R17, R15, R13, P0, P1 ;  /* 0x0000000f110f7210 */ /* 0x000fe400007e240d */
[----:B----4-:R-:W-:Y:S01]  /*2050*/  IADD3 R43, P0, P1, R20, R18, R43 ;  /* 0x00000012142b7210 */ /* 0x010fe2000791e02b */
[----:B------:R-:W-:-:S03]  /*2060*/  IMAD.X R11, RZ, RZ, R7, P3 ;  /* 0x000000ffff0b7224 */ /* 0x000fc600018e0607 */
[----:B------:R-:W-:Y:S02]  /*2070*/  IADD3.X R21, PT, PT, R21, R19, R15, P0, P1 ;  /* 0x0000001315157210 */ /* 0x000fe400007e240f */
[----:B-----5:R-:W-:Y:S01]  /*2080*/  IADD3 R43, P1, P2, R8, R4, R43 ;  /* 0x00000004082b7210 */ /* 0x020fe20007a3e02b */
[----:B------:R-:W-:Y:S01]  /*2090*/  IMAD.MOV.U32 R6, RZ, RZ, R10 ;  /* 0x000000ffff067224 */ /* 0x000fe200078e000a */
[----:B------:R-:W-:Y:S01]  /*20a0*/  PLOP3.LUT P0, PT, PT, PT, PT, 0x8, 0x80 ;  /* 0x000000000080781c */ /* 0x000fe20003f0e170 */
[----:B------:R-:W-:Y:S01]  /*20b0*/  IMAD.MOV.U32 R7, RZ, RZ, R11 ;  /* 0x000000ffff077224 */ /* 0x000fe200078e000b */
[----:B------:R-:W-:-:S11]  /*20c0*/  IADD3.X R41, PT, PT, R9, R5, R21, P1, P2 ;  /* 0x0000000509297210 */ /* 0x000fd60000fe4415 */
.L_x_28:
[----:B------:R-:W-:Y:S05]  /*20d0*/  BSYNC.RECONVERGENT B2 ;  /* 0x0000000000027941 */ /* 0x000fea0003800200 */
.L_x_27:
[----:B------:R-:W-:-:S13]  /*20e0*/  ISETP.LT.OR P0, PT, R45, R0, P0 ;  /* 0x000000002d00720c */ /* 0x000fda0000701670 */
[----:B------:R-:W-:Y:S05]  /*20f0*/  @!P0 BRA `(.L_x_20) ;  /* 0x0000000000248947 */ /* 0x000fea0003800000 */
[----:B------:R-:W-:Y:S01]  /*2100*/  IMAD.WIDE.U32 R2, R38, 0x8, R2 ;  /* 0x0000000826027825 */ /* 0x000fe200078e0002 */
[----:B------:R-:W2:Y:S04]  /*2110*/  LDG.E.64.CONSTANT R4, desc[UR6][R6.64+-0x1000] ;  /* 0xfff0000606047981 */ /* 0x000ea8000c1e9b00 */
[----:B------:R-:W3:Y:S04]  /*2120*/  LDG.E.64.CONSTANT R8, desc[UR6][R6.64] ;  /* 0x0000000606087981 */ /* 0x000ee8000c1e9b00 */
[----:B------:R-:W2:Y:S04]  /*2130*/  LDG.E.64.CONSTANT R2, desc[UR6][R2.64] ;  /* 0x0000000602027981 */ /* 0x000ea8000c1e9b00 */
[----:B------:R-:W3:Y:S01]  /*2140*/  LDG.E.64.CONSTANT R10, desc[UR6][R6.64+0x1000] ;  /* 0x00100006060a7981 */ /* 0x000ee2000c1e9b00 */
[----:B--2---:R-:W-:-:S04]  /*2150*/  IADD3 R43, P0, P1, R4, R2, R43 ;  /* 0x00000002042b7210 */ /* 0x004fc8000791e02b */
[----:B---3--:R-:W-:Y:S02]  /*2160*/  IADD3 R43, P2, P3, R10, R8, R43 ;  /* 0x000000080a2b7210 */ /* 0x008fe40007b5e02b */
[----:B------:R-:W-:-:S04]  /*2170*/  IADD3.X R41, PT, PT, R5, R3, R41, P0, P1 ;  /* 0x0000000305297210 */ /* 0x000fc800007e2429 */
[----:B------:R-:W-:-:S07]  /*2180*/  IADD3.X R41, PT, PT, R11, R9, R41, P2, P3 ;  /* 0x000000090b297210 */ /* 0x000fce00017e6429 */
.L_x_20:
[----:B------:R-:W-:Y:S05]  /*2190*/  BSYNC.RECONVERGENT B1 ;  /* 0x0000000000017941 */ /* 0x000fea0003800200 */
.L_x_18:
[----:B------:R-:W0:Y:S01]  /*21a0*/  S2R R6, SR_LANEID ;  /* 0x0000000000067919 */ /* 0x000e220000000000 */
[----:B------:R-:W1:Y:S04]  /*21b0*/  SHFL.DOWN PT, R0, R43, 0x1, 0x1f ;  /* 0x08201f002b007f89 */ /* 0x000e6800000e0000 */
[----:B------:R-:W2:Y:S01]  /*21c0*/  SHFL.DOWN PT, R2, R41, 0x1, 0x1f ;  /* 0x08201f0029027f89 */ /* 0x000ea200000e0000 */
[C---:B0-----:R-:W-:Y:S02]  /*21d0*/  ISETP.GT.AND P0, PT, R6.reuse, 0x1e, PT ;  /* 0x0000001e0600780c */ /* 0x041fe40003f04270 */
[----:B------:R-:W-:Y:S02]  /*21e0*/  ISETP.GT.AND P1, PT, R6, 0x1d, PT ;  /* 0x0000001d0600780c */ /* 0x000fe40003f24270 */
[----:B-1----:R-:W-:-:S02]  /*21f0*/  SEL R0, R0, RZ, !P0 ;  /* 0x000000ff00007207 */ /* 0x002fc40004000000 */
[----:B--2---:R-:W-:Y:S02]  /*2200*/  SEL R2, R2, RZ, !P0 ;  /* 0x000000ff02027207 */ /* 0x004fe40004000000 */
[----:B------:R-:W-:Y:S02]  /*2210*/  IADD3 R7, P0, PT, R43, R0, RZ ;  /* 0x000000002b077210 */ /* 0x000fe40007f1e0ff */
[----:B------:R-:W-:-:S03]  /*2220*/  ISETP.NE.AND P2, PT, R6, RZ, PT ;  /* 0x000000ff0600720c */ /* 0x000fc60003f45270 */
[----:B------:R-:W-:Y:S01]  /*2230*/  IMAD.X R9, R41, 0x1, R2, P0 ;  /* 0x0000000129097824 */ /* 0x000fe200000e0602 */
[----:B------:R-:W0:Y:S04]  /*2240*/  SHFL.DOWN PT, R0, R7, 0x2, 0x1f ;  /* 0x08401f0007007f89 */ /* 0x000e2800000e0000 */
[----:B------:R-:W1:Y:S05]  /*2250*/  SHFL.DOWN PT, R2, R9, 0x2, 0x1f ;  /* 0x08401f0009027f89 */ /* 0x000e6a00000e0000 */
[----:B------:R-:W2:Y:S01]  /*2260*/  @!P2 S2R R11, SR_CgaCtaId ;  /* 0x00000000000ba919 */ /* 0x000ea20000008800 */
        /* <DEDUP_REMOVED lines=12> */
[----:B------:R-:W-:-:S05]  /*2330*/  IMAD.X R9, R2, 0x1, R5, P0 ;  /* 0x0000000102097824 */ /* 0x000fca00000e0605 */
[----:B------:R-:W1:Y:S01]  /*2340*/  SHFL.DOWN PT, R2, R9, 0x8, 0x1f ;  /* 0x09001f0009027f89 */ /* 0x000e6200000e0000 */
[----:B0-----:R-:W-:-:S04]  /*2350*/  SEL R0, R0, RZ, !P1 ;  /* 0x000000ff00007207 */ /* 0x001fc80004800000 */
[----:B------:R-:W-:Y:S02]  /*2360*/  IADD3 R5, P0, PT, R0, R7, RZ ;  /* 0x0000000700057210 */ /* 0x000fe40007f1e0ff */
[----:B-1----:R-:W-:-:S03]  /*2370*/  SEL R2, R2, RZ, !P1 ;  /* 0x000000ff02027207 */ /* 0x002fc60004800000 */
[----:B------:R-:W0:Y:S01]  /*2380*/  SHFL.DOWN PT, R0, R5, 0x10, 0x1f ;  /* 0x0a001f0005007f89 */ /* 0x000e2200000e0000 */
[----:B------:R-:W-:Y:S02]  /*2390*/  ISETP.GT.AND P1, PT, R6, 0xf, PT ;  /* 0x0000000f0600780c */ /* 0x000fe40003f24270 */
[----:B------:R-:W-:Y:S01]  /*23a0*/  @!P2 SHF.R.U32.HI R6, RZ, 0x2, R39 ;  /* 0x00000002ff06a819 */ /* 0x000fe20000011627 */
[----:B------:R-:W-:Y:S01]  /*23b0*/  IMAD.X R4, R2, 0x1, R9, P0 ;  /* 0x0000000102047824 */ /* 0x000fe200000e0609 */
[----:B------:R-:W-:Y:S02]  /*23c0*/  @!P2 MOV R2, 0x400 ;  /* 0x000004000002a802 */ /* 0x000fe40000000f00 */
[----:B------:R-:W-:Y:S02]  /*23d0*/  @!P2 LOP3.LUT R6, R6, 0xf8, RZ, 0xc0, !PT ;  /* 0x000000f80606a812 */ /* 0x000fe400078ec0ff */
[----:B------:R-:W1:Y:S01]  /*23e0*/  SHFL.DOWN PT, R3, R4, 0x10, 0x1f ;  /* 0x0a001f0004037f89 */ /* 0x000e6200000e0000 */
[----:B--2---:R-:W-:-:S05]  /*23f0*/  @!P2 LEA R11, R11, R2, 0x18 ;  /* 0x000000020b0ba211 */ /* 0x004fca00078ec0ff */
[----:B------:R-:W-:Y:S01]  /*2400*/  @!P2 IMAD.IADD R11, R6, 0x1, R11 ;  /* 0x00000001060ba824 */ /* 0x000fe200078e020b */
[----:B0-----:R-:W-:-:S04]  /*2410*/  SEL R0, R0, RZ, !P1 ;  /* 0x000000ff00007207 */ /* 0x001fc80004800000 */
[----:B------:R-:W-:Y:S02]  /*2420*/  IADD3 R2, P0, PT, R0, R5, RZ ;  /* 0x0000000500027210 */ /* 0x000fe40007f1e0ff */
[----:B-1----:R-:W-:-:S05]  /*2430*/  SEL R3, R3, RZ, !P1 ;  /* 0x000000ff03037207 */ /* 0x002fca0004800000 */
[----:B------:R-:W-:Y:S01]  /*2440*/  IMAD.X R3, R3, 0x1, R4, P0 ;  /* 0x0000000103037824 */ /* 0x000fe200000e0604 */
[----:B------:R-:W-:-:S04]  /*2450*/  ISETP.NE.AND P0, PT, R39, RZ, PT ;  /* 0x000000ff2700720c */ /* 0x000fc80003f05270 */
[----:B------:R0:W-:Y:S01]  /*2460*/  @!P2 STS.64 [R11+0x10], R2 ;  /* 0x000010020b00a388 */ /* 0x0001e20000000a00 */
[----:B------:R-:W-:Y:S08]  /*2470*/  BAR.SYNC.DEFER_BLOCKING 0x0 ;  /* 0x0000000000007b1d */ /* 0x000ff00000010000 */
[----:B------:R-:W-:Y:S05]  /*2480*/  @P0 BRA `(.L_x_16) ;  /* 0x00000000006c0947 */ /* 0x000fea0003800000 */
[----:B------:R-:W1:Y:S01]  /*2490*/  S2UR UR5, SR_CgaCtaId ;  /* 0x00000000000579c3 */ /* 0x000e620000008800 */
[----:B------:R-:W-:Y:S02]  /*24a0*/  UMOV UR4, 0x400 ;  /* 0x0000040000047882 */ /* 0x000fe40000000000 */
[----:B-1----:R-:W-:-:S09]  /*24b0*/  ULEA UR4, UR5, UR4, 0x18 ;  /* 0x0000000405047291 */ /* 0x002fd2000f8ec0ff */
[----:B------:R-:W-:Y:S04]  /*24c0*/  LDS.64 R32, [UR4+0x18] ;  /* 0x00001804ff207984 */ /* 0x000fe80008000a00 */
[----:B------:R-:W1:Y:S04]  /*24d0*/  LDS.128 R28, [UR4+0x20] ;  /* 0x00002004ff1c7984 */ /* 0x000e680008000c00 */
[----:B------:R-:W2:Y:S04]  /*24e0*/  LDS.128 R24, [UR4+0x30] ;  /* 0x00003004ff187984 */ /* 0x000ea80008000c00 */
[----:B------:R-:W3:Y:S04]  /*24f0*/  LDS.128 R20, [UR4+0x40] ;  /* 0x00004004ff147984 */ /* 0x000ee80008000c00 */
[----:B------:R-:W4:Y:S04]  /*2500*/  LDS.128 R16, [UR4+0x50] ;  /* 0x00005004ff107984 */ /* 0x000f280008000c00 */
[----:B------:R-:W5:Y:S04]  /*2510*/  LDS.128 R12, [UR4+0x60] ;  /* 0x00006004ff0c7984 */ /* 0x000f680008000c00 */
[----:B0-----:R-:W0:Y:S04]  /*2520*/  LDS.128 R8, [UR4+0x70] ;  /* 0x00007004ff087984 */ /* 0x001e280008000c00 */
[----:B------:R-:W0:Y:S01]  /*2530*/  LDS.128 R4, [UR4+0x80] ;  /* 0x00008004ff047984 */ /* 0x000e220008000c00 */
[----:B-1----:R-:W-:-:S04]  /*2540*/  IADD3 R35, P1, P2, R28, R32, R2 ;  /* 0x000000201c237210 */ /* 0x002fc80007a3e002 */
[----:B--2---:R-:W-:Y:S02]  /*2550*/  IADD3 R35, P3, P4, R24, R35, R30 ;  /* 0x0000002318237210 */ /* 0x004fe40007c7e01e */
[----:B------:R-:W-:Y:S02]  /*2560*/  IADD3.X R29, PT, PT, R29, R33, R3, P1, P2 ;  /* 0x000000211d1d7210 */ /* 0x000fe40000fe4403 */
[----:B---3--:R-:W-:Y:S02]  /*2570*/  IADD3 R3, P1, P2, R20, R35, R26 ;  /* 0x0000002314037210 */ /* 0x008fe40007a3e01a */
[----:B------:R-:W-:Y:S02]  /*2580*/  IADD3.X R25, PT, PT, R25, R29, R31, P3, P4 ;  /* 0x0000001d19197210 */ /* 0x000fe40001fe841f */
[----:B----4-:R-:W-:Y:S02]  /*2590*/  IADD3 R3, P3, P4, R16, R3, R22 ;  /* 0x0000000310037210 */ /* 0x010fe40007c7e016 */
[----:B------:R-:W-:-:S02]  /*25a0*/  IADD3.X R21, PT, PT, R21, R25, R27, P1, P2 ;  /* 0x0000001915157210 */ /* 0x000fc40000fe441b */
[----:B-----5:R-:W-:Y:S02]  /*25b0*/  IADD3 R3, P1, P2, R12, R3, R18 ;  /* 0x000000030c037210 */ /* 0x020fe40007a3e012 */
[----:B------:R-:W-:Y:S02]  /*25c0*/  IADD3.X R17, PT, PT, R17, R21, R23, P3, P4 ;  /* 0x0000001511117210 */ /* 0x000fe40001fe8417 */
[----:B0-----:R-:W-:Y:S02]  /*25d0*/  IADD3 R3, P3, P4, R8, R3, R14 ;  /* 0x0000000308037210 */ /* 0x001fe40007c7e00e */
[----:B------:R-:W-:Y:S02]  /*25e0*/  IADD3.X R13, PT, PT, R13, R17, R19, P1, P2 ;  /* 0x000000110d0d7210 */ /* 0x000fe40000fe4413 */
[----:B------:R-:W-:Y:S02]  /*25f0*/  IADD3 R3, P1, P2, R4, R3, R10 ;  /* 0x0000000304037210 */ /* 0x000fe40007a3e00a */
[----:B------:R-:W-:-:S02]  /*2600*/  IADD3.X R9, PT, PT, R9, R13, R15, P3, P4 ;  /* 0x0000000d09097210 */ /* 0x000fc40001fe840f */
[----:B------:R-:W-:Y:S02]  /*2610*/  IADD3 R2, P3, PT, R3, R6, RZ ;  /* 0x0000000603027210 */ /* 0x000fe40007f7e0ff */
[----:B------:R-:W-:-:S05]  /*2620*/  IADD3.X R3, PT, PT, R5, R9, R11, P1, P2 ;  /* 0x0000000905037210 */ /* 0x000fca0000fe440b */
[----:B------:R-:W-:-:S07]  /*2630*/  IMAD.X R3, R3, 0x1, R7, P3 ;  /* 0x0000000103037824 */ /* 0x000fce00018e0607 */
.L_x_16:
[----:B------:R-:W-:Y:S05]  /*2640*/  BSYNC.RECONVERGENT B0 ;  /* 0x0000000000007941 */ /* 0x000fea0003800200 */
.L_x_1:
[----:B------:R-:W-:Y:S05]  /*2650*/  @P0 EXIT ;  /* 0x000000000000094d */ /* 0x000fea0003800000 */
[----:B------:R-:W0:Y:S01]  /*2660*/  LDCU.64 UR4, c[0x0][0x398] ;  /* 0x00007300ff0477ac */ /* 0x000e220008000a00 */
[----:B------:R-:W3:Y:S01]  /*2670*/  LDC.64 R4, c[0x0][0x388] ;  /* 0x0000e200ff047b82 */ /* 0x000ee20000000a00 */
[----:B012---:R-:W-:-:S04]  /*2680*/  IADD3 R2, P0, PT, R2, UR4, RZ ;  /* 0x0000000402027c10 */ /* 0x007fc8000ff1e0ff */
[----:B------:R-:W-:-:S05]  /*2690*/  IADD3.X R3, PT, PT, R3, UR5, RZ, P0, !PT ;  /* 0x0000000503037c10 */ /* 0x000fca00087fe4ff */
[----:B---3--:R-:W-:Y:S01]  /*26a0*/  STG.E.64 desc[UR6][R4.64], R2 ;  /* 0x0000000204007986 */ /* 0x008fe2000c101b06 */
[----:B------:R-:W-:Y:S05]  /*26b0*/  EXIT ;  /* 0x000000000000794d */ /* 0x000fea0003800000 */
.L_x_29:
[----:B------:R-:W-:-:S00]  /*26c0*/  BRA `(.L_x_29) ;  /* 0xfffffffc00fc7947 */ /* 0x000fc0000383ffff */
[----:B------:R-:W-:-:S00]  /*26d0*/  NOP ;  /* 0x0000000000007918 */ /* 0x000fc00000000000 */
        /* <DEDUP_REMOVED lines=10> */
.L_x_227:


//--------------------- .text._ZN3cub18CUB_300001_SM_10006detail6reduce18DeviceReduceKernelINS2_10policy_hubIxyN4cuda3std3__44plusIxEEE10Policy1000EN6thrust24THRUST_300001_SM_1000_NS6detail15normal_iteratorINSD_10device_ptrIiEEEEyS9_xNS7_10__identityEEEvT0_PT3_T1_NS0_13GridEvenShareISN_EET2_T4_ --------------------------
	.section	.text._ZN3cub18CUB_300001_SM_10006detail6reduce18DeviceReduceKernelINS2_10policy_hubIxyN4cuda3std3__44plusIxEEE10Policy1000EN6thrust24THRUST_300001_SM_1000_NS6detail15normal_iteratorINSD_10device_ptrIiEEEEyS9_xNS7_10__identityEEEvT0_PT3_T1_NS0_13GridEvenShareISN_EET2_T4_,"ax",@progbits
	.align	128
        .global         _ZN3cub18CUB_300001_SM_10006detail6reduce18DeviceReduceKernelINS2_10policy_hubIxyN4cuda3std3__44plusIxEEE10Policy1000EN6thrust24THRUST_300001_SM_1000_NS6detail15normal_iteratorINSD_10device_ptrIiEEEEyS9_xNS7_10__identityEEEvT0_PT3_T1_NS0_13GridEvenShareISN_EET2_T4_
        .type           _ZN3cub18CUB_300001_SM_10006detail6reduce18DeviceReduceKernelINS2_10policy_hubIxyN4cuda3std3__44plusIxEEE10Policy1000EN6thrust24THRUST_300001_SM_1000_NS6detail15normal_iteratorINSD_10device_ptrIiEEEEyS9_xNS7_10__identityEEEvT0_PT3_T1_NS0_13GridEvenShareISN_EET2_T4_,@function
        .size           _ZN3cub18CUB_300001_SM_10006detail6reduce18DeviceReduceKernelINS2_10policy_hubIxyN4cuda3std3__44plusIxEEE10Policy1000EN6thrust24THRUST_300001_SM_1000_NS6detail15normal_iteratorINSD_10device_ptrIiEEEEyS9_xNS7_10__identityEEEvT0_PT3_T1_NS0_13GridEvenShareISN_EET2_T4_,(.L_x_228 - _ZN3cub18CUB_300001_SM_10006detail6reduce18DeviceReduceKernelINS2_10policy_hubIxyN4cuda3std3__44plusIxEEE10Policy1000EN6thrust24THRUST_300001_SM_1000_NS6detail15normal_iteratorINSD_10device_ptrIiEEEEyS9_xNS7_10__identityEEEvT0_PT3_T1_NS0_13GridEvenShareISN_EET2_T4_)
        .other          _ZN3cub18CUB_300001_SM_10006detail6reduce18DeviceReduceKernelINS2_10policy_hubIxyN4cuda3std3__44plusIxEEE10Policy1000EN6thrust24THRUST_300001_SM_1000_NS6detail15normal_iteratorINSD_10device_ptrIiEEEEyS9_xNS7_10__identityEEEvT0_PT3_T1_NS0_13GridEvenShareISN_EET2_T4_,@"STO_CUDA_ENTRY STV_DEFAULT"
_ZN3cub18CUB_300001_SM_10006detail6reduce18DeviceReduceKernelINS2_10policy_hubIxyN4cuda3std3__44plusIxEEE10Policy1000EN6thrust24THRUST_300001_SM_1000_NS6detail15normal_iteratorINSD_10device_ptrIiEEEEyS9_xNS7_10__identityEEEvT0_PT3_T1_NS0_13GridEvenShareISN_EET2_T4_:
.text._ZN3cub18CUB_300001_SM_10006detail6reduce18DeviceReduceKernelINS2_10policy_hubIxyN4cuda3std3__44plusIxEEE10Policy1000EN6thrust24THRUST_300001_SM_1000_NS6detail15normal_iteratorINSD_10device_ptrIiEEEEyS9_xNS7_10__identityEEEvT0_PT3_T1_NS0_13GridEvenShareISN_EET2_T4_:
[----:B------:R-:W-:Y:S08]  /*0000*/  LDC R1, c[0x0][0x37c] ;  /* 0x0000df00ff017b82 */ /* 0x000ff00000000800 */
[----:B------:R-:W0:Y:S01]  /*0010*/  S2UR UR18, SR_CTAID.X ;  /* 0x00000000001279c3 */ /* 0x000e220000002500 */
[----:B------:R-:W1:Y:S01]  /*0020*/  LDCU.64 UR4, c[0x0][0x3b8] ;  /* 0x00007700ff0477ac */ /* 0x000e620008000a00 */
[----:B------:R-:W-:Y:S01]  /*0030*/  BSSY.RECONVERGENT B0, `(.L_x_30) ;  /* 0x00002da000007945 */ /* 0x000fe20003800200 */
[----:B------:R-:W2:Y:S01]  /*0040*/  LDCU UR11, c[0x0][0x3c0] ;  /* 0x00007800ff0b77ac */ /* 0x000ea20008000800 */
[----:B------:R-:W3:Y:S01]  /*0050*/  LDCU.64 UR16, c[0x0][0x358] ;  /* 0x00006b00ff1077ac */ /* 0x000ee20008000a00 */
[----:B-1----:R-:W-:-:S02]  /*0060*/  IMAD.U32 R6, RZ, RZ, UR4 ;  /* 0x00000004ff067e24 */ /* 0x002fc4000f8e00ff */
[----:B------:R-:W-:Y:S01]  /*0070*/  IMAD.U32 R3, RZ, RZ, UR5 ;  /* 0x00000005ff037e24 */ /* 0x000fe2000f8e00ff */
[----:B--2---:R-:W-:Y:S02]  /*0080*/  UIMAD UR5, UR11, 0xe00, URZ ;  /* 0x00000e000b0578a4 */ /* 0x004fe4000f8e02ff */
[----:B0-----:R-:W-:Y:S02]  /*0090*/  UIMAD UR9, UR18, 0xe00, URZ ;  /* 0x00000e00120978a4 */ /* 0x001fe4000f8e02ff */
[----:B------:R-:W-:-:S04]  /*00a0*/  USHF.R.S32.HI UR4, URZ, 0x1f, UR5 ;  /* 0x0000001fff047899 */ /* 0x000fc80008011405 */
[----:B------:R-:W-:-:S04]  /*00b0*/  IADD3 R15, P1, PT, R6, -UR9, RZ ;  /* 0x80000009060f7c10 */ /* 0x000fc8000ff3e0ff */
[----:B------:R-:W-:Y:S02]  /*00c0*/  ISETP.GT.U32.AND P0, PT, R15, 0xdff, PT ;  /* 0x00000dff0f00780c */ /* 0x000fe40003f04070 */
[----:B------:R-:W-:-:S04]  /*00d0*/  IADD3.X R16, PT, PT, R3, -0x1, RZ, P1, !PT ;  /* 0xffffffff03107810 */ /* 0x000fc80000ffe4ff */
[----:B------:R-:W-:-:S13]  /*00e0*/  ISETP.GT.U32.AND.EX P0, PT, R16, RZ, PT, P0 ;  /* 0x000000ff1000720c */ /* 0x000fda0003f04100 */
[----:B---3--:R-:W-:Y:S05]  /*00f0*/  @P0 BRA `(.L_x_31) ;  /* 0x0000001400e40947 */ /* 0x008fea0003800000 */
[----:B------:R-:W0:Y:S01]  /*0100*/  S2R R7, SR_TID.X ;  /* 0x0000000000077919 */ /* 0x000e220000002100 */
[----:B------:R-:W-:Y:S01]  /*0110*/  VIADD R2, R6, -UR9 ;  /* 0x8000000906027c36 */ /* 0x000fe20008000000 */
[----:B------:R-:W-:Y:S01]  /*0120*/  BSSY.RECONVERGENT B1, `(.L_x_32) ;  /* 0x000000c000017945 */ /* 0x000fe20003800200 */
[----:B------:R-:W-:Y:S02]  /*0130*/  IMAD.MOV.U32 R0, RZ, RZ, RZ ;  /* 0x000000ffff007224 */ /* 0x000fe400078e00ff */
[----:B------:R-:W-:Y:S01]  /*0140*/  IMAD.MOV.U32 R3, RZ, RZ, RZ ;  /* 0x000000ffff037224 */ /* 0x000fe200078e00ff */
[----:B0-----:R-:W-:Y:S01]  /*0150*/  ISETP.GE.AND P0, PT, R7, R2, PT ;  /* 0x000000020700720c */ /* 0x001fe20003f06270 */
[----:B------:R-:W-:-:S12]  /*0160*/  IMAD.MOV.U32 R9, RZ, RZ, R7 ;  /* 0x000000ffff097224 */ /* 0x000fd800078e0007 */
[----:B------:R-:W-:Y:S05]  /*0170*/  @P0 BRA `(.L_x_33) ;  /* 0x0000000000180947 */ /* 0x000fea0003800000 */
[----:B------:R-:W0:Y:S01]  /*0180*/  LDC.64 R4, c[0x0][0x380] ;  /* 0x0000e000ff047b82 */ /* 0x000e220000000a00 */
[----:B------:R-:W-:-:S04]  /*0190*/  VIADD R3, R7, UR9 ;  /* 0x0000000907037c36 */ /* 0x000fc80008000000 */
[----:B0-----:R-:W-:-:S05]  /*01a0*/  IMAD.WIDE.U32 R4, R3, 0x4, R4 ;  /* 0x0000000403047825 */ /* 0x001fca00078e0004 */
[----:B------:R-:W2:Y:S01]  /*01b0*/  LDG.E R0, desc[UR16][R4.64] ;  /* 0x0000001004007981 */ /* 0x000ea2000c1e1900 */
[----:B------:R-:W-:Y:S01]  /*01c0*/  VIADD R9, R7, 0x200 ;  /* 0x0000020007097836 */ /* 0x000fe20000000000 */
[----:B--2---:R-:W-:-:S07]  /*01d0*/  SHF.R.S32.HI R3, RZ, 0x1f, R0 ;  /* 0x0000001fff037819 */ /* 0x004fce0000011400 */
.L_x_33:
[----:B------:R-:W-:Y:S05]  /*01e0*/  BSYNC.RECONVERGENT B1 ;  /* 0x0000000000017941 */ /* 0x000fea0003800200 */
.L_x_32:
[----:B------:R-:W-:Y:S01]  /*01f0*/  ISETP.GE.AND P0, PT, R9, R2, PT ;  /* 0x000000020900720c */ /* 0x000fe20003f06270 */
[----:B------:R-:W-:-:S12]  /*0200*/  BSSY.RECONVERGENT B1, `(.L_x_34) ;  /* 0x0000096000017945 */ /* 0x000fd80003800200 */
[----:B------:R-:W-:Y:S05]  /*0210*/  @P0 BRA `(.L_x_35) ;  /* 0x0000000800500947 */ /* 0x000fea0003800000 */
[----:B------:R-:W-:Y:S01]  /*0220*/  LOP3.LUT R5, RZ, R9, RZ, 0x33, !PT ;  /* 0x00000009ff057212 */ /* 0x000fe200078e33ff */
[----:B------:R-:W-:Y:S03]  /*0230*/  BSSY.RECONVERGENT B2, `(.L_x_36) ;  /* 0x0000047000027945 */ /* 0x000fe60003800200 */
[----:B------:R-:W-:-:S04]  /*0240*/  IADD3 R5, PT, PT, R6, -UR9, R5 ;  /* 0x8000000906057c10 */ /* 0x000fc8000fffe005 */
[C---:B------:R-:W-:Y:S02]  /*0250*/  ISETP.GE.U32.AND P1, PT, R5.reuse, 0x1e00, PT ;  /* 0x00001e000500780c */ /* 0x040fe40003f26070 */
[----:B------:R-:W-:-:S04]  /*0260*/  LEA.HI R6, R5, 0x1, RZ, 0x17 ;  /* 0x0000000105067811 */ /* 0x000fc800078fb8ff */
[----:B------:R-:W-:-:S04]  /*0270*/  LOP3.LUT R24, R6, 0xf, RZ, 0xc0, !PT ;  /* 0x0000000f06187812 */ /* 0x000fc800078ec0ff */
[----:B------:R-:W-:-:S03]  /*0280*/  ISETP.NE.AND P0, PT, R24, RZ, PT ;  /* 0x000000ff1800720c */ /* 0x000fc60003f05270 */
[----:B------:R-:W-:Y:S10]  /*0290*/  @!P1 BRA `(.L_x_37) ;  /* 0x0000000400009947 */ /* 0x000ff40003800000 */
[----:B------:R-:W0:Y:S01]  /*02a0*/  LDCU.64 UR4, c[0x0][0x380] ;  /* 0x00007000ff0477ac */ /* 0x000e220008000a00 */
[----:B------:R-:W-:Y:S01]  /*02b0*/  IMAD.WIDE.U32 R4, R9, 0x4, RZ ;  /* 0x0000000409047825 */ /* 0x000fe200078e00ff */
[----:B------:R-:W-:-:S03]  /*02c0*/  LOP3.LUT R8, R6, 0xfffff0, RZ, 0xc0, !PT ;  /* 0x00fffff006087812 */ /* 0x000fc600078ec0ff */
[----:B------:R-:W-:Y:S02]  /*02d0*/  IMAD.U32 R11, RZ, RZ, UR18 ;  /* 0x00000012ff0b7e24 */ /* 0x000fe4000f8e00ff */
[----:B------:R-:W-:Y:S02]  /*02e0*/  IMAD.MOV R8, RZ, RZ, -R8 ;  /* 0x000000ffff087224 */ /* 0x000fe400078e0a08 */
[----:B------:R-:W-:-:S03]  /*02f0*/  IMAD.WIDE.U32 R4, R11, 0x3800, R4 ;  /* 0x000038000b047825 */ /* 0x000fc600078e0004 */
[----:B0-----:R-:W-:-:S04]  /*0300*/  IADD3 R13, P1, PT, R4, UR4, RZ ;  /* 0x00000004040d7c10 */ /* 0x001fc8000ff3e0ff */
[----:B------:R-:W-:-:S04]  /*0310*/  IADD3 R13, P2, PT, R13, 0x4000, RZ ;  /* 0x000040000d0d7810 */ /* 0x000fc80007f5e0ff */
[----:B------:R-:W-:-:S09]  /*0320*/  IADD3.X R5, PT, PT, RZ, UR5, R5, P2, P1 ;  /* 0x00000005ff057c10 */ /* 0x000fd200097e2405 */
.L_x_38:
[----:B------:R-:W-:-:S05]  /*0330*/  IMAD.MOV.U32 R4, RZ, RZ, R13 ;  /* 0x000000ffff047224 */ /* 0x000fca00078e000d */
[----:B------:R-:W2:Y:S04]  /*0340*/  LDG.E R25, desc[UR16][R4.64+-0x4000] ;  /* 0xffc0001004197981 */ /* 0x000ea8000c1e1900 */
[----:B------:R-:W2:Y:S04]  /*0350*/  LDG.E R26, desc[UR16][R4.64+-0x3800] ;  /* 0xffc80010041a7981 */ /* 0x000ea8000c1e1900 */
[----:B------:R-:W3:Y:S04]  /*0360*/  LDG.E R23, desc[UR16][R4.64+-0x3000] ;  /* 0xffd0001004177981 */ /* 0x000ee8000c1e1900 */
[----:B------:R-:W3:Y:S04]  /*0370*/  LDG.E R22, desc[UR16][R4.64+-0x2800] ;  /* 0xffd8001004167981 */ /* 0x000ee8000c1e1900 */
[----:B------:R-:W4:Y:S04]  /*0380*/  LDG.E R20, desc[UR16][R4.64+-0x2000] ;  /* 0xffe0001004147981 */ /* 0x000f28000c1e1900 */
[----:B------:R-:W4:Y:S04]  /*0390*/  LDG.E R21, desc[UR16][R4.64+-0x1800] ;  /* 0xffe8001004157981 */ /* 0x000f28000c1e1900 */
[----:B------:R-:W5:Y:S04]  /*03a0*/  LDG.E R18, desc[UR16][R4.64+-0x1000] ;  /* 0xfff0001004127981 */ /* 0x000f68000c1e1900 */
        /* <DEDUP_REMOVED lines=8> */
[----:B------:R-:W5:Y:S01]  /*0430*/  LDG.E R11, desc[UR16][R4.64+0x3800] ;  /* 0x00380010040b7981 */ /* 0x000f62000c1e1900 */
[----:B------:R-:W-:-:S02]  /*0440*/  VIADD R8, R8, 0x10 ;  /* 0x0000001008087836 */ /* 0x000fc40000000000 */
[----:B------:R-:W-:Y:S01]  /*0450*/  VIADD R9, R9, 0x2000 ;  /* 0x0000200009097836 */ /* 0x000fe20000000000 */
[--C-:B--2---:R-:W-:Y:S02]  /*0460*/  IADD3 R27, P1, P2, R26, R0, R25.reuse ;  /* 0x000000001a1b7210 */ /* 0x104fe40007a3e019 */
[----:B------:R-:W-:Y:S02]  /*0470*/  SHF.R.S32.HI R0, RZ, 0x1f, R25 ;  /* 0x0000001fff007819 */ /* 0x000fe40000011419 */
[----:B------:R-:W-:-:S04]  /*0480*/  SHF.R.S32.HI R26, RZ, 0x1f, R26 ;  /* 0x0000001fff1a7819 */ /* 0x000fc8000001141a */
[----:B------:R-:W-:Y:S02]  /*0490*/  IADD3.X R26, PT, PT, R26, R3, R0, P1, P2 ;  /* 0x000000031a1a7210 */ /* 0x000fe40000fe4400 */
[--C-:B---3--:R-:W-:Y:S02]  /*04a0*/  IADD3 R0, P1, P2, R22, R27, R23.reuse ;  /* 0x0000001b16007210 */ /* 0x108fe40007a3e017 */
[----:B------:R-:W-:Y:S02]  /*04b0*/  SHF.R.S32.HI R23, RZ, 0x1f, R23 ;  /* 0x0000001fff177819 */ /* 0x000fe40000011417 */
[----:B------:R-:W-:-:S04]  /*04c0*/  SHF.R.S32.HI R22, RZ, 0x1f, R22 ;  /* 0x0000001fff167819 */ /* 0x000fc80000011416 */
[----:B------:R-:W-:Y:S02]  /*04d0*/  IADD3.X R22, PT, PT, R22, R26, R23, P1, P2 ;  /* 0x0000001a16167210 */ /* 0x000fe40000fe4417 */
[--C-:B----4-:R-:W-:Y:S02]  /*04e0*/  IADD3 R0, P1, P2, R21, R0, R20.reuse ;  /* 0x0000000015007210 */ /* 0x110fe40007a3e014 */
[----:B------:R-:W-:Y:S02]  /*04f0*/  SHF.R.S32.HI R20, RZ, 0x1f, R20 ;  /* 0x0000001fff147819 */ /* 0x000fe40000011414 */
[----:B------:R-:W-:-:S04]  /*0500*/  SHF.R.S32.HI R21, RZ, 0x1f, R21 ;  /* 0x0000001fff157819 */ /* 0x000fc80000011415 */
[----:B------:R-:W-:Y:S02]  /*0510*/  IADD3.X R20, PT, PT, R21, R22, R20, P1, P2 ;  /* 0x0000001615147210 */ /* 0x000fe40000fe4414 */
[--C-:B-----5:R-:W-:Y:S02]  /*0520*/  IADD3 R0, P1, P2, R19, R0, R18.reuse ;  /* 0x0000000013007210 */ /* 0x120fe40007a3e012 */
[----:B------:R-:W-:Y:S02]  /*0530*/  SHF.R.S32.HI R18, RZ, 0x1f, R18 ;  /* 0x0000001fff127819 */ /* 0x000fe40000011412 */
[----:B------:R-:W-:-:S04]  /*0540*/  SHF.R.S32.HI R19, RZ, 0x1f, R19 ;  /* 0x0000001fff137819 */ /* 0x000fc80000011413 */
[----:B------:R-:W-:Y:S02]  /*0550*/  IADD3.X R18, PT, PT, R19, R20, R18, P1, P2 ;  /* 0x0000001413127210 */ /* 0x000fe40000fe4412 */
[--C-:B------:R-:W-:Y:S02]  /*0560*/  IADD3 R0, P1, P2, R17, R0, R16.reuse ;  /* 0x0000000011007210 */ /* 0x100fe40007a3e010 */
[----:B------:R-:W-:Y:S02]  /*0570*/  SHF.R.S32.HI R16, RZ, 0x1f, R16 ;  /* 0x0000001fff107819 */ /* 0x000fe40000011410 */
[----:B------:R-:W-:-:S04]  /*0580*/  SHF.R.S32.HI R17, RZ, 0x1f, R17 ;  /* 0x0000001fff117819 */ /* 0x000fc80000011411 */
[----:B------:R-:W-:Y:S02]  /*0590*/  IADD3.X R16, PT, PT, R17, R18, R16, P1, P2 ;  /* 0x0000001211107210 */ /* 0x000fe40000fe4410 */
[--C-:B------:R-:W-:Y:S02]  /*05a0*/  IADD3 R0, P1, P2, R15, R0, R14.reuse ;  /* 0x000000000f007210 */ /* 0x100fe40007a3e00e */
[----:B------:R-:W-:Y:S02]  /*05b0*/  SHF.R.S32.HI R14, RZ, 0x1f, R14 ;  /* 0x0000001fff0e7819 */ /* 0x000fe4000001140e */
[----:B------:R-:W-:Y:S02]  /*05c0*/  SHF.R.S32.HI R15, RZ, 0x1f, R15 ;  /* 0x0000001fff0f7819 */ /* 0x000fe4000001140f */
[----:B------:R-:W-:Y:S02]  /*05d0*/  SHF.R.S32.HI R3, RZ, 0x1f, R10 ;  /* 0x0000001fff037819 */ /* 0x000fe4000001140a */
[----:B------:R-:W-:-:S02]  /*05e0*/  IADD3.X R14, PT, PT, R15, R16, R14, P1, P2 ;  /* 0x000000100f0e7210 */ /* 0x000fc40000fe440e */
[--C-:B------:R-:W-:Y:S02]  /*05f0*/  IADD3 R0, P1, P2, R13, R0, R12.reuse ;  /* 0x000000000d007210 */ /* 0x100fe40007a3e00c */
[----:B------:R-:W-:Y:S02]  /*0600*/  SHF.R.S32.HI R12, RZ, 0x1f, R12 ;  /* 0x0000001fff0c7819 */ /* 0x000fe4000001140c */
[----:B------:R-:W-:-:S04]  /*0610*/  SHF.R.S32.HI R13, RZ, 0x1f, R13 ;  /* 0x0000001fff0d7819 */ /* 0x000fc8000001140d */
[----:B------:R-:W-:Y:S02]  /*0620*/  IADD3.X R12, PT, PT, R13, R14, R12, P1, P2 ;  /* 0x0000000e0d0c7210 */ /* 0x000fe40000fe440c */
[----:B------:R-:W-:Y:S02]  /*0630*/  ISETP.NE.AND P1, PT, R8, RZ, PT ;  /* 0x000000ff0800720c */ /* 0x000fe40003f25270 */
[----:B------:R-:W-:Y:S02]  /*0640*/  IADD3 R13, P4, PT, R4, 0x8000, RZ ;  /* 0x00008000040d7810 */ /* 0x000fe40007f9e0ff */
[----:B------:R-:W-:Y:S02]  /*0650*/  IADD3 R0, P2, P3, R11, R0, R10 ;  /* 0x000000000b007210 */ /* 0x000fe40007b5e00a */
[----:B------:R-:W-:Y:S01]  /*0660*/  SHF.R.S32.HI R4, RZ, 0x1f, R11 ;  /* 0x0000001fff047819 */ /* 0x000fe2000001140b */
[----:B------:R-:W-:-:S03]  /*0670*/  IMAD.X R5, RZ, RZ, R5, P4 ;  /* 0x000000ffff057224 */ /* 0x000fc600020e0605 */
[----:B------:R-:W-:-:S03]  /*0680*/  IADD3.X R3, PT, PT, R4, R12, R3, P2, P3 ;  /* 0x0000000c04037210 */ /* 0x000fc600017e6403 */
[----:B------:R-:W-:Y:S05]  /*0690*/  @P1 BRA `(.L_x_38) ;  /* 0xfffffffc00241947 */ /* 0x000fea000383ffff */
.L_x_37:
[----:B------:R-:W-:Y:S05]  /*06a0*/  BSYNC.RECONVERGENT B2 ;  /* 0x0000000000027941 */ /* 0x000fea0003800200 */
.L_x_36:
[----:B------:R-:W-:Y:S05]  /*06b0*/  @!P0 BRA `(.L_x_35) ;  /* 0x0000000400288947 */ /* 0x000fea0003800000 */
[----:B------:R-:W-:Y:S01]  /*06c0*/  ISETP.GE.U32.AND P1, PT, R24, 0x8, PT ;  /* 0x000000081800780c */ /* 0x000fe20003f26070 */
[----:B------:R-:W-:Y:S01]  /*06d0*/  BSSY.RECONVERGENT B2, `(.L_x_39) ;  /* 0x0000022000027945 */ /* 0x000fe20003800200 */
[----:B------:R-:W-:-:S04]  /*06e0*/  LOP3.LUT R16, R6, 0x7, RZ, 0xc0, !PT ;  /* 0x0000000706107812 */ /* 0x000fc800078ec0ff */
[----:B------:R-:W-:-:S07]  /*06f0*/  ISETP.NE.AND P0, PT, R16, RZ, PT ;  /* 0x000000ff1000720c */ /* 0x000fce0003f05270 */
[----:B------:R-:W-:Y:S06]  /*0700*/  @!P1 BRA `(.L_x_40) ;  /* 0x0000000000789947 */ /* 0x000fec0003800000 */
[----:B------:R-:W0:Y:S01]  /*0710*/  LDCU.64 UR4, c[0x0][0x380] ;  /* 0x00007000ff0477ac */ /* 0x000e220008000a00 */
[----:B------:R-:W-:-:S04]  /*0720*/  IADD3 R5, P1, PT, R9, UR9, RZ ;  /* 0x0000000909057c10 */ /* 0x000fc8000ff3e0ff */
[----:B------:R-:W-:Y:S02]  /*0730*/  LEA.HI.X.SX32 R8, R9, RZ, 0x1, P1 ;  /* 0x000000ff09087211 */ /* 0x000fe400008f0eff */
[----:B0-----:R-:W-:-:S04]  /*0740*/  LEA R4, P1, R5, UR4, 0x2 ;  /* 0x0000000405047c11 */ /* 0x001fc8000f8210ff */
[----:B------:R-:W-:-:S05]  /*0750*/  LEA.HI.X R5, R5, UR5, R8, 0x2, P1 ;  /* 0x0000000505057c11 */ /* 0x000fca00088f1408 */
[----:B------:R-:W2:Y:S04]  /*0760*/  LDG.E R11, desc[UR16][R4.64] ;  /* 0x00000010040b7981 */ /* 0x000ea8000c1e1900 */
[----:B------:R-:W2:Y:S04]  /*0770*/  LDG.E R8, desc[UR16][R4.64+0x800] ;  /* 0x0008001004087981 */ /* 0x000ea8000c1e1900 */
[----:B------:R-:W3:Y:S04]  /*0780*/  LDG.E R10, desc[UR16][R4.64+0x1000] ;  /* 0x00100010040a7981 */ /* 0x000ee8000c1e1900 */
[----:B------:R-:W3:Y:S04]  /*0790*/  LDG.E R13, desc[UR16][R4.64+0x1800] ;  /* 0x00180010040d7981 */ /* 0x000ee8000c1e1900 */
[----:B------:R-:W4:Y:S04]  /*07a0*/  LDG.E R12, desc[UR16][R4.64+0x2000] ;  /* 0x00200010040c7981 */ /* 0x000f28000c1e1900 */
[----:B------:R-:W4:Y:S04]  /*07b0*/  LDG.E R15, desc[UR16][R4.64+0x2800] ;  /* 0x00280010040f7981 */ /* 0x000f28000c1e1900 */
[----:B------:R-:W5:Y:S04]  /*07c0*/  LDG.E R14, desc[UR16][R4.64+0x3000] ;  /* 0x00300010040e7981 */ /* 0x000f68000c1e1900 */
[----:B------:R-:W5:Y:S01]  /*07d0*/  LDG.E R17, desc[UR16][R4.64+0x3800] ;  /* 0x0038001004117981 */ /* 0x000f62000c1e1900 */
[----:B------:R-:W-:Y:S01]  /*07e0*/  VIADD R9, R9, 0x1000 ;  /* 0x0000100009097836 */ /* 0x000fe20000000000 */
[----:B--2---:R-:W-:-:S02]  /*07f0*/  IADD3 R18, P1, P2, R8, R0, R11 ;  /* 0x0000000008127210 */ /* 0x004fc40007a3e00b */
        /* <DEDUP_REMOVED lines=9> */
[----:B------:R-:W-:Y:S02]  /*0890*/  SHF.R.S32.HI R15, RZ, 0x1f, R15 ;  /* 0x0000001fff0f7819 */ /* 0x000fe4000001140f */
[--C-:B-----5:R-:W-:Y:S02]  /*08a0*/  IADD3 R0, P3, P4, R17, R0, R14.reuse ;  /* 0x0000000011007210 */ /* 0x120fe40007c7e00e */
[----:B------:R-:W-:-:S02]  /*08b0*/  SHF.R.S32.HI R3, RZ, 0x1f, R14 ;  /* 0x0000001fff037819 */ /* 0x000fc4000001140e */
[----:B------:R-:W-:Y:S02]  /*08c0*/  IADD3.X R12, PT, PT, R15, R10, R12, P1, P2 ;  /* 0x0000000a0f0c7210 */ /* 0x000fe40000fe440c */
[----:B------:R-:W-:-:S04]  /*08d0*/  SHF.R.S32.HI R4, RZ, 0x1f, R17 ;  /* 0x0000001fff047819 */ /* 0x000fc80000011411 */
[----:B------:R-:W-:-:S07]  /*08e0*/  IADD3.X R3, PT, PT, R4, R12, R3, P3, P4 ;  /* 0x0000000c04037210 */ /* 0x000fce0001fe8403 */
.L_x_40:
[----:B------:R-:W-:Y:S05]  /*08f0*/  BSYNC.RECONVERGENT B2 ;  /* 0x0000000000027941 */ /* 0x000fea0003800200 */
.L_x_39:
        /* <DEDUP_REMOVED lines=12> */
[----:B------:R-:W3:Y:S04]  /*09c0*/  LDG.E R10, desc[UR16][R4.64+0x800] ;  /* 0x00080010040a7981 */ /* 0x000ee8000c1e1900 */
[----:B------:R-:W4:Y:S04]  /*09d0*/  LDG.E R13, desc[UR16][R4.64+0x1000] ;  /* 0x00100010040d7981 */ /* 0x000f28000c1e1900 */
[----:B------:R-:W5:Y:S01]  /*09e0*/  LDG.E R14, desc[UR16][R4.64+0x1800] ;  /* 0x00180010040e7981 */ /* 0x000f62000c1e1900 */
[----:B------:R-:W-:Y:S01]  /*09f0*/  VIADD R9, R9, 0x800 ;  /* 0x0000080009097836 */ /* 0x000fe20000000000 */
[----:B--2---:R-:W-:-:S02]  /*0a00*/  SHF.R.S32.HI R8, RZ, 0x1f, R11 ;  /* 0x0000001fff087819 */ /* 0x004fc4000001140b */
[----:B---3--:R-:W-:Y:S02]  /*0a10*/  IADD3 R0, P1, P2, R10, R0, R11 ;  /* 0x000000000a007210 */ /* 0x008fe40007a3e00b */
[----:B------:R-:W-:Y:S02]  /*0a20*/  SHF.R.S32.HI R10, RZ, 0x1f, R10 ;  /* 0x0000001fff0a7819 */ /* 0x000fe4000001140a */
[--C-:B----4-:R-:W-:Y:S02]  /*0a30*/  SHF.R.S32.HI R12, RZ, 0x1f, R13.reuse ;  /* 0x0000001fff0c7819 */ /* 0x110fe4000001140d */
[----:B------:R-:W-:Y:S02]  /*0a40*/  IADD3.X R3, PT, PT, R10, R3, R8, P1, P2 ;  /* 0x000000030a037210 */ /* 0x000fe40000fe4408 */
[----:B-----5:R-:W-:Y:S02]  /*0a50*/  IADD3 R0, P3, P4, R14, R0, R13 ;  /* 0x000000000e007210 */ /* 0x020fe40007c7e00d */
[----:B------:R-:W-:-:S04]  /*0a60*/  SHF.R.S32.HI R14, RZ, 0x1f, R14 ;  /* 0x0000001fff0e7819 */ /* 0x000fc8000001140e */
[----:B------:R-:W-:-:S07]  /*0a70*/  IADD3.X R3, PT, PT, R14, R3, R12, P3, P4 ;  /* 0x000000030e037210 */ /* 0x000fce0001fe840c */
.L_x_42:
[----:B------:R-:W-:Y:S05]  /*0a80*/  BSYNC.RECONVERGENT B2 ;  /* 0x0000000000027941 */ /* 0x000fea0003800200 */
.L_x_41:
[----:B------:R-:W-:Y:S05]  /*0a90*/  @!P0 BRA `(.L_x_35) ;  /* 0x0000000000308947 */ /* 0x000fea0003800000 */
[----:B------:R-:W0:Y:S01]  /*0aa0*/  LDC.64 R4, c[0x0][0x380] ;  /* 0x0000e000ff047b82 */ /* 0x000e220000000a00 */
[----:B------:R-:W-:Y:S02]  /*0ab0*/  IMAD.U32 R11, RZ, RZ, UR18 ;  /* 0x00000012ff0b7e24 */ /* 0x000fe4000f8e00ff */
[----:B------:R-:W-:Y:S02]  /*0ac0*/  IMAD.MOV R6, RZ, RZ, -R6 ;  /* 0x000000ffff067224 */ /* 0x000fe400078e0a06 */
[----:B0-----:R-:W-:-:S07]  /*0ad0*/  IMAD.WIDE.U32 R4, R11, 0x3800, R4 ;  /* 0x000038000b047825 */ /* 0x001fce00078e0004 */
.L_x_43:
[----:B------:R-:W-:-:S06]  /*0ae0*/  IMAD.WIDE R10, R9, 0x4, R4 ;  /* 0x00000004090a7825 */ /* 0x000fcc00078e0204 */
[----:B------:R-:W2:Y:S01]  /*0af0*/  LDG.E R10, desc[UR16][R10.64] ;  /* 0x000000100a0a7981 */ /* 0x000ea2000c1e1900 */
[----:B------:R-:W-:Y:S02]  /*0b00*/  VIADD R6, R6, 0x1 ;  /* 0x0000000106067836 */ /* 0x000fe40000000000 */
[----:B------:R-:W-:-:S03]  /*0b10*/  VIADD R9, R9, 0x200 ;  /* 0x0000020009097836 */ /* 0x000fc60000000000 */
[----:B------:R-:W-:Y:S02]  /*0b20*/  ISETP.NE.AND P0, PT, R6, RZ, PT ;  /* 0x000000ff0600720c */ /* 0x000fe40003f05270 */
[----:B--2---:R-:W-:-:S04]  /*0b30*/  IADD3 R0, P1, PT, R10, R0, RZ ;  /* 0x000000000a007210 */ /* 0x004fc80007f3e0ff */
[----:B------:R-:W-:-:S07]  /*0b40*/  LEA.HI.X.SX32 R3, R10, R3, 0x1, P1 ;  /* 0x000000030a037211 */ /* 0x000fce00008f0eff */
[----:B------:R-:W-:Y:S05]  /*0b50*/  @P0 BRA `(.L_x_43) ;  /* 0xfffffffc00e00947 */ /* 0x000fea000383ffff */
.L_x_35:
[----:B------:R-:W-:Y:S05]  /*0b60*/  BSYNC.RECONVERGENT B1 ;  /* 0x0000000000017941 */ /* 0x000fea0003800200 */
.L_x_34:
[----:B------:R-:W-:-:S13]  /*0b70*/  ISETP.GE.AND P0, PT, R2, 0x200, PT ;  /* 0x000002000200780c */ /* 0x000fda0003f06270 */
[----:B------:R-:W-:Y:S05]  /*0b80*/  @!P0 BRA `(.L_x_44) ;  /* 0x0000000400308947 */ /* 0x000fea0003800000 */
[----:B------:R-:W0:Y:S01]  /*0b90*/  S2R R6, SR_LANEID ;  /* 0x0000000000067919 */ /* 0x000e220000000000 */
[----:B------:R-:W1:Y:S04]  /*0ba0*/  SHFL.DOWN PT, R2, R0, 0x1, 0x1f ;  /* 0x08201f0000027f89 */ /* 0x000e6800000e0000 */
        /* <DEDUP_REMOVED lines=25> */
[----:B------:R-:W-:-:S02]  /*0d40*/  @!P1 MOV R4, 0x400 ;  /* 0x0000040000049802 */ /* 0x000fc40000000f00 */
[----:B0-----:R-:W-:-:S04]  /*0d50*/  SEL R0, R0, RZ, !P0 ;  /* 0x000000ff00007207 */ /* 0x001fc80004000000 */
[----:B------:R-:W-:Y:S02]  /*0d60*/  IADD3 R9, P2, PT, R0, R3, RZ ;  /* 0x0000000300097210 */ /* 0x000fe40007f5e0ff */
[----:B------:R-:W-:Y:S02]  /*0d70*/  @!P1 SHF.R.U32.HI R3, RZ, 0x2, R7 ;  /* 0x00000002ff039819 */ /* 0x000fe40000011607 */
[----:B-1----:R-:W-:Y:S01]  /*0d80*/  SEL R2, R2, RZ, !P0 ;  /* 0x000000ff02027207 */ /* 0x002fe20004000000 */
[----:B------:R-:W0:Y:S01]  /*0d90*/  SHFL.DOWN PT, R0, R9, 0x10, 0x1f ;  /* 0x0a001f0009007f89 */ /* 0x000e2200000e0000 */
[----:B------:R-:W-:-:S03]  /*0da0*/  ISETP.GT.AND P0, PT, R6, 0xf, PT ;  /* 0x0000000f0600780c */ /* 0x000fc60003f04270 */
[----:B------:R-:W-:-:S05]  /*0db0*/  IMAD.X R11, R2, 0x1, R13, P2 ;  /* 0x00000001020b7824 */ /* 0x000fca00010e060d */
[----:B------:R-:W1:Y:S01]  /*0dc0*/  SHFL.DOWN PT, R2, R11, 0x10, 0x1f ;  /* 0x0a001f000b027f89 */ /* 0x000e6200000e0000 */
[----:B--2---:R-:W-:Y:S02]  /*0dd0*/  @!P1 LEA R5, R5, R4, 0x18 ;  /* 0x0000000405059211 */ /* 0x004fe400078ec0ff */
[----:B0-----:R-:W-:-:S04]  /*0de0*/  SEL R0, R0, RZ, !P0 ;  /* 0x000000ff00007207 */ /* 0x001fc80004000000 */
[----:B------:R-:W-:Y:S02]  /*0df0*/  IADD3 R0, P2, PT, R0, R9, RZ ;  /* 0x0000000900007210 */ /* 0x000fe40007f5e0ff */
[----:B-1----:R-:W-:Y:S02]  /*0e00*/  SEL R4, R2, RZ, !P0 ;  /* 0x000000ff02047207 */ /* 0x002fe40004000000 */
[----:B------:R-:W-:Y:S02]  /*0e10*/  @!P1 LOP3.LUT R2, R3, 0xf8, RZ, 0xc0, !PT ;  /* 0x000000f803029812 */ /* 0x000fe400078ec0ff */
[----:B------:R-:W-:Y:S01]  /*0e20*/  ISETP.NE.AND P0, PT, R7, RZ, PT ;  /* 0x000000ff0700720c */ /* 0x000fe20003f05270 */
[----:B------:R-:W-:Y:S02]  /*0e30*/  IMAD.X R3, R4, 0x1, R11, P2 ;  /* 0x0000000104037824 */ /* 0x000fe400010e060b */
[----:B------:R-:W-:Y:S02]  /*0e40*/  @!P1 IMAD.IADD R5, R2, 0x1, R5 ;  /* 0x0000000102059824 */ /* 0x000fe400078e0205 */
[----:B------:R-:W-:-:S05]  /*0e50*/  @!P1 IMAD.MOV.U32 R2, RZ, RZ, R0 ;  /* 0x000000ffff029224 */ /* 0x000fca00078e0000 */
        /* <DEDUP_REMOVED lines=8> */
[----:B--2---:R-:W1:Y:S04]  /*0ee0*/  LDS.128 R4, [UR4+0x30] ;  /* 0x00003004ff047984 */ /* 0x004e680008000c00 */
[----:B------:R-:W2:Y:S04]  /*0ef0*/  LDS.128 R20, [UR4+0x40] ;  /* 0x00004004ff147984 */ /* 0x000ea80008000c00 */
[----:B------:R-:W3:Y:S04]  /*0f00*/  LDS.128 R16, [UR4+0x50] ;  /* 0x00005004ff107984 */ /* 0x000ee80008000c00 */
[----:B------:R-:W4:Y:S01]  /*0f10*/  LDS.128 R12, [UR4+0x60] ;  /* 0x00006004ff0c7984 */ /* 0x000f220008000c00 */
[----:B0-----:R-:W-:-:S04]  /*0f20*/  IADD3 R11, P1, P2, R24, R8, R0 ;  /* 0x00000008180b7210 */ /* 0x001fc80007a3e000 */
[----:B------:R-:W-:Y:S02]  /*0f30*/  IADD3.X R25, PT, PT, R25, R9, R3, P1, P2 ;  /* 0x0000000919197210 */ /* 0x000fe40000fe4403 */
[----:B-1----:R-:W-:Y:S02]  /*0f40*/  IADD3 R3, P1, P2, R4, R11, R26 ;  /* 0x0000000b04037210 */ /* 0x002fe40007a3e01a */
[----:B------:R-:W0:Y:S02]  /*0f50*/  LDS.128 R8, [UR4+0x70] ;  /* 0x00007004ff087984 */ /* 0x000e240008000c00 */
[----:B------:R-:W-:Y:S02]  /*0f60*/  IADD3.X R5, PT, PT, R5, R25, R27, P1, P2 ;  /* 0x0000001905057210 */ /* 0x000fe40000fe441b */
[----:B------:R-:W1:Y:S01]  /*0f70*/  LDS.128 R24, [UR4+0x80] ;  /* 0x00008004ff187984 */ /* 0x000e620008000c00 */
[----:B--2---:R-:W-:-:S04]  /*0f80*/  IADD3 R3, P1, P2, R20, R3, R6 ;  /* 0x0000000314037210 */ /* 0x004fc80007a3e006 */
[----:B---3--:R-:W-:Y:S02]  /*0f90*/  IADD3 R3, P3, P4, R16, R3, R22 ;  /* 0x0000000310037210 */ /* 0x008fe40007c7e016 */
[----:B------:R-:W-:Y:S02]  /*0fa0*/  IADD3.X R7, PT, PT, R21, R5, R7, P1, P2 ;  /* 0x0000000515077210 */ /* 0x000fe40000fe4407 */
[----:B----4-:R-:W-:Y:S02]  /*0fb0*/  IADD3 R3, P1, P2, R12, R3, R18 ;  /* 0x000000030c037210 */ /* 0x010fe40007a3e012 */
[----:B------:R-:W-:-:S04]  /*0fc0*/  IADD3.X R17, PT, PT, R17, R7, R23, P3, P4 ;  /* 0x0000000711117210 */ /* 0x000fc80001fe8417 */
[----:B------:R-:W-:Y:S02]  /*0fd0*/  IADD3.X R13, PT, PT, R13, R17, R19, P1, P2 ;  /* 0x000000110d0d7210 */ /* 0x000fe40000fe4413 */
[----:B0-----:R-:W-:-:S04]  /*0fe0*/  IADD3 R3, P3, P4, R8, R3, R14 ;  /* 0x0000000308037210 */ /* 0x001fc80007c7e00e */
[----:B-1----:R-:W-:Y:S02]  /*0ff0*/  IADD3 R3, P1, P2, R24, R3, R10 ;  /* 0x0000000318037210 */ /* 0x002fe40007a3e00a */
[----:B------:R-:W-:Y:S02]  /*1000*/  IADD3.X R9, PT, PT, R9, R13, R15, P3, P4 ;  /* 0x0000000d09097210 */ /* 0x000fe40001fe840f */
[----:B------:R-:W-:Y:S02]  /*1010*/  IADD3 R0, P3, PT, R3, R26, RZ ;  /* 0x0000001a03007210 */ /* 0x000fe40007f7e0ff */
[----:B------:R-:W-:-:S05]  /*1020*/  IADD3.X R3, PT, PT, R25, R9, R11, P1, P2 ;  /* 0x0000000919037210 */ /* 0x000fca0000fe440b */
[----:B------:R-:W-:Y:S01]  /*1030*/  IMAD.X R3, R3, 0x1, R27, P3 ;  /* 0x0000000103037824 */ /* 0x000fe200018e061b */
[----:B------:R-:W-:Y:S06]  /*1040*/  BRA `(.L_x_45) ;  /* 0x0000001c00607947 */ /* 0x000fec0003800000 */
.L_x_44:
[----:B------:R-:W-:-:S04]  /*1050*/  LOP3.LUT R4, R7, 0x3e0, RZ, 0xc0, !PT ;  /* 0x000003e007047812 */ /* 0x000fc800078ec0ff */
[----:B------:R-:W-:Y:S01]  /*1060*/  LOP3.LUT R9, RZ, R4, RZ, 0x33, !PT ;  /* 0x00000004ff097212 */ /* 0x000fe200078e33ff */
[----:B------:R-:W-:Y:S02]  /*1070*/  VIADD R5, R4, 0x20 ;  /* 0x0000002004057836 */ /* 0x000fe40000000000 */
[----:B------:R-:W0:Y:S03]  /*1080*/  S2R R4, SR_LANEID ;  /* 0x0000000000047919 */ /* 0x000e260000000000 */
[----:B------:R-:W-:Y:S01]  /*1090*/  ISETP.GT.AND P0, PT, R5, R2, PT ;  /* 0x000000020500720c */ /* 0x000fe20003f04270 */
[----:B------:R-:W-:-:S05]  /*10a0*/  IMAD.IADD R5, R2, 0x1, R9 ;  /* 0x0000000102057824 */ /* 0x000fca00078e0209 */
[----:B------:R-:W-:-:S05]  /*10b0*/  SEL R5, R5, 0x1f, P0 ;  /* 0x0000001f05057807 */ /* 0x000fca0000000000 */
[----:B------:R-:W1:Y:S04]  /*10c0*/  SHFL.DOWN PT, R6, R0, 0x1, R5 ;  /* 0x0820000000067989 */ /* 0x000e6800000e0005 */
        /* <DEDUP_REMOVED lines=12> */
[----:B------:R-:W-:Y:S01]  /*1190*/  IADD3 R11, P1, PT, R6, R9, RZ ;  /* 0x00000009060b7210 */ /* 0x000fe20007f3e0ff */
[----:B------:R-:W-:Y:S01]  /*11a0*/  VIADD R6, R4, 0x4 ;  /* 0x0000000404067836 */ /* 0x000fe20000000000 */
[----:B-1----:R-:W-:-:S03]  /*11b0*/  SEL R8, R8, RZ, !P0 ;  /* 0x000000ff08087207 */ /* 0x002fc60004000000 */
[----:B------:R-:W0:Y:S01]  /*11c0*/  SHFL.DOWN PT, R0, R11, 0x4, R5 ;  /* 0x088000000b007989 */ /* 0x000e2200000e0005 */
[----:B------:R-:W-:Y:S01]  /*11d0*/  ISETP.GT.AND P0, PT, R6, R5, PT ;  /* 0x000000050600720c */ /* 0x000fe20003f04270 */
[----:B------:R-:W-:Y:S02]  /*11e0*/  IMAD.X R8, R8, 0x1, R12, P1 ;  /* 0x0000000108087824 */ /* 0x000fe400008e060c */
[C---:B------:R-:W-:Y:S01]  /*11f0*/  VIADD R6, R4.reuse, 0x8 ;  /* 0x0000000804067836 */ /* 0x040fe20000000000 */
[----:B------:R-:W1:Y:S01]  /*1200*/  @!P2 S2R R12, SR_CgaCtaId ;  /* 0x00000000000ca919 */ /* 0x000e620000008800 */
[----:B------:R-:W-:Y:S01]  /*1210*/  VIADD R4, R4, 0x10 ;  /* 0x0000001004047836 */ /* 0x000fe20000000000 */
[----:B------:R-:W2:Y:S01]  /*1220*/  SHFL.DOWN PT, R3, R8, 0x4, R5 ;  /* 0x0880000008037989 */ /* 0x000ea200000e0005 */
        /* <DEDUP_REMOVED lines=9> */
[----:B------:R-:W-:Y:S02]  /*12c0*/  @!P2 MOV R9, 0x400 ;  /* 0x000004000009a802 */ /* 0x000fe40000000f00 */
[----:B--2---:R-:W-:Y:S01]  /*12d0*/  SEL R3, R3, RZ, !P0 ;  /* 0x000000ff03037207 */ /* 0x004fe20004000000 */
[----:B------:R-:W0:Y:S01]  /*12e0*/  SHFL.DOWN PT, R0, R6, 0x10, R5 ;  /* 0x0a00000006007989 */ /* 0x000e2200000e0005 */
[----:B------:R-:W-:Y:S02]  /*12f0*/  ISETP.GT.AND P0, PT, R4, R5, PT ;  /* 0x000000050400720c */ /* 0x000fe40003f04270 */
[----:B------:R-:W-:Y:S01]  /*1300*/  @!P2 SHF.R.U32.HI R4, RZ, 0x2, R7 ;  /* 0x00000002ff04a819 */ /* 0x000fe20000011607 */
[----:B------:R-:W-:Y:S01]  /*1310*/  IMAD.X R8, R3, 0x1, R10, P1 ;  /* 0x0000000103087824 */ /* 0x000fe200008e060a */
[----:B-1----:R-:W-:-:S02]  /*1320*/  @!P2 LEA R9, R12, R9, 0x18 ;  /* 0x000000090c09a211 */ /* 0x002fc400078ec0ff */
[----:B------:R-:W-:Y:S02]  /*1330*/  @!P2 LOP3.LUT R4, R4, 0xf8, RZ, 0xc0, !PT ;  /* 0x000000f80404a812 */ /* 0x000fe400078ec0ff */
[----:B------:R-:W1:Y:S03]  /*1340*/  SHFL.DOWN PT, R3, R8, 0x10, R5 ;  /* 0x0a00000008037989 */ /* 0x000e6600000e0005 */
[----:B------:R-:W-:Y:S01]  /*1350*/  @!P2 IMAD.IADD R9, R4, 0x1, R9 ;  /* 0x000000010409a824 */ /* 0x000fe200078e0209 */
[----:B0-----:R-:W-:-:S04]  /*1360*/  SEL R0, R0, RZ, !P0 ;  /* 0x000000ff00007207 */ /* 0x001fc80004000000 */
[----:B------:R-:W-:Y:S02]  /*1370*/  IADD3 R0, P1, PT, R0, R6, RZ ;  /* 0x0000000600007210 */ /* 0x000fe40007f3e0ff */
[----:B-1----:R-:W-:-:S03]  /*1380*/  SEL R3, R3, RZ, !P0 ;  /* 0x000000ff03037207 */ /* 0x002fc60004000000 */
[----:B------:R-:W-:Y:S01]  /*1390*/  @!P2 IMAD.MOV.U32 R4, RZ, RZ, R0 ;  /* 0x000000ffff04a224 */ /* 0x000fe200078e0000 */
[----:B------:R-:W-:Y:S01]  /*13a0*/  ISETP.NE.AND P0, PT, R7, RZ, PT ;  /* 0x000000ff0700720c */ /* 0x000fe20003f05270 */
[----:B------:R-:W-:-:S04]  /*13b0*/  IMAD.X R3, R3, 0x1, R8, P1 ;  /* 0x0000000103037824 */ /* 0x000fc800008e0608 */
[----:B------:R-:W-:-:S05]  /*13c0*/  @!P2 IMAD.MOV.U32 R5, RZ, RZ, R3 ;  /* 0x000000ffff05a224 */ /* 0x000fca00078e0003 */
[----:B------:R1:W-:Y:S01]  /*13d0*/  @!P2 STS.64 [R9+0x10], R4 ;  /* 0x000010040900a388 */ /* 0x0003e20000000a00 */
[----:B------:R-:W-:Y:S06]  /*13e0*/  BAR.SYNC.DEFER_BLOCKING 0x0 ;  /* 0x0000000000007b1d */ /* 0x000fec0000010000 */
[----:B------:R-:W-:Y:S05]  /*13f0*/  @P0 BRA `(.L_x_45) ;  /* 0x0000001800740947 */ /* 0x000fea0003800000 */
[----:B------:R-:W0:Y:S01]  /*1400*/  S2UR UR5, SR_CgaCtaId ;  /* 0x00000000000579c3 */ /* 0x000e220000008800 */
[----:B------:R-:W-:Y:S01]  /*1410*/  UMOV UR4, 0x400 ;  /* 0x0000040000047882 */ /* 0x000fe20000000000 */
[C---:B------:R-:W-:Y:S02]  /*1420*/  ISETP.GT.AND P1, PT, R2.reuse, 0x20, PT ;  /* 0x000000200200780c */ /* 0x040fe40003f24270 */
[C---:B------:R-:W-:Y:S02]  /*1430*/  ISETP.GT.AND P2, PT, R2.reuse, 0x40, PT ;  /* 0x000000400200780c */ /* 0x040fe40003f44270 */
[----:B------:R-:W-:Y:S01]  /*1440*/  ISETP.GT.AND P6, PT, R2, 0x1a0, PT ;  /* 0x000001a00200780c */ /* 0x000fe20003fc4270 */
[----:B0-----:R-:W-:-:S09]  /*1450*/  ULEA UR4, UR5, UR4, 0x18 ;  /* 0x0000000405047291 */ /* 0x001fd2000f8ec0ff */
[----:B------:R-:W0:Y:S04]  /*1460*/  LDS.64 R20, [UR4+0x18] ;  /* 0x00001804ff147984 */ /* 0x000e280008000a00 */
[----:B-1----:R-:W1:Y:S04]  /*1470*/  LDS.128 R4, [UR4+0x20] ;  /* 0x00002004ff047984 */ /* 0x002e680008000c00 */
[----:B------:R-:W2:Y:S04]  /*1480*/  LDS.128 R16, [UR4+0x30] ;  /* 0x00003004ff107984 */ /* 0x000ea80008000c00 */
[----:B------:R-:W3:Y:S04]  /*1490*/  LDS.128 R8, [UR4+0x40] ;  /* 0x00004004ff087984 */ /* 0x000ee80008000c00 */
[----:B------:R-:W4:Y:S04]  /*14a0*/  LDS.128 R12, [UR4+0x50] ;  /* 0x00005004ff0c7984 */ /* 0x000f280008000c00 */
[----:B------:R-:W-:Y:S01]  /*14b0*/  LDS.128 R24, [UR4+0x70] ;  /* 0x00007004ff187984 */ /* 0x000fe20008000c00 */
[----:B0-----:R-:W-:-:S02]  /*14c0*/  SEL R22, R20, RZ, P1 ;  /* 0x000000ff14167207 */ /* 0x001fc40000800000 */
[----:B------:R-:W-:Y:S02]  /*14d0*/  SEL R20, R21, RZ, P1 ;  /* 0x000000ff15147207 */ /* 0x000fe40000800000 */
[----:B-1----:R-:W-:Y:S02]  /*14e0*/  SEL R23, R4, RZ, P2 ;  /* 0x000000ff04177207 */ /* 0x002fe40001000000 */
[----:B------:R-:W-:Y:S02]  /*14f0*/  SEL R4, R5, RZ, P2 ;  /* 0x000000ff05047207 */ /* 0x000fe40001000000 */
[C---:B------:R-:W-:Y:S02]  /*1500*/  ISETP.GT.AND P1, PT, R2.reuse, 0x60, PT ;  /* 0x000000600200780c */ /* 0x040fe40003f24270 */
[----:B------:R-:W-:Y:S02]  /*1510*/  IADD3 R22, P3, P4, R23, R22, R0 ;  /* 0x0000001617167210 */ /* 0x000fe40007c7e000 */
[----:B------:R-:W-:-:S02]  /*1520*/  ISETP.GT.AND P2, PT, R2, 0x80, PT ;  /* 0x000000800200780c */ /* 0x000fc40003f44270 */
[----:B------:R-:W-:Y:S02]  /*1530*/  SEL R21, R6, RZ, P1 ;  /* 0x000000ff06157207 */ /* 0x000fe40000800000 */
[----:B------:R-:W-:Y:S02]  /*1540*/  SEL R0, R7, RZ, P1 ;  /* 0x000000ff07007207 */ /* 0x000fe40000800000 */
[----:B------:R-:W-:Y:S02]  /*1550*/  IADD3.X R3, PT, PT, R4, R20, R3, P3, P4 ;  /* 0x0000001404037210 */ /* 0x000fe40001fe8403 */
[----:B------:R-:W0:Y:S01]  /*1560*/  LDS.128 R4, [UR4+0x60] ;  /* 0x00006004ff047984 */ /* 0x000e220008000c00 */
[----:B--2---:R-:W-:Y:S02]  /*1570*/  SEL R16, R16, RZ, P2 ;  /* 0x000000ff10107207 */ /* 0x004fe40001000000 */
[----:B------:R-:W-:Y:S02]  /*1580*/  SEL R20, R17, RZ, P2 ;  /* 0x000000ff11147207 */ /* 0x000fe40001000000 */
[----:B------:R-:W-:-:S02]  /*1590*/  IADD3 R16, P3, P4, R16, R22, R21 ;  /* 0x0000001610107210 */ /* 0x000fc40007c7e015 */
[----:B------:R-:W-:Y:S02]  /*15a0*/  ISETP.GT.AND P2, PT, R2, 0xa0, PT ;  /* 0x000000a00200780c */ /* 0x000fe40003f44270 */
[----:B------:R-:W-:Y:S02]  /*15b0*/  IADD3.X R3, PT, PT, R20, R3, R0, P3, P4 ;  /* 0x0000000314037210 */ /* 0x000fe40001fe8400 */
[----:B------:R-:W1:Y:S01]  /*15c0*/  LDS.128 R20, [UR4+0x80] ;  /* 0x00008004ff147984 */ /* 0x000e620008000c00 */
[----:B------:R-:W-:Y:S02]  /*15d0*/  ISETP.GT.AND P1, PT, R2, 0xc0, PT ;  /* 0x000000c00200780c */ /* 0x000fe40003f24270 */
[----:B------:R-:W-:Y:S02]  /*15e0*/  SEL R17, R18, RZ, P2 ;  /* 0x000000ff12117207 */ /* 0x000fe40001000000 */
[----:B---3--:R-:W-:Y:S02]  /*15f0*/  SEL R8, R8, RZ, P1 ;  /* 0x000000ff08087207 */ /* 0x008fe40000800000 */
[----:B------:R-:W-:-:S02]  /*1600*/  SEL R18, R19, RZ, P2 ;  /* 0x000000ff13127207 */ /* 0x000fc40001000000 */
[C---:B------:R-:W-:Y:S02]  /*1610*/  ISETP.GT.AND P2, PT, R2.reuse, 0xe0, PT ;  /* 0x000000e00200780c */ /* 0x040fe40003f44270 */
[----:B------:R-:W-:Y:S02]  /*1620*/  ISETP.GT.AND P3, PT, R2, 0x100, PT ;  /* 0x000001000200780c */ /* 0x000fe40003f64270 */
[----:B------:R-:W-:Y:S02]  /*1630*/  IADD3 R0, P4, P5, R8, R16, R17 ;  /* 0x0000001008007210 */ /* 0x000fe40007d9e011 */
[----:B------:R-:W-:Y:S02]  /*1640*/  SEL R16, R9, RZ, P1 ;  /* 0x000000ff09107207 */ /* 0x000fe40000800000 */
[----:B------:R-:W-:Y:S02]  /*1650*/  SEL R8, R10, RZ, P2 ;  /* 0x000000ff0a087207 */ /* 0x000fe40001000000 */
[----:B----4-:R-:W-:-:S02]  /*1660*/  SEL R9, R12, RZ, P3 ;  /* 0x000000ff0c097207 */ /* 0x010fc40001800000 */
[----:B------:R-:W-:Y:S02]  /*1670*/  ISETP.GT.AND P1, PT, R2, 0x120, PT ;  /* 0x000001200200780c */ /* 0x000fe40003f24270 */
[----:B------:R-:W-:Y:S02]  /*1680*/  SEL R11, R11, RZ, P2 ;  /* 0x000000ff0b0b7207 */ /* 0x000fe40001000000 */
[----:B------:R-:W-:Y:S02]  /*1690*/  IADD3.X R3, PT, PT, R16, R3, R18, P4, P5 ;  /* 0x0000000310037210 */ /* 0x000fe400027ea412 */
[----:B------:R-:W-:Y:S02]  /*16a0*/  SEL R10, R13, RZ, P3 ;  /* 0x000000ff0d0a7207 */ /* 0x000fe40001800000 */
[----:B------:R-:W-:Y:S02]  /*16b0*/  IADD3 R8, P3, P4, R9, R0, R8 ;  /* 0x0000000009087210 */ /* 0x000fe40007c7e008 */
[----:B------:R-:W-:-:S02]  /*16c0*/  ISETP.GT.AND P2, PT, R2, 0x140, PT ;  /* 0x000001400200780c */ /* 0x000fc40003f44270 */
[----:B------:R-:W-:Y:S02]  /*16d0*/  SEL R9, R14, RZ, P1 ;  /* 0x000000ff0e097207 */ /* 0x000fe40000800000 */
[----:B------:R-:W-:Y:S02]  /*16e0*/  SEL R14, R15, RZ, P1 ;  /* 0x000000ff0f0e7207 */ /* 0x000fe40000800000 */
[----:B------:R-:W-:Y:S02]  /*16f0*/  ISETP.GT.AND P1, PT, R2, 0x160, PT ;  /* 0x000001600200780c */ /* 0x000fe40003f24270 */
[----:B0-----:R-:W-:Y:S02]  /*1700*/  SEL R0, R4, RZ, P2 ;  /* 0x000000ff04007207 */ /* 0x001fe40001000000 */
[----:B------:R-:W-:Y:S02]  /*1710*/  ISETP.GT.AND P5, PT, R2, 0x180, PT ;  /* 0x000001800200780c */ /* 0x000fe40003fa4270 */
[----:B------:R-:W-:-:S02]  /*1720*/  IADD3.X R10, PT, PT, R10, R3, R11, P3, P4 ;  /* 0x000000030a0a7210 */ /* 0x000fc40001fe840b */
[----:B------:R-:W-:Y:S02]  /*1730*/  SEL R3, R6, RZ, P1 ;  /* 0x000000ff06037207 */ /* 0x000fe40000800000 */
[----:B------:R-:W-:Y:S02]  /*1740*/  SEL R7, R7, RZ, P1 ;  /* 0x000000ff07077207 */ /* 0x000fe40000800000 */
[----:B------:R-:W-:Y:S02]  /*1750*/  SEL R5, R5, RZ, P2 ;  /* 0x000000ff05057207 */ /* 0x000fe40001000000 */
[----:B------:R-:W-:Y:S02]  /*1760*/  IADD3 R0, P1, P3, R0, R8, R9 ;  /* 0x0000000800007210 */ /* 0x000fe40007b3e009 */
[----:B------:R-:W-:Y:S02]  /*1770*/  SEL R4, R24, RZ, P5 ;  /* 0x000000ff18047207 */ /* 0x000fe40002800000 */
[----:B------:R-:W-:-:S02]  /*1780*/  ISETP.GT.AND P2, PT, R2, 0x1c0, PT ;  /* 0x000001c00200780c */ /* 0x000fc40003f44270 */
[----:B------:R-:W-:Y:S02]  /*1790*/  IADD3.X R5, PT, PT, R5, R10, R14, P1, P3 ;  /* 0x0000000a05057210 */ /* 0x000fe40000fe640e */
[----:B------:R-:W-:Y:S02]  /*17a0*/  IADD3 R4, P3, P4, R4, R0, R3 ;  /* 0x0000000004047210 */ /* 0x000fe40007c7e003 */
[----:B------:R-:W-:Y:S02]  /*17b0*/  SEL R0, R26, RZ, P6 ;  /* 0x000000ff1a007207 */ /* 0x000fe40003000000 */
[----:B-1----:R-:W-:Y:S02]  /*17c0*/  SEL R3, R20, RZ, P2 ;  /* 0x000000ff14037207 */ /* 0x002fe40001000000 */
[----:B------:R-:W-:Y:S02]  /*17d0*/  ISETP.GT.AND P1, PT, R2, 0x1e0, PT ;  /* 0x000001e00200780c */ /* 0x000fe40003f24270 */
[----:B------:R-:W-:-:S02]  /*17e0*/  SEL R24, R25, RZ, P5 ;  /* 0x000000ff19187207 */ /* 0x000fc40002800000 */
[----:B------:R-:W-:Y:S02]  /*17f0*/  SEL R27, R27, RZ, P6 ;  /* 0x000000ff1b1b7207 */ /* 0x000fe40003000000 */
[----:B------:R-:W-:Y:S02]  /*1800*/  IADD3 R3, P5, P6, R3, R4, R0 ;  /* 0x0000000403037210 */ /* 0x000fe40007ebe000 */
[----:B------:R-:W-:Y:S02]  /*1810*/  SEL R0, R22, RZ, P1 ;  /* 0x000000ff16007207 */ /* 0x000fe40000800000 */
[----:B------:R-:W-:Y:S02]  /*1820*/  IADD3.X R4, PT, PT, R24, R5, R7, P3, P4 ;  /* 0x0000000518047210 */ /* 0x000fe40001fe8407 */
[----:B------:R-:W-:Y:S02]  /*1830*/  SEL R2, R21, RZ, P2 ;  /* 0x000000ff15027207 */ /* 0x000fe40001000000 */
[----:B------:R-:W-:-:S02]  /*1840*/  IADD3 R0, P2, PT, R0, R3, RZ ;  /* 0x0000000300007210 */ /* 0x000fc40007f5e0ff */
[----:B------:R-:W-:Y:S02]  /*1850*/  SEL R3, R23, RZ, P1 ;  /* 0x000000ff17037207 */ /* 0x000fe40000800000 */
[----:B------:R-:W-:-:S05]  /*1860*/  IADD3.X R2, PT, PT, R2, R4, R27, P5, P6 ;  /* 0x0000000402027210 */ /* 0x000fca0002fec41b */
[----:B------:R-:W-:Y:S01]  /*1870*/  IMAD.X R3, R3, 0x1, R2, P2 ;  /* 0x0000000103037824 */ /* 0x000fe200010e0602 */
[----:B------:R-:W-:Y:S06]  /*1880*/  BRA `(.L_x_45) ;  /* 0x0000001400507947 */ /* 0x000fec0003800000 */
.L_x_31:
[----:B------:R-:W0:Y:S01]  /*1890*/  S2R R2, SR_TID.X ;  /* 0x0000000000027919 */ /* 0x000e220000002100 */
[----:B------:R-:W1:Y:S01]  /*18a0*/  LDC.64 R4, c[0x0][0x380] ;  /* 0x0000e000ff047b82 */ /* 0x000e620000000a00 */
[----:B0-----:R-:W-:-:S04]  /*18b0*/  VIADD R7, R2, UR9 ;  /* 0x0000000902077c36 */ /* 0x001fc80008000000 */
[----:B-1----:R-:W-:-:S05]  /*18c0*/  IMAD.WIDE.U32 R4, R7, 0x4, R4 ;  /* 0x0000000407047825 */ /* 0x002fca00078e0004 */
[----:B------:R-:W2:Y:S04]  /*18d0*/  LDG.E R0, desc[UR16][R4.64] ;  /* 0x0000001004007981 */ /* 0x000ea8000c1e1900 */
[----:B------:R-:W3:Y:S04]  /*18e0*/  LDG.E R7, desc[UR16][R4.64+0x800] ;  /* 0x0008001004077981 */ /* 0x000ee8000c1e1900 */
[----:B------:R-:W3:Y:S04]  /*18f0*/  LDG.E R8, desc[UR16][R4.64+0x1000] ;  /* 0x0010001004087981 */ /* 0x000ee8000c1e1900 */
[----:B------:R-:W4:Y:S04]  /*1900*/  LDG.E R9, desc[UR16][R4.64+0x1800] ;  /* 0x0018001004097981 */ /* 0x000f28000c1e1900 */
[----:B------:R-:W4:Y:S04]  /*1910*/  LDG.E R10, desc[UR16][R4.64+0x2000] ;  /* 0x00200010040a7981 */ /* 0x000f28000c1e1900 */
[----:B------:R-:W5:Y:S04]  /*1920*/  LDG.E R11, desc[UR16][R4.64+0x2800] ;  /* 0x00280010040b7981 */ /* 0x000f68000c1e1900 */
[----:B------:R-:W5:Y:S01]  /*1930*/  LDG.E R12, desc[UR16][R4.64+0x3000] ;  /* 0x00300010040c7981 */ /* 0x000f62000c1e1900 */
[----:B------:R-:W-:-:S04]  /*1940*/  ISETP.GE.U32.AND P0, PT, R15, UR5, PT ;  /* 0x000000050f007c0c */ /* 0x000fc8000bf06070 */
[----:B------:R-:W-:Y:S02]  /*1950*/  ISETP.GE.U32.AND.EX P0, PT, R16, UR4, PT, P0 ;  /* 0x0000000410007c0c */ /* 0x000fe4000bf06100 */
[--C-:B--2---:R-:W-:Y:S02]  /*1960*/  SHF.R.S32.HI R13, RZ, 0x1f, R0.reuse ;  /* 0x0000001fff0d7819 */ /* 0x104fe40000011400 */
[----:B---3--:R-:W-:Y:S02]  /*1970*/  IADD3 R14, P1, P2, R8, R7, R0 ;  /* 0x00000007080e7210 */ /* 0x008fe40007a3e000 */
[----:B------:R-:W-:Y:S02]  /*1980*/  SHF.R.S32.HI R0, RZ, 0x1f, R7 ;  /* 0x0000001fff007819 */ /* 0x000fe40000011407 */
[----:B------:R-:W-:-:S04]  /*1990*/  SHF.R.S32.HI R8, RZ, 0x1f, R8 ;  /* 0x0000001fff087819 */ /* 0x000fc80000011408 */
[----:B------:R-:W-:Y:S02]  /*19a0*/  IADD3.X R8, PT, PT, R8, R0, R13, P1, P2 ;  /* 0x0000000008087210 */ /* 0x000fe40000fe440d */
[--C-:B----4-:R-:W-:Y:S02]  /*19b0*/  IADD3 R0, P1, P2, R10, R14, R9.reuse ;  /* 0x0000000e0a007210 */ /* 0x110fe40007a3e009 */
[----:B------:R-:W-:Y:S02]  /*19c0*/  SHF.R.S32.HI R9, RZ, 0x1f, R9 ;  /* 0x0000001fff097819 */ /* 0x000fe40000011409 */
[----:B------:R-:W-:Y:S02]  /*19d0*/  SHF.R.S32.HI R10, RZ, 0x1f, R10 ;  /* 0x0000001fff0a7819 */ /* 0x000fe4000001140a */
[----:B-----5:R-:W-:Y:S02]  /*19e0*/  SHF.R.S32.HI R7, RZ, 0x1f, R12 ;  /* 0x0000001fff077819 */ /* 0x020fe4000001140c */
[----:B------:R-:W-:-:S02]  /*19f0*/  IADD3.X R9, PT, PT, R10, R8, R9, P1, P2 ;  /* 0x000000080a097210 */ /* 0x000fc40000fe4409 */
[--C-:B------:R-:W-:Y:S02]  /*1a00*/  IADD3 R5, P1, P2, R12, R0, R11.reuse ;  /* 0x000000000c057210 */ /* 0x100fe40007a3e00b */
[----:B------:R-:W-:-:S04]  /*1a10*/  SHF.R.S32.HI R0, RZ, 0x1f, R11 ;  /* 0x0000001fff007819 */ /* 0x000fc8000001140b */
[----:B------:R-:W-:Y:S01]  /*1a20*/  IADD3.X R0, PT, PT, R7, R9, R0, P1, P2 ;  /* 0x0000000907007210 */ /* 0x000fe20000fe4400 */
[----:B------:R-:W-:Y:S06]  /*1a30*/  @!P0 BRA `(.L_x_46) ;  /* 0x0000000c00b48947 */ /* 0x000fec0003800000 */
[----:B------:R-:W-:Y:S01]  /*1a40*/  UIADD3 UR7, UP0, UPT, UR5, UR9, URZ ;  /* 0x0000000905077290 */ /* 0x000fe2000ff1e0ff */
[----:B------:R-:W-:Y:S01]  /*1a50*/  IADD3 R18, P2, PT, R6, -0xe00, RZ ;  /* 0xfffff20006127810 */ /* 0x000fe20007f5e0ff */
[----:B------:R-:W0:Y:S01]  /*1a60*/  LDCU.64 UR12, c[0x0][0x380] ;  /* 0x00007000ff0c77ac */ /* 0x000e220008000a00 */
[----:B------:R-:W-:Y:S02]  /*1a70*/  LOP3.LUT R9, RZ, R2, RZ, 0x33, !PT ;  /* 0x00000002ff097212 */ /* 0x000fe400078e33ff */
[----:B------:R-:W-:Y:S01]  /*1a80*/  IADD3.X R7, PT, PT, R3, -0x1, RZ, P2, !PT ;  /* 0xffffffff03077810 */ /* 0x000fe200017fe4ff */
[----:B------:R-:W-:Y:S01]  /*1a90*/  UIADD3.X UR8, UPT, UPT, URZ, UR4, URZ, UP0, !UPT ;  /* 0x00000004ff087290 */ /* 0x000fe200087fe4ff */
[----:B------:R-:W-:Y:S01]  /*1aa0*/  ISETP.LT.U32.AND P0, PT, R18, UR7, PT ;  /* 0x0000000712007c0c */ /* 0x000fe2000bf01070 */
[----:B------:R-:W-:Y:S01]  /*1ab0*/  UMOV UR6, UR5 ;  /* 0x0000000500067c82 */ /* 0x000fe20008000000 */
[----:B------:R-:W-:Y:S01]  /*1ac0*/  IADD3 R4, P1, PT, R2, UR7, RZ ;  /* 0x0000000702047c10 */ /* 0x000fe2000ff3e0ff */
[----:B------:R-:W-:Y:S01]  /*1ad0*/  UMOV UR4, URZ ;  /* 0x000000ff00047c82 */ /* 0x000fe20008000000 */
[----:B------:R-:W-:Y:S01]  /*1ae0*/  IADD3 R9, PT, PT, R6, -UR5, R9 ;  /* 0x8000000506097c10 */ /* 0x000fe2000fffe009 */
[----:B------:R-:W-:Y:S01]  /*1af0*/  IMAD.U32 R10, RZ, RZ, UR8 ;  /* 0x00000008ff0a7e24 */ /* 0x000fe2000f8e00ff */
[----:B------:R-:W-:Y:S01]  /*1b00*/  UMOV UR10, UR8 ;  /* 0x00000008000a7c82 */ /* 0x000fe20008000000 */
[----:B------:R-:W-:-:S03]  /*1b10*/  IMAD.X R11, RZ, RZ, UR8, P1 ;  /* 0x00000008ff0b7e24 */ /* 0x000fc600088e06ff */
[----:B------:R-:W-:Y:S02]  /*1b20*/  ISETP.GT.U32.AND.EX P0, PT, R10, R7, PT, P0 ;  /* 0x000000070a00720c */ /* 0x000fe40003f04100 */
[----:B0-----:R-:W-:-:S04]  /*1b30*/  LEA R8, P2, R4, UR12, 0x2 ;  /* 0x0000000c04087c11 */ /* 0x001fc8000f8410ff */
[----:B------:R-:W-:Y:S02]  /*1b40*/  IADD3 R8, P1, PT, R8, 0x4000, RZ ;  /* 0x0000400008087810 */ /* 0x000fe40007f3e0ff */
[----:B------:R-:W-:Y:S01]  /*1b50*/  LEA.HI.X R2, R4, UR13, R11, 0x2, P2 ;  /* 0x0000000d04027c11 */ /* 0x000fe200090f140b */
[----:B------:R-:W-:Y:S01]  /*1b60*/  VIADD R4, R9, -UR9 ;  /* 0x8000000909047c36 */ /* 0x000fe20008000000 */
[----:B------:R-:W-:-:S03]  /*1b70*/  UMOV UR9, UR7 ;  /* 0x0000000700097c82 */ /* 0x000fc60008000000 */
[----:B------:R-:W-:Y:S01]  /*1b80*/  IMAD.X R9, RZ, RZ, R2, P1 ;  /* 0x000000ffff097224 */ /* 0x000fe200008e0602 */
[----:B------:R-:W-:Y:S06]  /*1b90*/  @P0 BRA `(.L_x_47) ;  /* 0x0000000000d40947 */ /* 0x000fec0003800000 */
[----:B------:R-:W0:Y:S01]  /*1ba0*/  LDC.64 R2, c[0x0][0x3b8] ;  /* 0x0000ee00ff027b82 */ /* 0x000e220000000a00 */
[----:B------:R-:W1:Y:S01]  /*1bb0*/  LDCU UR11, c[0x0][0x3c0] ;  /* 0x00007800ff0b77ac */ /* 0x000e620008000800 */
[----:B------:R-:W2:Y:S01]  /*1bc0*/  LDCU.64 UR12, c[0x0][0x380] ;  /* 0x00007000ff0c77ac */ /* 0x000ea20008000a00 */
[----:B------:R-:W-:Y:S01]  /*1bd0*/  NOP ;  /* 0x0000000000007918 */ /* 0x000fe20000000000 */
.L_x_48:
[----:B------:R-:W3:Y:S02]  /*1be0*/  S2R R6, SR_TID.X ;  /* 0x0000000000067919 */ /* 0x000ee40000002100 */
[----:B---3--:R-:W-:-:S05]  /*1bf0*/  IADD3 R6, P0, PT, R6, UR7, RZ ;  /* 0x0000000706067c10 */ /* 0x008fca000ff1e0ff */
[----:B------:R-:W-:Y:S01]  /*1c00*/  IMAD.X R11, RZ, RZ, UR8, P0 ;  /* 0x00000008ff0b7e24 */ /* 0x000fe200080e06ff */
[----:B--2---:R-:W-:-:S04]  /*1c10*/  LEA R10, P0, R6, UR12, 0x2 ;  /* 0x0000000c060a7c11 */ /* 0x004fc8000f8010ff */
[----:B------:R-:W-:-:S05]  /*1c20*/  LEA.HI.X R11, R6, UR13, R11, 0x2, P0 ;  /* 0x0000000d060b7c11 */ /* 0x000fca00080f140b */
[----:B------:R-:W2:Y:S04]  /*1c30*/  LDG.E R6, desc[UR16][R10.64] ;  /* 0x000000100a067981 */ /* 0x000ea8000c1e1900 */
[----:B------:R-:W2:Y:S04]  /*1c40*/  LDG.E R15, desc[UR16][R10.64+0x800] ;  /* 0x000800100a0f7981 */ /* 0x000ea8000c1e1900 */
[----:B------:R-:W3:Y:S04]  /*1c50*/  LDG.E R16, desc[UR16][R10.64+0x1000] ;  /* 0x001000100a107981 */ /* 0x000ee8000c1e1900 */
[----:B------:R-:W3:Y:S04]  /*1c60*/  LDG.E R17, desc[UR16][R10.64+0x1800] ;  /* 0x001800100a117981 */ /* 0x000ee8000c1e1900 */
[----:B------:R-:W4:Y:S04]  /*1c70*/  LDG.E R13, desc[UR16][R10.64+0x2000] ;  /* 0x002000100a0d7981 */ /* 0x000f28000c1e1900 */
[----:B------:R-:W5:Y:S04]  /*1c80*/  LDG.E R12, desc[UR16][R10.64+0x2800] ;  /* 0x002800100a0c7981 */ /* 0x000f68000c1e1900 */
[----:B------:R3:W5:Y:S01]  /*1c90*/  LDG.E R14, desc[UR16][R10.64+0x3000] ;  /* 0x003000100a0e7981 */ /* 0x000762000c1e1900 */
[----:B-1----:R-:W-:-:S04]  /*1ca0*/  UIMAD UR14, UR11, 0xe00, URZ ;  /* 0x00000e000b0e78a4 */ /* 0x002fc8000f8e02ff */
[----:B------:R-:W-:Y:S02]  /*1cb0*/  USHF.R.S32.HI UR15, URZ, 0x1f, UR14 ;  /* 0x0000001fff0f7899 */ /* 0x000fe4000801140e */
[----:B------:R-:W-:-:S04]  /*1cc0*/  UIADD3 UR5, UP0, UPT, UR14, UR9, URZ ;  /* 0x000000090e057290 */ /* 0x000fc8000ff1e0ff */
[----:B------:R-:W-:Y:S01]  /*1cd0*/  UIADD3.X UR6, UPT, UPT, UR15, UR10, URZ, UP0, !UPT ;  /* 0x0000000a0f067290 */ /* 0x000fe200087fe4ff */
[--C-:B--2---:R-:W-:Y:S02]  /*1ce0*/  IADD3 R19, P0, P1, R15, R5, R6.reuse ;  /* 0x000000050f137210 */ /* 0x104fe4000791e006 */
[----:B------:R-:W-:Y:S01]  /*1cf0*/  SHF.R.S32.HI R5, RZ, 0x1f, R6 ;  /* 0x0000001fff057819 */ /* 0x000fe20000011406 */
[----:B0-----:R-:W-:Y:S01]  /*1d00*/  IMAD.MOV.U32 R6, RZ, RZ, R2 ;  /* 0x000000ffff067224 */ /* 0x001fe200078e0002 */
[----:B------:R-:W-:-:S04]  /*1d10*/  SHF.R.S32.HI R15, RZ, 0x1f, R15 ;  /* 0x0000001fff0f7819 */ /* 0x000fc8000001140f */
[----:B------:R-:W-:Y:S02]  /*1d20*/  IADD3.X R15, PT, PT, R15, R0, R5, P0, P1 ;  /* 0x000000000f0f7210 */ /* 0x000fe400007e2405 */
[----:B------:R-:W-:Y:S02]  /*1d30*/  IADD3 R0, P3, PT, R6, -UR7, RZ ;  /* 0x8000000706007c10 */ /* 0x000fe4000ff7e0ff */
[--C-:B---3--:R-:W-:Y:S02]  /*1d40*/  IADD3 R5, P1, P2, R17, R19, R16.reuse ;  /* 0x0000001311057210 */ /* 0x108fe40007a3e010 */
[----:B------:R-:W-:Y:S02]  /*1d50*/  ISETP.GE.U32.AND P0, PT, R0, UR14, PT ;  /* 0x0000000e00007c0c */ /* 0x000fe4000bf06070 */
[----:B------:R-:W-:Y:S02]  /*1d60*/  IADD3.X R10, PT, PT, R3, ~UR8, RZ, P3, !PT ;  /* 0x80000008030a7c10 */ /* 0x000fe40009ffe4ff */
[----:B------:R-:W-:-:S02]  /*1d70*/  SHF.R.S32.HI R16, RZ, 0x1f, R16 ;  /* 0x0000001fff107819 */ /* 0x000fc40000011410 */
[----:B------:R-:W-:Y:S02]  /*1d80*/  ISETP.GE.U32.AND.EX P0, PT, R10, UR15, PT, P0 ;  /* 0x0000000f0a007c0c */ /* 0x000fe4000bf06100 */
[----:B------:R-:W-:Y:S02]  /*1d90*/  SHF.R.S32.HI R17, RZ, 0x1f, R17 ;  /* 0x0000001fff117819 */ /* 0x000fe40000011411 */
[--C-:B----4-:R-:W-:Y:S02]  /*1da0*/  SHF.R.S32.HI R0, RZ, 0x1f, R13.reuse ;  /* 0x0000001fff007819 */ /* 0x110fe4000001140d */
[----:B------:R-:W-:Y:S02]  /*1db0*/  IADD3.X R11, PT, PT, R17, R15, R16, P1, P2 ;  /* 0x0000000f110b7210 */ /* 0x000fe40000fe4410 */
[----:B-----5:R-:W-:Y:S02]  /*1dc0*/  IADD3 R5, P1, P2, R12, R5, R13 ;  /* 0x000000050c057210 */ /* 0x020fe40007a3e00d */
[----:B------:R-:W-:-:S02]  /*1dd0*/  SHF.R.S32.HI R12, RZ, 0x1f, R12 ;  /* 0x0000001fff0c7819 */ /* 0x000fc4000001140c */
[----:B------:R-:W-:Y:S02]  /*1de0*/  IADD3 R5, P3, PT, R14, R5, RZ ;  /* 0x000000050e057210 */ /* 0x000fe40007f7e0ff */
[----:B------:R-:W-:-:S04]  /*1df0*/  IADD3.X R11, PT, PT, R12, R11, R0, P1, P2 ;  /* 0x0000000b0c0b7210 */ /* 0x000fc80000fe4400 */
[----:B------:R-:W-:Y:S01]  /*1e00*/  LEA.HI.X.SX32 R0, R14, R11, 0x1, P3 ;  /* 0x0000000b0e007211 */ /* 0x000fe200018f0eff */
[----:B------:R-:W-:Y:S06]  /*1e10*/  @!P0 BRA `(.L_x_46) ;  /* 0x0000000800bc8947 */ /* 0x000fec0003800000 */
[----:B------:R-:W-:Y:S02]  /*1e20*/  UIADD3 UR7, UP0, UPT, UR14, UR7, URZ ;  /* 0x000000070e077290 */ /* 0x000fe4000ff1e0ff */
[----:B------:R-:W-:Y:S01]  /*1e30*/  IMAD.U32 R11, RZ, RZ, UR14 ;  /* 0x0000000eff0b7e24 */ /* 0x000fe2000f8e00ff */
[----:B------:R-:W-:Y:S01]  /*1e40*/  UIADD3 UR4, UPT, UPT, UR4, 0x1, URZ ;  /* 0x0000000104047890 */ /* 0x000fe2000fffe0ff */
[----:B------:R-:W-:Y:S01]  /*1e50*/  VIADD R4, R4, -UR14 ;  /* 0x8000000e04047c36 */ /* 0x000fe20008000000 */
[----:B------:R-:W-:Y:S01]  /*1e60*/  UIADD3.X UR8, UPT, UPT, UR15, UR8, URZ, UP0, !UPT ;  /* 0x000000080f087290 */ /* 0x000fe200087fe4ff */
[----:B------:R-:W-:Y:S01]  /*1e70*/  IMAD.WIDE R8, R11, 0x4, R8 ;  /* 0x000000040b087825 */ /* 0x000fe200078e0208 */
[----:B------:R-:W-:Y:S01]  /*1e80*/  ISETP.LT.U32.AND P0, PT, R18, UR7, PT ;  /* 0x0000000712007c0c */ /* 0x000fe2000bf01070 */
[----:B------:R-:W-:Y:S01]  /*1e90*/  UMOV UR9, UR5 ;  /* 0x0000000500097c82 */ /* 0x000fe20008000000 */
[----:B------:R-:W-:Y:S02]  /*1ea0*/  UMOV UR10, UR6 ;  /* 0x00000006000a7c82 */ /* 0x000fe40008000000 */
[----:B------:R-:W-:-:S05]  /*1eb0*/  IMAD.U32 R10, RZ, RZ, UR8 ;  /* 0x00000008ff0a7e24 */ /* 0x000fca000f8e00ff */
[----:B------:R-:W-:-:S13]  /*1ec0*/  ISETP.GT.U32.AND.EX P0, PT, R10, R7, PT, P0 ;  /* 0x000000070a00720c */ /* 0x000fda0003f04100 */
[----:B------:R-:W-:Y:S05]  /*1ed0*/  @!P0 BRA `(.L_x_48) ;  /* 0xfffffffc00408947 */ /* 0x000fea000383ffff */
[----:B------:R-:W-:-:S05]  /*1ee0*/  UMOV UR6, UR14 ;  /* 0x0000000e00067c82 */ /* 0x000fca0008000000 */
.L_x_47:
[----:B------:R-:W0:Y:S01]  /*1ef0*/  S2R R7, SR_TID.X ;  /* 0x0000000000077919 */ /* 0x000e220000002100 */
[C---:B------:R-:W-:Y:S01]  /*1f00*/  VIADD R2, R6.reuse, -UR7 ;  /* 0x8000000706027c36 */ /* 0x040fe20008000000 */
[----:B------:R-:W-:Y:S01]  /*1f10*/  ISETP.LE.U32.AND P1, PT, R6, UR7, PT ;  /* 0x0000000706007c0c */ /* 0x000fe2000bf23070 */
[----:B------:R-:W-:Y:S01]  /*1f20*/  IMAD.U32 R10, RZ, RZ, UR8 ;  /* 0x00000008ff0a7e24 */ /* 0x000fe2000f8e00ff */
[----:B------:R-:W-:Y:S02]  /*1f30*/  BSSY.RECONVERGENT B1, `(.L_x_46) ;  /* 0x000009d000017945 */ /* 0x000fe40003800200 */
[----:B0-----:R-:W-:-:S04]  /*1f40*/  ISETP.GE.AND P0, PT, R7, R2, PT ;  /* 0x000000020700720c */ /* 0x001fc80003f06270 */
[----:B------:R-:W-:-:S13]  /*1f50*/  ISETP.GE.U32.OR.EX P0, PT, R10, R3, P0, P1 ;  /* 0x000000030a00720c */ /* 0x000fda0000706510 */
[----:B------:R-:W-:Y:S05]  /*1f60*/  @P0 BRA `(.L_x_49) ;  /* 0x0000000800640947 */ /* 0x000fea0003800000 */
[----:B------:R-:W-:Y:S01]  /*1f70*/  UIMAD UR5, UR18, 0xe00, URZ ;  /* 0x00000e00120578a4 */ /* 0x000fe2000f8e02ff */
[----:B------:R-:W-:Y:S01]  /*1f80*/  LOP3.LUT R3, RZ, R7, RZ, 0x33, !PT ;  /* 0x00000007ff037212 */ /* 0x000fe200078e33ff */
[----:B------:R-:W-:Y:S01]  /*1f90*/  UIMAD UR14, UR4, UR11, URZ ;  /* 0x0000000b040e72a4 */ /* 0x000fe2000f8e02ff */
[----:B------:R-:W-:Y:S01]  /*1fa0*/  BSSY.RECONVERGENT B2, `(.L_x_50) ;  /* 0x0000047000027945 */ /* 0x000fe20003800200 */
[----:B------:R-:W-:-:S04]  /*1fb0*/  UIADD3 UR5, UPT, UPT, UR5, UR6, URZ ;  /* 0x0000000605057290 */ /* 0x000fc8000fffe0ff */
[----:B------:R-:W-:Y:S02]  /*1fc0*/  IMAD.U32 R11, RZ, RZ, UR14 ;  /* 0x0000000eff0b7e24 */ /* 0x000fe4000f8e00ff */
[----:B------:R-:W-:-:S05]  /*1fd0*/  IADD3 R6, PT, PT, R6, -UR5, R3 ;  /* 0x8000000506067c10 */ /* 0x000fca000fffe003 */
[----:B------:R-:W-:-:S05]  /*1fe0*/  IMAD R6, R11, -0xe00, R6 ;  /* 0xfffff2000b067824 */ /* 0x000fca00078e0206 */
[C---:B------:R-:W-:Y:S02]  /*1ff0*/  ISETP.GE.U32.AND P1, PT, R6.reuse, 0x1e00, PT ;  /* 0x00001e000600780c */ /* 0x040fe40003f26070 */
[----:B------:R-:W-:Y:S01]  /*2000*/  LEA.HI R22, R6, 0x1, RZ, 0x17 ;  /* 0x0000000106167811 */ /* 0x000fe200078fb8ff */
[----:B------:R-:W-:-:S03]  /*2010*/  IMAD.MOV.U32 R6, RZ, RZ, R7 ;  /* 0x000000ffff067224 */ /* 0x000fc600078e0007 */
[----:B------:R-:W-:-:S04]  /*2020*/  LOP3.LUT R23, R22, 0xf, RZ, 0xc0, !PT ;  /* 0x0000000f16177812 */ /* 0x000fc800078ec0ff */
[----:B------:R-:W-:-:S03]  /*2030*/  ISETP.NE.AND P0, PT, R23, RZ, PT ;  /* 0x000000ff1700720c */ /* 0x000fc60003f05270 */
[----:B------:R-:W-:Y:S10]  /*2040*/  @!P1 BRA `(.L_x_51) ;  /* 0x0000000000f09947 */ /* 0x000ff40003800000 */
[----:B------:R-:W-:Y:S01]  /*2050*/  LEA.HI R2, R4, 0x1, RZ, 0x17 ;  /* 0x0000000104027811 */ /* 0x000fe200078fb8ff */
[----:B------:R-:W-:-:S03]  /*2060*/  IMAD.MOV.U32 R6, RZ, RZ, R7 ;  /* 0x000000ffff067224 */ /* 0x000fc600078e0007 */
[----:B------:R-:W-:-:S05]  /*2070*/  LOP3.LUT R2, R2, 0xfffff0, RZ, 0xc0, !PT ;  /* 0x00fffff002027812 */ /* 0x000fca00078ec0ff */
[----:B------:R-:W-:-:S07]  /*2080*/  IMAD.MOV R7, RZ, RZ, -R2 ;  /* 0x000000ffff077224 */ /* 0x000fce00078e0a02 */
.L_x_52:
[----:B------:R-:W-:Y:S02]  /*2090*/  IMAD.MOV.U32 R2, RZ, RZ, R8 ;  /* 0x000000ffff027224 */ /* 0x000fe400078e0008 */
        /* <DEDUP_REMOVED lines=55> */
.L_x_51:
[----:B------:R-:W-:Y:S05]  /*2410*/  BSYNC.RECONVERGENT B2 ;  /* 0x0000000000027941 */ /* 0x000fea0003800200 */
.L_x_50:
[----:B------:R-:W-:Y:S05]  /*2420*/  @!P0 BRA `(.L_x_49) ;  /* 0x0000000400348947 */ /* 0x000fea0003800000 */
[----:B------:R-:W-:Y:S01]  /*2430*/  ISETP.GE.U32.AND P1, PT, R23, 0x8, PT ;  /* 0x000000081700780c */ /* 0x000fe20003f26070 */
[----:B------:R-:W-:Y:S01]  /*2440*/  BSSY.RECONVERGENT B2, `(.L_x_53) ;  /* 0x0000021000027945 */ /* 0x000fe20003800200 */
[----:B------:R-:W-:-:S04]  /*2450*/  LOP3.LUT R15, R22, 0x7, RZ, 0xc0, !PT ;  /* 0x00000007160f7812 */ /* 0x000fc800078ec0ff */
[----:B------:R-:W-:-:S07]  /*2460*/  ISETP.NE.AND P0, PT, R15, RZ, PT ;  /* 0x000000ff0f00720c */ /* 0x000fce0003f05270 */
[----:B------:R-:W-:Y:S06]  /*2470*/  @!P1 BRA `(.L_x_54) ;  /* 0x0000000000749947 */ /* 0x000fec0003800000 */
[----:B------:R-:W-:-:S05]  /*2480*/  IADD3 R3, P1, PT, R6, UR7, RZ ;  /* 0x0000000706037c10 */ /* 0x000fca000ff3e0ff */
[----:B------:R-:W-:Y:S01]  /*2490*/  IMAD.X R8, RZ, RZ, UR8, P1 ;  /* 0x00000008ff087e24 */ /* 0x000fe200088e06ff */
[----:B------:R-:W-:-:S04]  /*24a0*/  LEA R2, P1, R3, UR12, 0x2 ;  /* 0x0000000c03027c11 */ /* 0x000fc8000f8210ff */
        /* <DEDUP_REMOVED lines=26> */
.L_x_54:
[----:B------:R-:W-:Y:S05]  /*2650*/  BSYNC.RECONVERGENT B2 ;  /* 0x0000000000027941 */ /* 0x000fea0003800200 */
.L_x_53:
[----:B------:R-:W-:Y:S05]  /*2660*/  @!P0 BRA `(.L_x_49) ;  /* 0x0000000000a48947 */ /* 0x000fea0003800000 */
[----:B------:R-:W-:Y:S01]  /*2670*/  ISETP.GE.U32.AND P1, PT, R15, 0x4, PT ;  /* 0x000000040f00780c */ /* 0x000fe20003f26070 */
[----:B------:R-:W-:Y:S01]  /*2680*/  BSSY.RECONVERGENT B2, `(.L_x_55) ;  /* 0x0000014000027945 */ /* 0x000fe20003800200 */
[----:B------:R-:W-:-:S11]  /*2690*/  LOP3.LUT P0, RZ, R22, 0x3, RZ, 0xc0, !PT ;  /* 0x0000000316ff7812 */ /* 0x000fd6000780c0ff */
[----:B------:R-:W-:Y:S05]  /*26a0*/  @!P1 BRA `(.L_x_56) ;  /* 0x0000000000449947 */ /* 0x000fea0003800000 */
[----:B------:R-:W-:-:S05]  /*26b0*/  IADD3 R3, P1, PT, R6, UR7, RZ ;  /* 0x0000000706037c10 */ /* 0x000fca000ff3e0ff */
[----:B------:R-:W-:Y:S01]  /*26c0*/  IMAD.X R8, RZ, RZ, UR8, P1 ;  /* 0x00000008ff087e24 */ /* 0x000fe200088e06ff */
[----:B------:R-:W-:-:S04]  /*26d0*/  LEA R2, P1, R3, UR12, 0x2 ;  /* 0x0000000c03027c11 */ /* 0x000fc8000f8210ff */
        /* <DEDUP_REMOVED lines=14> */
.L_x_56:
[----:B------:R-:W-:Y:S05]  /*27c0*/  BSYNC.RECONVERGENT B2 ;  /* 0x0000000000027941 */ /* 0x000fea0003800200 */
.L_x_55:
[----:B------:R-:W-:Y:S05]  /*27d0*/  @!P0 BRA `(.L_x_49) ;  /* 0x0000000000488947 */ /* 0x000fea0003800000 */
[----:B------:R-:W-:Y:S02]  /*27e0*/  LOP3.LUT R2, R4, 0xffff, RZ, 0xc0, !PT ;  /* 0x0000ffff04027812 */ /* 0x000fe400078ec0ff */
[----:B------:R-:W-:Y:S02]  /*27f0*/  IADD3 R7, P0, PT, R6, UR9, RZ ;  /* 0x0000000906077c10 */ /* 0x000fe4000ff1e0ff */
[----:B------:R-:W-:Y:S02]  /*2800*/  LEA.HI R2, R2, 0x1, RZ, 0x17 ;  /* 0x0000000102027811 */ /* 0x000fe400078fb8ff */
[----:B------:R-:W-:Y:S01]  /*2810*/  LEA R6, P1, R7, UR12, 0x2 ;  /* 0x0000000c07067c11 */ /* 0x000fe2000f8210ff */
[----:B------:R-:W-:Y:S01]  /*2820*/  IMAD.X R4, RZ, RZ, UR10, P0 ;  /* 0x0000000aff047e24 */ /* 0x000fe200080e06ff */
[----:B------:R-:W-:-:S04]  /*2830*/  LOP3.LUT R2, R2, 0x3, RZ, 0xc0, !PT ;  /* 0x0000000302027812 */ /* 0x000fc800078ec0ff */
[----:B------:R-:W-:Y:S01]  /*2840*/  LEA.HI.X R7, R7, UR13, R4, 0x2, P1 ;  /* 0x0000000d07077c11 */ /* 0x000fe200088f1404 */
[----:B------:R-:W-:-:S07]  /*2850*/  IMAD.MOV R4, RZ, RZ, -R2 ;  /* 0x000000ffff047224 */ /* 0x000fce00078e0a02 */
.L_x_57:
[----:B------:R-:W-:Y:S02]  /*2860*/  IMAD.MOV.U32 R2, RZ, RZ, R6 ;  /* 0x000000ffff027224 */ /* 0x000fe400078e0006 */
[----:B------:R-:W-:-:S05]  /*2870*/  IMAD.MOV.U32 R3, RZ, RZ, R7 ;  /* 0x000000ffff037224 */ /* 0x000fca00078e0007 */
[----:B------:R-:W2:Y:S01]  /*2880*/  LDG.E R2, desc[UR16][R2.64] ;  /* 0x0000001002027981 */ /* 0x000ea2000c1e1900 */
[----:B------:R-:W-:Y:S01]  /*2890*/  VIADD R4, R4, 0x1 ;  /* 0x0000000104047836 */ /* 0x000fe20000000000 */
[----:B------:R-:W-:-:S04]  /*28a0*/  IADD3 R6, P2, PT, R6, 0x800, RZ ;  /* 0x0000080006067810 */ /* 0x000fc80007f5e0ff */
[----:B------:R-:W-:Y:S01]  /*28b0*/  ISETP.NE.AND P0, PT, R4, RZ, PT ;  /* 0x000000ff0400720c */ /* 0x000fe20003f05270 */
[----:B------:R-:W-:Y:S01]  /*28c0*/  IMAD.X R7, RZ, RZ, R7, P2 ;  /* 0x000000ffff077224 */ /* 0x000fe200010e0607 */
[----:B--2---:R-:W-:-:S04]  /*28d0*/  IADD3 R5, P1, PT, R2, R5, RZ ;  /* 0x0000000502057210 */ /* 0x004fc80007f3e0ff */
[----:B------:R-:W-:-:S07]  /*28e0*/  LEA.HI.X.SX32 R0, R2, R0, 0x1, P1 ;  /* 0x0000000002007211 */ /* 0x000fce00008f0eff */
[----:B------:R-:W-:Y:S05]  /*28f0*/  @P0 BRA `(.L_x_57) ;  /* 0xfffffffc00d80947 */ /* 0x000fea000383ffff */
.L_x_49:
[----:B------:R-:W-:Y:S05]  /*2900*/  BSYNC.RECONVERGENT B1 ;  /* 0x0000000000017941 */ /* 0x000fea0003800200 */
.L_x_46:
[----:B------:R-:W0:Y:S01]  /*2910*/  S2R R6, SR_LANEID ;  /* 0x0000000000067919 */ /* 0x000e220000000000 */
[----:B------:R-:W1:Y:S04]  /*2920*/  SHFL.DOWN PT, R2, R5, 0x1, 0x1f ;  /* 0x08201f0005027f89 */ /* 0x000e6800000e0000 */
[----:B------:R-:W2:Y:S01]  /*2930*/  SHFL.DOWN PT, R3, R0, 0x1, 0x1f ;  /* 0x08201f0000037f89 */ /* 0x000ea200000e0000 */
[----:B------:R-:W3:Y:S01]  /*2940*/  S2R R8, SR_TID.X ;  /* 0x0000000000087919 */ /* 0x000ee20000002100 */
[C---:B0-----:R-:W-:Y:S02]  /*2950*/  ISETP.GT.AND P1, PT, R6.reuse, 0x1e, PT ;  /* 0x0000001e0600780c */ /* 0x041fe40003f24270 */
[----:B------:R-:W-:Y:S02]  /*2960*/  ISETP.NE.AND P2, PT, R6, RZ, PT ;  /* 0x000000ff0600720c */ /* 0x000fe40003f45270 */
[----:B-1----:R-:W-:-:S02]  /*2970*/  SEL R2, R2, RZ, !P1 ;  /* 0x000000ff02027207 */ /* 0x002fc40004800000 */
[----:B--2---:R-:W-:Y:S02]  /*2980*/  SEL R3, R3, RZ, !P1 ;  /* 0x000000ff03037207 */ /* 0x004fe40004800000 */
[----:B------:R-:W-:Y:S02]  /*2990*/  IADD3 R9, P0, PT, R5, R2, RZ ;  /* 0x0000000205097210 */ /* 0x000fe40007f1e0ff */
[----:B------:R-:W-:-:S03]  /*29a0*/  ISETP.GT.AND P1, PT, R6, 0x1d, PT ;  /* 0x0000001d0600780c */ /* 0x000fc60003f24270 */
[----:B------:R-:W-:Y:S01]  /*29b0*/  IMAD.X R4, R0, 0x1, R3, P0 ;  /* 0x0000000100047824 */ /* 0x000fe200000e0603 */
[----:B------:R-:W0:Y:S04]  /*29c0*/  SHFL.DOWN PT, R2, R9, 0x2, 0x1f ;  /* 0x08401f0009027f89 */ /* 0x000e2800000e0000 */
[----:B------:R-:W1:Y:S01]  /*29d0*/  SHFL.DOWN PT, R3, R4, 0x2, 0x1f ;  /* 0x08401f0004037f89 */ /* 0x000e6200000e0000 */
[----:B------:R-:W2:Y:S01]  /*29e0*/  @!P2 S2R R11, SR_CgaCtaId ;  /* 0x00000000000ba919 */ /* 0x000ea20000008800 */
[----:B0-----:R-:W-:-:S04]  /*29f0*/  SEL R2, R2, RZ, !P1 ;  /* 0x000000ff02027207 */ /* 0x001fc80004800000 */
[----:B------:R-:W-:Y:S02]  /*2a00*/  IADD3 R5, P0, PT, R2, R9, RZ ;  /* 0x0000000902057210 */ /* 0x000fe40007f1e0ff */
[----:B-1----:R-:W-:Y:S02]  /*2a10*/  SEL R3, R3, RZ, !P1 ;  /* 0x000000ff03037207 */ /* 0x002fe40004800000 */
[----:B------:R-:W-:Y:S01]  /*2a20*/  ISETP.GT.AND P1, PT, R6, 0x1b, PT ;  /* 0x0000001b0600780c */ /* 0x000fe20003f24270 */
[----:B------:R-:W0:Y:S02]  /*2a30*/  SHFL.DOWN PT, R0, R5, 0x4, 0x1f ;  /* 0x08801f0005007f89 */ /* 0x000e2400000e0000 */
[----:B------:R-:W-:Y:S01]  /*2a40*/  IMAD.X R7, R3, 0x1, R4, P0 ;  /* 0x0000000103077824 */ /* 0x000fe200000e0604 */
[----:B------:R-:W-:-:S04]  /*2a50*/  @!P2 MOV R4, 0x400 ;  /* 0x000004000004a802 */ /* 0x000fc80000000f00 */
[----:B------:R-:W1:Y:S01]  /*2a60*/  SHFL.DOWN PT, R2, R7, 0x4, 0x1f ;  /* 0x08801f0007027f89 */ /* 0x000e6200000e0000 */
[----:B--2---:R-:W-:Y:S02]  /*2a70*/  @!P2 LEA R11, R11, R4, 0x18 ;  /* 0x000000040b0ba211 */ /* 0x004fe400078ec0ff */
        /* <DEDUP_REMOVED lines=9> */
[----:B---3--:R-:W-:Y:S02]  /*2b10*/  @!P2 SHF.R.U32.HI R3, RZ, 0x2, R8 ;  /* 0x00000002ff03a819 */ /* 0x008fe40000011608 */
[----:B-1----:R-:W-:Y:S01]  /*2b20*/  SEL R2, R2, RZ, !P1 ;  /* 0x000000ff02027207 */ /* 0x002fe20004800000 */
[----:B------:R-:W0:Y:S01]  /*2b30*/  SHFL.DOWN PT, R0, R5, 0x10, 0x1f ;  /* 0x0a001f0005007f89 */ /* 0x000e2200000e0000 */
[----:B------:R-:W-:Y:S02]  /*2b40*/  ISETP.GT.AND P1, PT, R6, 0xf, PT ;  /* 0x0000000f0600780c */ /* 0x000fe40003f24270 */
[----:B------:R-:W-:Y:S01]  /*2b50*/  @!P2 LOP3.LUT R4, R3, 0xf8, RZ, 0xc0, !PT ;  /* 0x000000f80304a812 */ /* 0x000fe200078ec0ff */
[----:B------:R-:W-:-:S04]  /*2b60*/  IMAD.X R7, R2, 0x1, R9, P0 ;  /* 0x0000000102077824 */ /* 0x000fc800000e0609 */
[----:B------:R-:W-:Y:S01]  /*2b70*/  @!P2 IMAD.IADD R11, R4, 0x1, R11 ;  /* 0x00000001040ba824 */ /* 0x000fe200078e020b */
[----:B------:R-:W1:Y:S01]  /*2b80*/  SHFL.DOWN PT, R2, R7, 0x10, 0x1f ;  /* 0x0a001f0007027f89 */ /* 0x000e6200000e0000 */
[----:B0-----:R-:W-:-:S04]  /*2b90*/  SEL R0, R0, RZ, !P1 ;  /* 0x000000ff00007207 */ /* 0x001fc80004800000 */
[----:B------:R-:W-:Y:S02]  /*2ba0*/  IADD3 R0, P0, PT, R0, R5, RZ ;  /* 0x0000000500007210 */ /* 0x000fe40007f1e0ff */
[----:B-1----:R-:W-:-:S05]  /*2bb0*/  SEL R2, R2, RZ, !P1 ;  /* 0x000000ff02027207 */ /* 0x002fca0004800000 */
[----:B------:R-:W-:Y:S01]  /*2bc0*/  IMAD.X R3, R2, 0x1, R7, P0 ;  /* 0x0000000102037824 */ /* 0x000fe200000e0607 */
[----:B------:R-:W-:Y:S01]  /*2bd0*/  ISETP.NE.AND P0, PT, R8, RZ, PT ;  /* 0x000000ff0800720c */ /* 0x000fe20003f05270 */
[----:B------:R-:W-:-:S05]  /*2be0*/  @!P2 IMAD.MOV.U32 R2, RZ, RZ, R0 ;  /* 0x000000ffff02a224 */ /* 0x000fca00078e0000 */
[----:B------:R0:W-:Y:S01]  /*2bf0*/  @!P2 STS.64 [R11+0x10], R2 ;  /* 0x000010020b00a388 */ /* 0x0001e20000000a00 */
[----:B------:R-:W-:Y:S06]  /*2c00*/  BAR.SYNC.DEFER_BLOCKING 0x0 ;  /* 0x0000000000007b1d */ /* 0x000fec0000010000 */
[----:B------:R-:W-:Y:S05]  /*2c10*/  @P0 BRA `(.L_x_45) ;  /* 0x00000000006c0947 */ /* 0x000fea0003800000 */
[----:B------:R-:W1:Y:S01]  /*2c20*/  S2UR UR5, SR_CgaCtaId ;  /* 0x00000000000579c3 */ /* 0x000e620000008800 */
[----:B------:R-:W-:Y:S02]  /*2c30*/  UMOV UR4, 0x400 ;  /* 0x0000040000047882 */ /* 0x000fe40000000000 */
[----:B-1----:R-:W-:-:S09]  /*2c40*/  ULEA UR4, UR5, UR4, 0x18 ;  /* 0x0000000405047291 */ /* 0x002fd2000f8ec0ff */
[----:B------:R-:W-:Y:S04]  /*2c50*/  LDS.64 R8, [UR4+0x18] ;  /* 0x00001804ff087984 */ /* 0x000fe80008000a00 */
[----:B------:R-:W0:Y:S04]  /*2c60*/  LDS.128 R24, [UR4+0x20] ;  /* 0x00002004ff187984 */ /* 0x000e280008000c00 */
[----:B------:R-:W1:Y:S04]  /*2c70*/  LDS.128 R4, [UR4+0x30] ;  /* 0x00003004ff047984 */ /* 0x000e680008000c00 */
        /* <DEDUP_REMOVED lines=20> */
[----:B------:R-:W-:-:S07]  /*2dc0*/  IMAD.X R3, R3, 0x1, R27, P3 ;  /* 0x0000000103037824 */ /* 0x000fce00018e061b */
.L_x_45:
[----:B------:R-:W-:Y:S05]  /*2dd0*/  BSYNC.RECONVERGENT B0 ;  /* 0x0000000000007941 */ /* 0x000fea0003800200 */
.L_x_30:
[----:B------:R-:W-:Y:S05]  /*2de0*/  @P0 EXIT ;  /* 0x000000000000094d */ /* 0x000fea0003800000 */
[----:B------:R-:W3:Y:S01]  /*2df0*/  LDCU.64 UR4, c[0x0][0x388] ;  /* 0x00007100ff0477ac */ /* 0x000ee20008000a00 */
[----:B0-2---:R-:W-:Y:S01]  /*2e00*/  IMAD.MOV.U32 R2, RZ, RZ, R0 ;  /* 0x000000ffff027224 */ /* 0x005fe200078e0000 */
[----:B---3--:R-:W-:-:S06]  /*2e10*/  UIMAD.WIDE.U32 UR4, UR18, 0x8, UR4 ;  /* 0x00000008120478a5 */ /* 0x008fcc000f8e0004 */
[----:B-1----:R-:W-:Y:S02]  /*2e20*/  IMAD.U32 R4, RZ, RZ, UR4 ;  /* 0x00000004ff047e24 */ /* 0x002fe4000f8e00ff */
[----:B------:R-:W-:-:S05]  /*2e30*/  IMAD.U32 R5, RZ, RZ, UR5 ;  /* 0x00000005ff057e24 */ /* 0x000fca000f8e00ff */
[----:B------:R-:W-:Y:S01]  /*2e40*/  STG.E.64 desc[UR16][R4.64], R2 ;  /* 0x0000000204007986 */ /* 0x000fe2000c101b10 */
[----:B------:R-:W-:Y:S05]  /*2e50*/  EXIT ;  /* 0x000000000000794d */ /* 0x000fea0003800000 */
.L_x_58:
        /* <DEDUP_REMOVED lines=10> */
.L_x_228:


//--------------------- .text._ZN3cub18CUB_300001_SM_10006detail6reduce28DeviceReduceSingleTileKernelINS2_10policy_hubIxyN4cuda3std3__44plusIxEEE10Policy1000EN6thrust24THRUST_300001_SM_1000_NS6detail15normal_iteratorINSD_10device_ptrIiEEEEPxyS9_xxNS7_10__identityEEEvT0_T1_T2_T3_T4_T6_ --------------------------
	.section	.text._ZN3cub18CUB_300001_SM_10006detail6reduce28DeviceReduceSingleTileKernelINS2_10policy_hubIxyN4cuda3std3__44plusIxEEE10Policy1000EN6thrust24THRUST_300001_SM_1000_NS6detail15normal_iteratorINSD_10device_ptrIiEEEEPxyS9_xxNS7_10__identityEEEvT0_T1_T2_T3_T4_T6_,"ax",@progbits
	.align	128
        .global         _ZN3cub18CUB_300001_SM_10006detail6reduce28DeviceReduceSingleTileKernelINS2_10policy_hubIxyN4cuda3std3__44plusIxEEE10Policy1000EN6thrust24THRUST_300001_SM_1000_NS6detail15normal_iteratorINSD_10device_ptrIiEEEEPxyS9_xxNS7_10__identityEEEvT0_T1_T2_T3_T4_T6_
        .type           _ZN3cub18CUB_300001_SM_10006detail6reduce28DeviceReduceSingleTileKernelINS2_10policy_hubIxyN4cuda3std3__44plusIxEEE10Policy1000EN6thrust24THRUST_300001_SM_1000_NS6detail15normal_iteratorINSD_10device_ptrIiEEEEPxyS9_xxNS7_10__identityEEEvT0_T1_T2_T3_T4_T6_,@function
        .size           _ZN3cub18CUB_300001_SM_10006detail6reduce28DeviceReduceSingleTileKernelINS2_10policy_hubIxyN4cuda3std3__44plusIxEEE10Policy1000EN6thrust24THRUST_300001_SM_1000_NS6detail15normal_iteratorINSD_10device_ptrIiEEEEPxyS9_xxNS7_10__identityEEEvT0_T1_T2_T3_T4_T6_,(.L_x_229 - _ZN3cub18CUB_300001_SM_10006detail6reduce28DeviceReduceSingleTileKernelINS2_10policy_hubIxyN4cuda3std3__44plusIxEEE10Policy1000EN6thrust24THRUST_300001_SM_1000_NS6detail15normal_iteratorINSD_10device_ptrIiEEEEPxyS9_xxNS7_10__identityEEEvT0_T1_T2_T3_T4_T6_)
        .other          _ZN3cub18CUB_300001_SM_10006detail6reduce28DeviceReduceSingleTileKernelINS2_10policy_hubIxyN4cuda3std3__44plusIxEEE10Policy1000EN6thrust24THRUST_300001_SM_1000_NS6detail15normal_iteratorINSD_10device_ptrIiEEEEPxyS9_xxNS7_10__identityEEEvT0_T1_T2_T3_T4_T6_,@"STO_CUDA_ENTRY STV_DEFAULT"
_ZN3cub18CUB_300001_SM_10006detail6reduce28DeviceReduceSingleTileKernelINS2_10policy_hubIxyN4cuda3std3__44plusIxEEE10Policy1000EN6thrust24THRUST_300001_SM_1000_NS6detail15normal_iteratorINSD_10device_ptrIiEEEEPxyS9_xxNS7_10__identityEEEvT0_T1_T2_T3_T4_T6_:
.text._ZN3cub18CUB_300001_SM_10006detail6reduce28DeviceReduceSingleTileKernelINS2_10policy_hubIxyN4cuda3std3__44plusIxEEE10Policy1000EN6thrust24THRUST_300001_SM_1000_NS6detail15normal_iteratorINSD_10device_ptrIiEEEEPxyS9_xxNS7_10__identityEEEvT0_T1_T2_T3_T4_T6_:
[----:B------:R-:W-:Y:S01]  /*0000*/  LDC R1, c[0x0][0x37c] ;  /* 0x0000df00ff017b82 */ /* 0x000fe20000000800 */
[----:B------:R-:W0:Y:S01]  /*0010*/  LDCU.64 UR4, c[0x0][0x390] ;  /* 0x00007200ff0477ac */ /* 0x000e220008000a00 */
[----:B------:R-:W1:Y:S01]  /*0020*/  LDCU.64 UR6, c[0x0][0x358] ;  /* 0x00006b00ff0677ac */ /* 0x000e620008000a00 */
[----:B0-----:R-:W-:Y:S02]  /*0030*/  IMAD.U32 R16, RZ, RZ, UR4 ;  /* 0x00000004ff107e24 */ /* 0x001fe4000f8e00ff */
[----:B------:R-:W-:-:S03]  /*0040*/  IMAD.U32 R0, RZ, RZ, UR5 ;  /* 0x00000005ff007e24 */ /* 0x000fc6000f8e00ff */
[----:B------:R-:W-:-:S04]  /*0050*/  ISETP.NE.U32.AND P0, PT, R16, RZ, PT ;  /* 0x000000ff1000720c */ /* 0x000fc80003f05070 */
[----:B------:R-:W-:-:S13]  /*0060*/  ISETP.NE.AND.EX P0, PT, R0, RZ, PT, P0 ;  /* 0x000000ff0000720c */ /* 0x000fda0003f05300 */
        /* <DEDUP_REMOVED lines=8> */
.L_x_59:
[----:B------:R-:W-:Y:S01]  /*00f0*/  ISETP.GT.U32.AND P0, PT, R16, 0xdff, PT ;  /* 0x00000dff1000780c */ /* 0x000fe20003f04070 */
[----:B------:R-:W-:Y:S03]  /*0100*/  BSSY.RECONVERGENT B0, `(.L_x_60) ;  /* 0x00002a8000007945 */ /* 0x000fe60003800200 */
[----:B------:R-:W-:-:S13]  /*0110*/  ISETP.GT.U32.AND.EX P0, PT, R0, RZ, PT, P0 ;  /* 0x000000ff0000720c */ /* 0x000fda0003f04100 */
[----:B------:R-:W-:Y:S05]  /*0120*/  @P0 BRA `(.L_x_61) ;  /* 0x0000001400e00947 */ /* 0x000fea0003800000 */
[----:B------:R-:W0:Y:S01]  /*0130*/  S2R R5, SR_TID.X ;  /* 0x0000000000057919 */ /* 0x000e220000002100 */
[----:B------:R-:W-:Y:S01]  /*0140*/  BSSY.RECONVERGENT B1, `(.L_x_62) ;  /* 0x000000b000017945 */ /* 0x000fe20003800200 */
[----:B------:R-:W-:Y:S02]  /*0150*/  IMAD.MOV.U32 R6, RZ, RZ, RZ ;  /* 0x000000ffff067224 */ /* 0x000fe400078e00ff */
[----:B------:R-:W-:Y:S01]  /*0160*/  IMAD.MOV.U32 R4, RZ, RZ, RZ ;  /* 0x000000ffff047224 */ /* 0x000fe200078e00ff */
[----:B0-----:R-:W-:Y:S01]  /*0170*/  ISETP.GE.U32.AND P0, PT, R5, R16, PT ;  /* 0x000000100500720c */ /* 0x001fe20003f06070 */
[----:B------:R-:W-:-:S12]  /*0180*/  IMAD.MOV.U32 R7, RZ, RZ, R5 ;  /* 0x000000ffff077224 */ /* 0x000fd800078e0005 */
[----:B------:R-:W-:Y:S05]  /*0190*/  @P0 BRA `(.L_x_63) ;  /* 0x0000000000140947 */ /* 0x000fea0003800000 */
[----:B------:R-:W0:Y:S02]  /*01a0*/  LDC.64 R2, c[0x0][0x380] ;  /* 0x0000e000ff027b82 */ /* 0x000e240000000a00 */
[----:B0-----:R-:W-:-:S05]  /*01b0*/  IMAD.WIDE.U32 R2, R5, 0x4, R2 ;  /* 0x0000000405027825 */ /* 0x001fca00078e0002 */
[----:B------:R-:W2:Y:S01]  /*01c0*/  LDG.E R6, desc[UR6][R2.64] ;  /* 0x0000000602067981 */ /* 0x000ea2000c1e1900 */
[----:B------:R-:W-:Y:S01]  /*01d0*/  VIADD R7, R5, 0x200 ;  /* 0x0000020005077836 */ /* 0x000fe20000000000 */
[----:B--2---:R-:W-:-:S07]  /*01e0*/  SHF.R.S32.HI R4, RZ, 0x1f, R6 ;  /* 0x0000001fff047819 */ /* 0x004fce0000011406 */
.L_x_63:
[----:B------:R-:W-:Y:S05]  /*01f0*/  BSYNC.RECONVERGENT B1 ;  /* 0x0000000000017941 */ /* 0x000fea0003800200 */
.L_x_62:
[----:B------:R-:W-:Y:S01]  /*0200*/  ISETP.GE.U32.AND P0, PT, R7, R16, PT ;  /* 0x000000100700720c */ /* 0x000fe20003f06070 */
[----:B------:R-:W-:-:S12]  /*0210*/  BSSY.RECONVERGENT B1, `(.L_x_64) ;  /* 0x000008a000017945 */ /* 0x000fd80003800200 */
[----:B------:R-:W-:Y:S05]  /*0220*/  @P0 BRA `(.L_x_65) ;  /* 0x0000000800200947 */ /* 0x000fea0003800000 */
[----:B------:R-:W-:Y:S01]  /*0230*/  LOP3.LUT R3, RZ, R7, RZ, 0x33, !PT ;  /* 0x00000007ff037212 */ /* 0x000fe200078e33ff */
[----:B------:R-:W-:Y:S04]  /*0240*/  BSSY.RECONVERGENT B2, `(.L_x_66) ;  /* 0x0000043000027945 */ /* 0x000fe80003800200 */
[----:B------:R-:W-:-:S05]  /*0250*/  IMAD.IADD R3, R3, 0x1, R16 ;  /* 0x0000000103037824 */ /* 0x000fca00078e0210 */
[C---:B------:R-:W-:Y:S02]  /*0260*/  ISETP.GE.U32.AND P1, PT, R3.reuse, 0x1e00, PT ;  /* 0x00001e000300780c */ /* 0x040fe40003f26070 */
[----:B------:R-:W-:-:S04]  /*0270*/  LEA.HI R8, R3, 0x1, RZ, 0x17 ;  /* 0x0000000103087811 */ /* 0x000fc800078fb8ff */
[----:B------:R-:W-:-:S04]  /*0280*/  LOP3.LUT R27, R8, 0xf, RZ, 0xc0, !PT ;  /* 0x0000000f081b7812 */ /* 0x000fc800078ec0ff */
[----:B------:R-:W-:-:S03]  /*0290*/  ISETP.NE.AND P0, PT, R27, RZ, PT ;  /* 0x000000ff1b00720c */ /* 0x000fc60003f05270 */
[----:B------:R-:W-:Y:S10]  /*02a0*/  @!P1 BRA `(.L_x_67) ;  /* 0x0000000000f09947 */ /* 0x000ff40003800000 */
[----:B------:R-:W0:Y:S01]  /*02b0*/  LDC.64 R2, c[0x0][0x380] ;  /* 0x0000e000ff027b82 */ /* 0x000e220000000a00 */
[----:B------:R-:W-:-:S05]  /*02c0*/  LOP3.LUT R9, R8, 0xfffff0, RZ, 0xc0, !PT ;  /* 0x00fffff008097812 */ /* 0x000fca00078ec0ff */
[----:B------:R-:W-:Y:S02]  /*02d0*/  IMAD.MOV R9, RZ, RZ, -R9 ;  /* 0x000000ffff097224 */ /* 0x000fe400078e0a09 */
[----:B0-----:R-:W-:-:S03]  /*02e0*/  IMAD.WIDE.U32 R2, R7, 0x4, R2 ;  /* 0x0000000407027825 */ /* 0x001fc600078e0002 */
[----:B------:R-:W-:-:S05]  /*02f0*/  IADD3 R2, P1, PT, R2, 0x4000, RZ ;  /* 0x0000400002027810 */ /* 0x000fca0007f3e0ff */
[----:B------:R-:W-:-:S08]  /*0300*/  IMAD.X R3, RZ, RZ, R3, P1 ;  /* 0x000000ffff037224 */ /* 0x000fd000008e0603 */
.L_x_68:
        /* <DEDUP_REMOVED lines=15> */
[----:B------:R0:W5:Y:S01]  /*0400*/  LDG.E R11, desc[UR6][R2.64+0x3800] ;  /* 0x00380006020b7981 */ /* 0x000162000c1e1900 */
[----:B------:R-:W-:-:S02]  /*0410*/  VIADD R9, R9, 0x10 ;  /* 0x0000001009097836 */ /* 0x000fc40000000000 */
[----:B------:R-:W-:Y:S01]  /*0420*/  VIADD R7, R7, 0x2000 ;  /* 0x0000200007077836 */ /* 0x000fe20000000000 */
[----:B0-----:R-:W-:-:S05]  /*0430*/  IADD3 R2, P4, PT, R2, 0x8000, RZ ;  /* 0x0000800002027810 */ /* 0x001fca0007f9e0ff */
[----:B------:R-:W-:Y:S01]  /*0440*/  IMAD.X R3, RZ, RZ, R3, P4 ;  /* 0x000000ffff037224 */ /* 0x000fe200020e0603 */
        /* <DEDUP_REMOVED lines=30> */
[----:B------:R-:W-:Y:S02]  /*0630*/  IADD3 R6, P2, P3, R11, R6, R10 ;  /* 0x000000060b067210 */ /* 0x000fe40007b5e00a */
[----:B------:R-:W-:-:S04]  /*0640*/  SHF.R.S32.HI R11, RZ, 0x1f, R11 ;  /* 0x0000001fff0b7819 */ /* 0x000fc8000001140b */
[----:B------:R-:W-:-:S05]  /*0650*/  IADD3.X R4, PT, PT, R11, R12, R4, P2, P3 ;  /* 0x0000000c0b047210 */ /* 0x000fca00017e6404 */
[----:B------:R-:W-:Y:S05]  /*0660*/  @P1 BRA `(.L_x_68) ;  /* 0xfffffffc00281947 */ /* 0x000fea000383ffff */
.L_x_67:
[----:B------:R-:W-:Y:S05]  /*0670*/  BSYNC.RECONVERGENT B2 ;  /* 0x0000000000027941 */ /* 0x000fea0003800200 */
.L_x_66:
[----:B------:R-:W-:Y:S05]  /*0680*/  @!P0 BRA `(.L_x_65) ;  /* 0x0000000400088947 */ /* 0x000fea0003800000 */
[----:B------:R-:W-:Y:S01]  /*0690*/  ISETP.GE.U32.AND P1, PT, R27, 0x8, PT ;  /* 0x000000081b00780c */ /* 0x000fe20003f26070 */
[----:B------:R-:W-:Y:S01]  /*06a0*/  BSSY.RECONVERGENT B2, `(.L_x_69) ;  /* 0x000001f000027945 */ /* 0x000fe20003800200 */
[----:B------:R-:W-:-:S04]  /*06b0*/  LOP3.LUT R17, R8, 0x7, RZ, 0xc0, !PT ;  /* 0x0000000708117812 */ /* 0x000fc800078ec0ff */
[----:B------:R-:W-:-:S07]  /*06c0*/  ISETP.NE.AND P0, PT, R17, RZ, PT ;  /* 0x000000ff1100720c */ /* 0x000fce0003f05270 */
[----:B------:R-:W-:Y:S06]  /*06d0*/  @!P1 BRA `(.L_x_70) ;  /* 0x00000000006c9947 */ /* 0x000fec0003800000 */
[----:B------:R-:W0:Y:S02]  /*06e0*/  LDC.64 R2, c[0x0][0x380] ;  /* 0x0000e000ff027b82 */ /* 0x000e240000000a00 */
[----:B0-----:R-:W-:-:S05]  /*06f0*/  IMAD.WIDE R2, R7, 0x4, R2 ;  /* 0x0000000407027825 */ /* 0x001fca00078e0202 */
        /* <DEDUP_REMOVED lines=25> */
.L_x_70:
[----:B------:R-:W-:Y:S05]  /*0890*/  BSYNC.RECONVERGENT B2 ;  /* 0x0000000000027941 */ /* 0x000fea0003800200 */
.L_x_69:
        /* <DEDUP_REMOVED lines=11> */
[----:B------:R-:W3:Y:S01]  /*0950*/  LDG.E R12, desc[UR6][R2.64+0x1800] ;  /* 0x00180006020c7981 */ /* 0x000ee2000c1e1900 */
[----:B------:R-:W-:Y:S01]  /*0960*/  VIADD R7, R7, 0x800 ;  /* 0x0000080007077836 */ /* 0x000fe20000000000 */
[----:B--2---:R-:W-:-:S02]  /*0970*/  IADD3 R6, P0, P2, R8, R6, R9 ;  /* 0x0000000608067210 */ /* 0x004fc40007a1e009 */
[----:B------:R-:W-:Y:S02]  /*0980*/  SHF.R.S32.HI R9, RZ, 0x1f, R9 ;  /* 0x0000001fff097819 */ /* 0x000fe40000011409 */
[----:B------:R-:W-:Y:S02]  /*0990*/  SHF.R.S32.HI R8, RZ, 0x1f, R8 ;  /* 0x0000001fff087819 */ /* 0x000fe40000011408 */
[--C-:B---3--:R-:W-:Y:S02]  /*09a0*/  IADD3 R6, P3, P4, R12, R6, R11.reuse ;  /* 0x000000060c067210 */ /* 0x108fe40007c7e00b */
[----:B------:R-:W-:Y:S02]  /*09b0*/  SHF.R.S32.HI R11, RZ, 0x1f, R11 ;  /* 0x0000001fff0b7819 */ /* 0x000fe4000001140b */
[----:B------:R-:W-:Y:S02]  /*09c0*/  IADD3.X R4, PT, PT, R8, R4, R9, P0, P2 ;  /* 0x0000000408047210 */ /* 0x000fe400007e4409 */
[----:B------:R-:W-:-:S04]  /*09d0*/  SHF.R.S32.HI R12, RZ, 0x1f, R12 ;  /* 0x0000001fff0c7819 */ /* 0x000fc8000001140c */
[----:B------:R-:W-:-:S07]  /*09e0*/  IADD3.X R4, PT, PT, R12, R4, R11, P3, P4 ;  /* 0x000000040c047210 */ /* 0x000fce0001fe840b */
.L_x_72:
[----:B------:R-:W-:Y:S05]  /*09f0*/  BSYNC.RECONVERGENT B2 ;  /* 0x0000000000027941 */ /* 0x000fea0003800200 */
.L_x_71:
[----:B------:R-:W-:Y:S05]  /*0a00*/  @!P1 BRA `(.L_x_65) ;  /* 0x0000000000289947 */ /* 0x000fea0003800000 */
[----:B------:R-:W0:Y:S01]  /*0a10*/  LDC.64 R8, c[0x0][0x380] ;  /* 0x0000e000ff087b82 */ /* 0x000e220000000a00 */
[----:B------:R-:W-:-:S07]  /*0a20*/  IMAD.MOV R10, RZ, RZ, -R10 ;  /* 0x000000ffff0a7224 */ /* 0x000fce00078e0a0a */
.L_x_73:
[----:B0-----:R-:W-:-:S06]  /*0a30*/  IMAD.WIDE R2, R7, 0x4, R8 ;  /* 0x0000000407027825 */ /* 0x001fcc00078e0208 */
[----:B------:R-:W2:Y:S01]  /*0a40*/  LDG.E R3, desc[UR6][R2.64] ;  /* 0x0000000602037981 */ /* 0x000ea2000c1e1900 */
[----:B------:R-:W-:Y:S02]  /*0a50*/  VIADD R10, R10, 0x1 ;  /* 0x000000010a0a7836 */ /* 0x000fe40000000000 */
[----:B------:R-:W-:-:S03]  /*0a60*/  VIADD R7, R7, 0x200 ;  /* 0x0000020007077836 */ /* 0x000fc60000000000 */
[----:B------:R-:W-:Y:S02]  /*0a70*/  ISETP.NE.AND P0, PT, R10, RZ, PT ;  /* 0x000000ff0a00720c */ /* 0x000fe40003f05270 */
[----:B--2---:R-:W-:-:S04]  /*0a80*/  IADD3 R6, P1, PT, R3, R6, RZ ;  /* 0x0000000603067210 */ /* 0x004fc80007f3e0ff */
[----:B------:R-:W-:-:S07]  /*0a90*/  LEA.HI.X.SX32 R4, R3, R4, 0x1, P1 ;  /* 0x0000000403047211 */ /* 0x000fce00008f0eff */
[----:B------:R-:W-:Y:S05]  /*0aa0*/  @P0 BRA `(.L_x_73) ;  /* 0xfffffffc00e00947 */ /* 0x000fea000383ffff */
.L_x_65:
[----:B------:R-:W-:Y:S05]  /*0ab0*/  BSYNC.RECONVERGENT B1 ;  /* 0x0000000000017941 */ /* 0x000fea0003800200 */
.L_x_64:
[----:B------:R-:W-:-:S04]  /*0ac0*/  ISETP.GE.U32.AND P0, PT, R16, 0x200, PT ;  /* 0x000002001000780c */ /* 0x000fc80003f06070 */
[----:B------:R-:W-:-:S13]  /*0ad0*/  ISETP.GE.U32.AND.EX P0, PT, R0, RZ, PT, P0 ;  /* 0x000000ff0000720c */ /* 0x000fda0003f06100 */
[----:B------:R-:W-:Y:S05]  /*0ae0*/  @!P0 BRA `(.L_x_74) ;  /* 0x00000004002c8947 */ /* 0x000fea0003800000 */
[----:B------:R-:W0:Y:S01]  /*0af0*/  S2R R8, SR_LANEID ;  /* 0x0000000000087919 */ /* 0x000e220000000000 */
[----:B------:R-:W-:Y:S01]  /*0b00*/  ISETP.NE.AND P5, PT, R5, RZ, PT ;  /* 0x000000ff0500720c */ /* 0x000fe20003fa5270 */
        /* <DEDUP_REMOVED lines=39> */
[----:B-1----:R-:W-:-:S03]  /*0d80*/  SEL R3, R3, RZ, !P0 ;  /* 0x000000ff03037207 */ /* 0x002fc60004000000 */
        /* <DEDUP_REMOVED lines=9> */
[----:B-1----:R-:W0:Y:S04]  /*0e20*/  LDS.128 R4, [UR4+0x20] ;  /* 0x00002004ff047984 */ /* 0x002e280008000c00 */
[----:B------:R-:W1:Y:S04]  /*0e30*/  LDS.128 R8, [UR4+0x30] ;  /* 0x00003004ff087984 */ /* 0x000e680008000c00 */
[----:B------:R-:W2:Y:S04]  /*0e40*/  LDS.128 R12, [UR4+0x40] ;  /* 0x00004004ff0c7984 */ /* 0x000ea80008000c00 */
[----:B------:R-:W3:Y:S04]  /*0e50*/  LDS.128 R16, [UR4+0x50] ;  /* 0x00005004ff107984 */ /* 0x000ee80008000c00 */
[----:B------:R-:W4:Y:S04]  /*0e60*/  LDS.128 R20, [UR4+0x60] ;  /* 0x00006004ff147984 */ /* 0x000f280008000c00 */
[----:B------:R-:W5:Y:S04]  /*0e70*/  LDS.128 R24, [UR4+0x70] ;  /* 0x00007004ff187984 */ /* 0x000f680008000c00 */
[----:B------:R-:W5:Y:S01]  /*0e80*/  LDS.128 R28, [UR4+0x80] ;  /* 0x00008004ff1c7984 */ /* 0x000f620008000c00 */
[----:B0-----:R-:W-:-:S04]  /*0e90*/  IADD3 R35, P0, P1, R4, R32, R2 ;  /* 0x0000002004237210 */ /* 0x001fc8000791e002 */
[----:B-1----:R-:W-:Y:S02]  /*0ea0*/  IADD3 R35, P2, P3, R8, R35, R6 ;  /* 0x0000002308237210 */ /* 0x002fe40007b5e006 */
[----:B------:R-:W-:Y:S02]  /*0eb0*/  IADD3.X R5, PT, PT, R5, R33, R3, P0, P1 ;  /* 0x0000002105057210 */ /* 0x000fe400007e2403 */
[----:B--2---:R-:W-:Y:S02]  /*0ec0*/  IADD3 R3, P0, P1, R12, R35, R10 ;  /* 0x000000230c037210 */ /* 0x004fe4000791e00a */
[----:B------:R-:W-:Y:S02]  /*0ed0*/  IADD3.X R7, PT, PT, R9, R5, R7, P2, P3 ;  /* 0x0000000509077210 */ /* 0x000fe400017e6407 */
[----:B---3--:R-:W-:Y:S02]  /*0ee0*/  IADD3 R3, P2, P3, R16, R3, R14 ;  /* 0x0000000310037210 */ /* 0x008fe40007b5e00e */
[----:B------:R-:W-:-:S02]  /*0ef0*/  IADD3.X R11, PT, PT, R13, R7, R11, P0, P1 ;  /* 0x000000070d0b7210 */ /* 0x000fc400007e240b */
[----:B----4-:R-:W-:Y:S02]  /*0f00*/  IADD3 R3, P0, P1, R20, R3, R18 ;  /* 0x0000000314037210 */ /* 0x010fe4000791e012 */
[----:B------:R-:W-:Y:S02]  /*0f10*/  IADD3.X R15, PT, PT, R17, R11, R15, P2, P3 ;  /* 0x0000000b110f7210 */ /* 0x000fe400017e640f */
[----:B-----5:R-:W-:Y:S02]  /*0f20*/  IADD3 R3, P2, P3, R24, R3, R22 ;  /* 0x0000000318037210 */ /* 0x020fe40007b5e016 */
[----:B------:R-:W-:Y:S02]  /*0f30*/  IADD3.X R19, PT, PT, R21, R15, R19, P0, P1 ;  /* 0x0000000f15137210 */ /* 0x000fe400007e2413 */
[----:B------:R-:W-:Y:S02]  /*0f40*/  IADD3 R3, P0, P1, R28, R3, R26 ;  /* 0x000000031c037210 */ /* 0x000fe4000791e01a */
[----:B------:R-:W-:-:S02]  /*0f50*/  IADD3.X R23, PT, PT, R25, R19, R23, P2, P3 ;  /* 0x0000001319177210 */ /* 0x000fc400017e6417 */
[----:B------:R-:W-:Y:S02]  /*0f60*/  IADD3 R2, P2, PT, R3, R30, RZ ;  /* 0x0000001e03027210 */ /* 0x000fe40007f5e0ff */
[----:B------:R-:W-:-:S05]  /*0f70*/  IADD3.X R3, PT, PT, R29, R23, R27, P0, P1 ;  /* 0x000000171d037210 */ /* 0x000fca00007e241b */
[----:B------:R-:W-:Y:S01]  /*0f80*/  IMAD.X R3, R3, 0x1, R31, P2 ;  /* 0x0000000103037824 */ /* 0x000fe200010e061f */
[----:B------:R-:W-:Y:S06]  /*0f90*/  BRA `(.L_x_75) ;  /* 0x0000001800f87947 */ /* 0x000fec0003800000 */
.L_x_74:
[C---:B------:R-:W-:Y:S02]  /*0fa0*/  LOP3.LUT R2, R5.reuse, 0x3e0, RZ, 0xc0, !PT ;  /* 0x000003e005027812 */ /* 0x040fe400078ec0ff */
[----:B------:R-:W-:Y:S02]  /*0fb0*/  ISETP.NE.AND P5, PT, R5, RZ, PT ;  /* 0x000000ff0500720c */ /* 0x000fe40003fa5270 */
[----:B------:R-:W-:Y:S01]  /*0fc0*/  LOP3.LUT R7, RZ, R2, RZ, 0x33, !PT ;  /* 0x00000002ff077212 */ /* 0x000fe200078e33ff */
[----:B------:R-:W-:Y:S02]  /*0fd0*/  VIADD R3, R2, 0x20 ;  /* 0x0000002002037836 */ /* 0x000fe40000000000 */
[----:B------:R-:W0:Y:S02]  /*0fe0*/  S2R R2, SR_LANEID ;  /* 0x0000000000027919 */ /* 0x000e240000000000 */
[----:B------:R-:W-:Y:S01]  /*0ff0*/  IMAD.IADD R7, R7, 0x1, R16 ;  /* 0x0000000107077824 */ /* 0x000fe200078e0210 */
[----:B------:R-:W-:-:S04]  /*1000*/  ISETP.GT.U32.AND P0, PT, R3, R16, PT ;  /* 0x000000100300720c */ /* 0x000fc80003f04070 */
        /* <DEDUP_REMOVED lines=8> */
[----:B------:R-:W-:Y:S01]  /*1090*/  IADD3 R14, P0, PT, R6, R3, RZ ;  /* 0x00000003060e7210 */ /* 0x000fe20007f1e0ff */
[----:B------:R-:W-:-:S04]  /*10a0*/  VIADD R6, R2, 0x4 ;  /* 0x0000000402067836 */ /* 0x000fc80000000000 */
[----:B------:R-:W-:Y:S01]  /*10b0*/  IMAD.X R9, R4, 0x1, R9, P0 ;  /* 0x0000000104097824 */ /* 0x000fe200000e0609 */
[----:B------:R-:W0:Y:S01]  /*10c0*/  SHFL.DOWN PT, R3, R14, 0x2, R7 ;  /* 0x084000000e037989 */ /* 0x000e2200000e0007 */
[----:B------:R-:W-:-:S03]  /*10d0*/  ISETP.GT.AND P0, PT, R10, R7, PT ;  /* 0x000000070a00720c */ /* 0x000fc60003f04270 */
[----:B------:R-:W1:Y:S01]  /*10e0*/  SHFL.DOWN PT, R8, R9, 0x2, R7 ;  /* 0x0840000009087989 */ /* 0x000e6200000e0007 */
[----:B------:R-:W2:Y:S01]  /*10f0*/  @!P2 S2R R11, SR_CgaCtaId ;  /* 0x00000000000ba919 */ /* 0x000ea20000008800 */
[----:B0-----:R-:W-:-:S04]  /*1100*/  SEL R3, R3, RZ, !P0 ;  /* 0x000000ff03037207 */ /* 0x001fc80004000000 */
[----:B------:R-:W-:Y:S02]  /*1110*/  IADD3 R12, P1, PT, R3, R14, RZ ;  /* 0x0000000e030c7210 */ /* 0x000fe40007f3e0ff */
[----:B-1----:R-:W-:Y:S02]  /*1120*/  SEL R8, R8, RZ, !P0 ;  /* 0x000000ff08087207 */ /* 0x002fe40004000000 */
[----:B------:R-:W-:Y:S01]  /*1130*/  ISETP.GT.AND P0, PT, R6, R7, PT ;  /* 0x000000070600720c */ /* 0x000fe20003f04270 */
[----:B------:R-:W0:Y:S01]  /*1140*/  SHFL.DOWN PT, R3, R12, 0x4, R7 ;  /* 0x088000000c037989 */ /* 0x000e2200000e0007 */
[----:B------:R-:W-:Y:S02]  /*1150*/  VIADD R6, R2, 0x8 ;  /* 0x0000000802067836 */ /* 0x000fe40000000000 */
[----:B------:R-:W-:Y:S02]  /*1160*/  IMAD.X R8, R8, 0x1, R9, P1 ;  /* 0x0000000108087824 */ /* 0x000fe400008e0609 */
[----:B------:R-:W-:-:S03]  /*1170*/  VIADD R2, R2, 0x10 ;  /* 0x0000001002027836 */ /* 0x000fc60000000000 */
[----:B------:R-:W1:Y:S01]  /*1180*/  SHFL.DOWN PT, R4, R8, 0x4, R7 ;  /* 0x0880000008047989 */ /* 0x000e6200000e0007 */
[----:B0-----:R-:W-:-:S04]  /*1190*/  SEL R3, R3, RZ, !P0 ;  /* 0x000000ff03037207 */ /* 0x001fc80004000000 */
[----:B------:R-:W-:Y:S02]  /*11a0*/  IADD3 R10, P1, PT, R3, R12, RZ ;  /* 0x0000000c030a7210 */ /* 0x000fe40007f3e0ff */
[----:B-1----:R-:W-:-:S03]  /*11b0*/  SEL R4, R4, RZ, !P0 ;  /* 0x000000ff04047207 */ /* 0x002fc60004000000 */
[----:B------:R-:W0:Y:S01]  /*11c0*/  SHFL.DOWN PT, R3, R10, 0x8, R7 ;  /* 0x090000000a037989 */ /* 0x000e2200000e0007 */
[----:B------:R-:W-:Y:S01]  /*11d0*/  ISETP.GT.AND P0, PT, R6, R7, PT ;  /* 0x000000070600720c */ /* 0x000fe20003f04270 */
[----:B------:R-:W-:-:S05]  /*11e0*/  IMAD.X R9, R4, 0x1, R8, P1 ;  /* 0x0000000104097824 */ /* 0x000fca00008e0608 */
[----:B------:R-:W1:Y:S01]  /*11f0*/  SHFL.DOWN PT, R4, R9, 0x8, R7 ;  /* 0x0900000009047989 */ /* 0x000e6200000e0007 */
[----:B0-----:R-:W-:-:S04]  /*1200*/  SEL R3, R3, RZ, !P0 ;  /* 0x000000ff03037207 */ /* 0x001fc80004000000 */
[----:B------:R-:W-:Y:S02]  /*1210*/  IADD3 R6, P1, PT, R3, R10, RZ ;  /* 0x0000000a03067210 */ /* 0x000fe40007f3e0ff */
[----:B-1----:R-:W-:-:S03]  /*1220*/  SEL R4, R4, RZ, !P0 ;  /* 0x000000ff04047207 */ /* 0x002fc60004000000 */
[----:B------:R-:W0:Y:S01]  /*1230*/  SHFL.DOWN PT, R3, R6, 0x10, R7 ;  /* 0x0a00000006037989 */ /* 0x000e2200000e0007 */
[----:B------:R-:W-:Y:S02]  /*1240*/  ISETP.GT.AND P0, PT, R2, R7, PT ;  /* 0x000000070200720c */ /* 0x000fe40003f04270 */
[----:B------:R-:W-:Y:S01]  /*1250*/  @!P2 MOV R2, 0x400 ;  /* 0x000004000002a802 */ /* 0x000fe20000000f00 */
[----:B------:R-:W-:Y:S01]  /*1260*/  IMAD.X R8, R4, 0x1, R9, P1 ;  /* 0x0000000104087824 */ /* 0x000fe200008e0609 */
[----:B------:R-:W-:Y:S02]  /*1270*/  @!P2 SHF.R.U32.HI R9, RZ, 0x2, R5 ;  /* 0x00000002ff09a819 */ /* 0x000fe40000011605 */
[----:B--2---:R-:W-:Y:S02]  /*1280*/  @!P2 LEA R10, R11, R2, 0x18 ;  /* 0x000000020b0aa211 */ /* 0x004fe400078ec0ff */
[----:B------:R-:W1:Y:S01]  /*1290*/  SHFL.DOWN PT, R4, R8, 0x10, R7 ;  /* 0x0a00000008047989 */ /* 0x000e6200000e0007 */
[----:B------:R-:W-:-:S05]  /*12a0*/  @!P2 LOP3.LUT R9, R9, 0xf8, RZ, 0xc0, !PT ;  /* 0x000000f80909a812 */ /* 0x000fca00078ec0ff */
[----:B------:R-:W-:Y:S01]  /*12b0*/  @!P2 IMAD.IADD R9, R9, 0x1, R10 ;  /* 0x000000010909a824 */ /* 0x000fe200078e020a */
[----:B0-----:R-:W-:-:S04]  /*12c0*/  SEL R3, R3, RZ, !P0 ;  /* 0x000000ff03037207 */ /* 0x001fc80004000000 */
[----:B------:R-:W-:Y:S02]  /*12d0*/  IADD3 R2, P1, PT, R3, R6, RZ ;  /* 0x0000000603027210 */ /* 0x000fe40007f3e0ff */
[----:B-1----:R-:W-:-:S05]  /*12e0*/  SEL R4, R4, RZ, !P0 ;  /* 0x000000ff04047207 */ /* 0x002fca0004000000 */
[----:B------:R-:W-:-:S05]  /*12f0*/  IMAD.X R3, R4, 0x1, R8, P1 ;  /* 0x0000000104037824 */ /* 0x000fca00008e0608 */
[----:B------:R0:W-:Y:S01]  /*1300*/  @!P2 STS.64 [R9+0x10], R2 ;  /* 0x000010020900a388 */ /* 0x0001e20000000a00 */
[----:B------:R-:W-:Y:S06]  /*1310*/  BAR.SYNC.DEFER_BLOCKING 0x0 ;  /* 0x0000000000007b1d */ /* 0x000fec0000010000 */
[----:B------:R-:W-:Y:S05]  /*1320*/  @P5 BRA `(.L_x_75) ;  /* 0x0000001800145947 */ /* 0x000fea0003800000 */
[----:B------:R-:W1:Y:S01]  /*1330*/  S2UR UR5, SR_CgaCtaId ;  /* 0x00000000000579c3 */ /* 0x000e620000008800 */
[----:B------:R-:W-:Y:S01]  /*1340*/  UMOV UR4, 0x400 ;  /* 0x0000040000047882 */ /* 0x000fe20000000000 */
[C---:B------:R-:W-:Y:S02]  /*1350*/  ISETP.GT.U32.AND P0, PT, R16.reuse, 0x20, PT ;  /* 0x000000201000780c */ /* 0x040fe40003f04070 */
[----:B------:R-:W-:Y:S02]  /*1360*/  ISETP.GT.U32.AND P1, PT, R16, 0x40, PT ;  /* 0x000000401000780c */ /* 0x000fe40003f24070 */
[----:B------:R-:W-:Y:S02]  /*1370*/  ISETP.GT.U32.AND.EX P0, PT, R0, RZ, PT, P0 ;  /* 0x000000ff0000720c */ /* 0x000fe40003f04100 */
[----:B------:R-:W-:Y:S02]  /*1380*/  ISETP.GT.U32.AND P2, PT, R16, 0x60, PT ;  /* 0x000000601000780c */ /* 0x000fe40003f44070 */
[----:B------:R-:W-:-:S02]  /*1390*/  ISETP.GT.U32.AND.EX P1, PT, R0, RZ, PT, P1 ;  /* 0x000000ff0000720c */ /* 0x000fc40003f24110 */
[----:B------:R-:W-:-:S04]  /*13a0*/  ISETP.GT.U32.AND P6, PT, R16, 0x140, PT ;  /* 0x000001401000780c */ /* 0x000fc80003fc4070 */
[----:B------:R-:W-:Y:S01]  /*13b0*/  ISETP.GT.U32.AND.EX P6, PT, R0, RZ, PT, P6 ;  /* 0x000000ff0000720c */ /* 0x000fe20003fc4160 */
[----:B-1----:R-:W-:-:S09]  /*13c0*/  ULEA UR4, UR5, UR4, 0x18 ;  /* 0x0000000405047291 */ /* 0x002fd2000f8ec0ff */
[----:B------:R-:W1:Y:S04]  /*13d0*/  LDS.64 R18, [UR4+0x18] ;  /* 0x00001804ff127984 */ /* 0x000e680008000a00 */
[----:B------:R-:W2:Y:S04]  /*13e0*/  LDS.128 R20, [UR4+0x20] ;  /* 0x00002004ff147984 */ /* 0x000ea80008000c00 */
[----:B------:R-:W3:Y:S04]  /*13f0*/  LDS.128 R4, [UR4+0x30] ;  /* 0x00003004ff047984 */ /* 0x000ee80008000c00 */
[----:B0-----:R-:W0:Y:S04]  /*1400*/  LDS.128 R8, [UR4+0x40] ;  /* 0x00004004ff087984 */ /* 0x001e280008000c00 */
[----:B------:R-:W4:Y:S01]  /*1410*/  LDS.128 R12, [UR4+0x50] ;  /* 0x00005004ff0c7984 */ /* 0x000f220008000c00 */
[----:B-1----:R-:W-:-:S02]  /*1420*/  SEL R25, R18, RZ, P0 ;  /* 0x000000ff12197207 */ /* 0x002fc40000000000 */
[----:B------:R-:W-:Y:S02]  /*1430*/  SEL R29, R19, RZ, P0 ;  /* 0x000000ff131d7207 */ /* 0x000fe40000000000 */
[----:B------:R-:W-:Y:S02]  /*1440*/  ISETP.GT.U32.AND.EX P0, PT, R0, RZ, PT, P2 ;  /* 0x000000ff0000720c */ /* 0x000fe40003f04120 */
[----:B--2---:R-:W-:Y:S02]  /*1450*/  SEL R19, R20, RZ, P1 ;  /* 0x000000ff14137207 */ /* 0x004fe40000800000 */
[----:B------:R-:W-:Y:S02]  /*1460*/  SEL R24, R21, RZ, P1 ;  /* 0x000000ff15187207 */ /* 0x000fe40000800000 */
[----:B------:R-:W-:Y:S02]  /*1470*/  ISETP.GT.U32.AND P1, PT, R16, 0x80, PT ;  /* 0x000000801000780c */ /* 0x000fe40003f24070 */
[----:B------:R-:W-:-:S02]  /*1480*/  SEL R18, R22, RZ, P0 ;  /* 0x000000ff16127207 */ /* 0x000fc40000000000 */
[----:B------:R-:W-:Y:S02]  /*1490*/  SEL R17, R23, RZ, P0 ;  /* 0x000000ff17117207 */ /* 0x000fe40000000000 */
[----:B------:R-:W-:Y:S01]  /*14a0*/  IADD3 R2, P2, P3, R19, R25, R2 ;  /* 0x0000001913027210 */ /* 0x000fe20007b5e002 */
[----:B------:R-:W1:Y:S01]  /*14b0*/  LDS.128 R20, [UR4+0x60] ;  /* 0x00006004ff147984 */ /* 0x000e620008000c00 */
[----:B------:R-:W-:Y:S02]  /*14c0*/  ISETP.GT.U32.AND.EX P0, PT, R0, RZ, PT, P1 ;  /* 0x000000ff0000720c */ /* 0x000fe40003f04110 */
[----:B------:R-:W-:Y:S02]  /*14d0*/  ISETP.GT.U32.AND P1, PT, R16, 0xa0, PT ;  /* 0x000000a01000780c */ /* 0x000fe40003f24070 */
[----:B------:R-:W-:Y:S02]  /*14e0*/  IADD3.X R29, PT, PT, R24, R29, R3, P2, P3 ;  /* 0x0000001d181d7210 */ /* 0x000fe400017e6403 */
[----:B---3--:R-:W-:Y:S01]  /*14f0*/  SEL R19, R4, RZ, P0 ;  /* 0x000000ff04137207 */ /* 0x008fe20000000000 */
[----:B------:R-:W2:Y:S01]  /*1500*/  LDS.128 R24, [UR4+0x70] ;  /* 0x00007004ff187984 */ /* 0x000ea20008000c00 */
[----:B------:R-:W-:-:S02]  /*1510*/  SEL R28, R5, RZ, P0 ;  /* 0x000000ff051c7207 */ /* 0x000fc40000000000 */
[----:B------:R-:W-:Y:S02]  /*1520*/  ISETP.GT.U32.AND.EX P0, PT, R0, RZ, PT, P1 ;  /* 0x000000ff0000720c */ /* 0x000fe40003f04110 */
[----:B------:R-:W-:Y:S02]  /*1530*/  IADD3 R19, P2, P3, R19, R2, R18 ;  /* 0x0000000213137210 */ /* 0x000fe40007b5e012 */
[----:B------:R-:W-:Y:S02]  /*1540*/  SEL R3, R6, RZ, P0 ;  /* 0x000000ff06037207 */ /* 0x000fe40000000000 */
[----:B------:R-:W-:Y:S02]  /*1550*/  SEL R18, R7, RZ, P0 ;  /* 0x000000ff07127207 */ /* 0x000fe40000000000 */
[----:B------:R-:W3:Y:S01]  /*1560*/  LDS.128 R4, [UR4+0x80] ;  /* 0x00008004ff047984 */ /* 0x000ee20008000c00 */
[----:B------:R-:W-:Y:S02]  /*1570*/  ISETP.GT.U32.AND P1, PT, R16, 0xc0, PT ;  /* 0x000000c01000780c */ /* 0x000fe40003f24070 */
[----:B------:R-:W-:-:S02]  /*1580*/  IADD3.X R28, PT, PT, R28, R29, R17, P2, P3 ;  /* 0x0000001d1c1c7210 */ /* 0x000fc400017e6411 */
[----:B------:R-:W-:Y:S02]  /*1590*/  ISETP.GT.U32.AND.EX P0, PT, R0, RZ, PT, P1 ;  /* 0x000000ff0000720c */ /* 0x000fe40003f04110 */
[C---:B------:R-:W-:Y:S02]  /*15a0*/  ISETP.GT.U32.AND P1, PT, R16.reuse, 0xe0, PT ;  /* 0x000000e01000780c */ /* 0x040fe40003f24070 */
[----:B------:R-:W-:Y:S02]  /*15b0*/  ISETP.GT.U32.AND P2, PT, R16, 0x100, PT ;  /* 0x000001001000780c */ /* 0x000fe40003f44070 */
[----:B0-----:R-:W-:Y:S02]  /*15c0*/  SEL R2, R8, RZ, P0 ;  /* 0x000000ff08027207 */ /* 0x001fe40000000000 */
[----:B------:R-:W-:Y:S02]  /*15d0*/  SEL R17, R9, RZ, P0 ;  /* 0x000000ff09117207 */ /* 0x000fe40000000000 */
[----:B------:R-:W-:-:S02]  /*15e0*/  ISETP.GT.U32.AND.EX P0, PT, R0, RZ, PT, P1 ;  /* 0x000000ff0000720c */ /* 0x000fc40003f04110 */
[----:B------:R-:W-:Y:S02]  /*15f0*/  ISETP.GT.U32.AND.EX P1, PT, R0, RZ, PT, P2 ;  /* 0x000000ff0000720c */ /* 0x000fe40003f24120 */
[----:B------:R-:W-:Y:S02]  /*1600*/  ISETP.GT.U32.AND P2, PT, R16, 0x120, PT ;  /* 0x000001201000780c */ /* 0x000fe40003f44070 */
[----:B------:R-:W-:Y:S02]  /*1610*/  IADD3 R2, P3, P4, R2, R19, R3 ;  /* 0x0000001302027210 */ /* 0x000fe40007c7e003 */
[----:B------:R-:W-:Y:S02]  /*1620*/  SEL R3, R10, RZ, P0 ;  /* 0x000000ff0a037207 */ /* 0x000fe40000000000 */
[----:B------:R-:W-:Y:S02]  /*1630*/  SEL R9, R11, RZ, P0 ;  /* 0x000000ff0b097207 */ /* 0x000fe40000000000 */
[----:B------:R-:W-:-:S02]  /*1640*/  ISETP.GT.U32.AND.EX P0, PT, R0, RZ, PT, P2 ;  /* 0x000000ff0000720c */ /* 0x000fc40003f04120 */
[----:B----4-:R-:W-:Y:S02]  /*1650*/  SEL R8, R12, RZ, P1 ;  /* 0x000000ff0c087207 */ /* 0x010fe40000800000 */
[----:B------:R-:W-:Y:S02]  /*1660*/  IADD3.X R12, PT, PT, R17, R28, R18, P3, P4 ;  /* 0x0000001c110c7210 */ /* 0x000fe40001fe8412 */
[----:B------:R-:W-:Y:S02]  /*1670*/  SEL R11, R14, RZ, P0 ;  /* 0x000000ff0e0b7207 */ /* 0x000fe40000000000 */
[----:B------:R-:W-:Y:S02]  /*1680*/  ISETP.GT.U32.AND P4, PT, R16, 0x160, PT ;  /* 0x000001601000780c */ /* 0x000fe40003f84070 */
[----:B------:R-:W-:Y:S02]  /*1690*/  SEL R10, R13, RZ, P1 ;  /* 0x000000ff0d0a7207 */ /* 0x000fe40000800000 */
[----:B------:R-:W-:-:S02]  /*16a0*/  SEL R14, R15, RZ, P0 ;  /* 0x000000ff0f0e7207 */ /* 0x000fc40000000000 */
[----:B------:R-:W-:Y:S02]  /*16b0*/  IADD3 R8, P1, P2, R8, R2, R3 ;  /* 0x0000000208087210 */ /* 0x000fe40007a3e003 */
[----:B------:R-:W-:Y:S02]  /*16c0*/  ISETP.GT.U32.AND P0, PT, R16, 0x180, PT ;  /* 0x000001801000780c */ /* 0x000fe40003f04070 */
[----:B------:R-:W-:Y:S02]  /*16d0*/  ISETP.GT.U32.AND.EX P4, PT, R0, RZ, PT, P4 ;  /* 0x000000ff0000720c */ /* 0x000fe40003f84140 */
[----:B-1----:R-:W-:Y:S02]  /*16e0*/  SEL R2, R20, RZ, P6 ;  /* 0x000000ff14027207 */ /* 0x002fe40003000000 */
[----:B------:R-:W-:Y:S02]  /*16f0*/  IADD3.X R10, PT, PT, R10, R12, R9, P1, P2 ;  /* 0x0000000c0a0a7210 */ /* 0x000fe40000fe4409 */
[----:B------:R-:W-:-:S02]  /*1700*/  ISETP.GT.U32.AND.EX P0, PT, R0, RZ, PT, P0 ;  /* 0x000000ff0000720c */ /* 0x000fc40003f04100 */
[C---:B------:R-:W-:Y:S02]  /*1710*/  ISETP.GT.U32.AND P3, PT, R16.reuse, 0x1a0, PT ;  /* 0x000001a01000780c */ /* 0x040fe40003f64070 */
[----:B------:R-:W-:Y:S02]  /*1720*/  ISETP.GT.U32.AND P1, PT, R16, 0x1c0, PT ;  /* 0x000001c01000780c */ /* 0x000fe40003f24070 */
[----:B------:R-:W-:Y:S02]  /*1730*/  SEL R9, R21, RZ, P6 ;  /* 0x000000ff15097207 */ /* 0x000fe40003000000 */
[----:B------:R-:W-:Y:S02]  /*1740*/  SEL R3, R22, RZ, P4 ;  /* 0x000000ff16037207 */ /* 0x000fe40002000000 */
[----:B------:R-:W-:Y:S02]  /*1750*/  SEL R23, R23, RZ, P4 ;  /* 0x000000ff17177207 */ /* 0x000fe40002000000 */
[----:B------:R-:W-:-:S02]  /*1760*/  IADD3 R2, P6, P4, R2, R8, R11 ;  /* 0x0000000802027210 */ /* 0x000fc40007cde00b */
[----:B--2---:R-:W-:Y:S02]  /*1770*/  SEL R8, R24, RZ, P0 ;  /* 0x000000ff18087207 */ /* 0x004fe40000000000 */
[C---:B------:R-:W-:Y:S02]  /*1780*/  ISETP.GT.U32.AND.EX P3, PT, R0.reuse, RZ, PT, P3 ;  /* 0x000000ff0000720c */ /* 0x040fe40003f64130 */
[----:B------:R-:W-:Y:S02]  /*1790*/  ISETP.GT.U32.AND.EX P1, PT, R0, RZ, PT, P1 ;  /* 0x000000ff0000720c */ /* 0x000fe40003f24110 */
[----:B------:R-:W-:Y:S02]  /*17a0*/  ISETP.GT.U32.AND P2, PT, R16, 0x1e0, PT ;  /* 0x000001e01000780c */ /* 0x000fe40003f44070 */
[----:B------:R-:W-:Y:S02]  /*17b0*/  IADD3.X R9, PT, PT, R9, R10, R14, P6, P4 ;  /* 0x0000000a09097210 */ /* 0x000fe400037e840e */
[----:B------:R-:W-:-:S02]  /*17c0*/  IADD3 R8, P6, P4, R8, R2, R3 ;  /* 0x0000000208087210 */ /* 0x000fc40007cde003 */
[----:B------:R-:W-:Y:S02]  /*17d0*/  SEL R2, R26, RZ, P3 ;  /* 0x000000ff1a027207 */ /* 0x000fe40001800000 */
[----:B---3--:R-:W-:Y:S02]  /*17e0*/  SEL R3, R4, RZ, P1 ;  /* 0x000000ff04037207 */ /* 0x008fe40000800000 */
[----:B------:R-:W-:Y:S02]  /*17f0*/  ISETP.GT.U32.AND.EX P2, PT, R0, RZ, PT, P2 ;  /* 0x000000ff0000720c */ /* 0x000fe40003f44120 */
[----:B------:R-:W-:Y:S02]  /*1800*/  SEL R4, R25, RZ, P0 ;  /* 0x000000ff19047207 */ /* 0x000fe40000000000 */
[----:B------:R-:W-:Y:S02]  /*1810*/  SEL R27, R27, RZ, P3 ;  /* 0x000000ff1b1b7207 */ /* 0x000fe40001800000 */
[----:B------:R-:W-:-:S02]  /*1820*/  IADD3 R3, P0, P3, R3, R8, R2 ;  /* 0x0000000803037210 */ /* 0x000fc40007b1e002 */
[----:B------:R-:W-:Y:S02]  /*1830*/  SEL R2, R6, RZ, P2 ;  /* 0x000000ff06027207 */ /* 0x000fe40001000000 */
[----:B------:R-:W-:Y:S02]  /*1840*/  IADD3.X R4, PT, PT, R4, R9, R23, P6, P4 ;  /* 0x0000000904047210 */ /* 0x000fe400037e8417 */
[----:B------:R-:W-:Y:S02]  /*1850*/  SEL R0, R5, RZ, P1 ;  /* 0x000000ff05007207 */ /* 0x000fe40000800000 */
[----:B------:R-:W-:Y:S02]  /*1860*/  IADD3 R2, P1, PT, R2, R3, RZ ;  /* 0x0000000302027210 */ /* 0x000fe40007f3e0ff */
[----:B------:R-:W-:Y:S02]  /*1870*/  SEL R3, R7, RZ, P2 ;  /* 0x000000ff07037207 */ /* 0x000fe40001000000 */
[----:B------:R-:W-:-:S05]  /*1880*/  IADD3.X R0, PT, PT, R0, R4, R27, P0, P3 ;  /* 0x0000000400007210 */ /* 0x000fca00007e641b */
[----:B------:R-:W-:Y:S01]  /*1890*/  IMAD.X R3, R3, 0x1, R0, P1 ;  /* 0x0000000103037824 */ /* 0x000fe200008e0600 */
[----:B------:R-:W-:Y:S06]  /*18a0*/  BRA `(.L_x_75) ;  /* 0x0000001000b47947 */ /* 0x000fec0003800000 */
.L_x_61:
[----:B------:R-:W0:Y:S01]  /*18b0*/  S2R R4, SR_TID.X ;  /* 0x0000000000047919 */ /* 0x000e220000002100 */
[----:B------:R-:W0:Y:S02]  /*18c0*/  LDC.64 R2, c[0x0][0x380] ;  /* 0x0000e000ff027b82 */ /* 0x000e240000000a00 */
[----:B0-----:R-:W-:-:S05]  /*18d0*/  IMAD.WIDE.U32 R2, R4, 0x4, R2 ;  /* 0x0000000404027825 */ /* 0x001fca00078e0002 */
[----:B------:R-:W2:Y:S04]  /*18e0*/  LDG.E R5, desc[UR6][R2.64] ;  /* 0x0000000602057981 */ /* 0x000ea8000c1e1900 */
[----:B------:R-:W3:Y:S04]  /*18f0*/  LDG.E R6, desc[UR6][R2.64+0x800] ;  /* 0x0008000602067981 */ /* 0x000ee8000c1e1900 */
[----:B------:R-:W3:Y:S04]  /*1900*/  LDG.E R7, desc[UR6][R2.64+0x1000] ;  /* 0x0010000602077981 */ /* 0x000ee8000c1e1900 */
[----:B------:R-:W4:Y:S04]  /*1910*/  LDG.E R9, desc[UR6][R2.64+0x1800] ;  /* 0x0018000602097981 */ /* 0x000f28000c1e1900 */
[----:B------:R-:W4:Y:S04]  /*1920*/  LDG.E R10, desc[UR6][R2.64+0x2000] ;  /* 0x00200006020a7981 */ /* 0x000f28000c1e1900 */
[----:B------:R-:W5:Y:S04]  /*1930*/  LDG.E R11, desc[UR6][R2.64+0x2800] ;  /* 0x00280006020b7981 */ /* 0x000f68000c1e1900 */
[----:B------:R-:W5:Y:S01]  /*1940*/  LDG.E R12, desc[UR6][R2.64+0x3000] ;  /* 0x00300006020c7981 */ /* 0x000f62000c1e1900 */
[----:B------:R-:W-:-:S02]  /*1950*/  IADD3 R8, P3, PT, R16, -0xe00, RZ ;  /* 0xfffff20010087810 */ /* 0x000fc40007f7e0ff */
[--C-:B--2---:R-:W-:Y:S02]  /*1960*/  SHF.R.S32.HI R13, RZ, 0x1f, R5.reuse ;  /* 0x0000001fff0d7819 */ /* 0x104fe40000011405 */
[----:B---3--:R-:W-:Y:S02]  /*1970*/  IADD3 R5, P0, P1, R7, R6, R5 ;  /* 0x0000000607057210 */ /* 0x008fe4000791e005 */
[----:B------:R-:W-:Y:S02]  /*1980*/  SHF.R.S32.HI R6, RZ, 0x1f, R6 ;  /* 0x0000001fff067819 */ /* 0x000fe40000011406 */
[----:B------:R-:W-:-:S04]  /*1990*/  SHF.R.S32.HI R7, RZ, 0x1f, R7 ;  /* 0x0000001fff077819 */ /* 0x000fc80000011407 */
[----:B------:R-:W-:Y:S01]  /*19a0*/  IADD3.X R13, PT, PT, R7, R6, R13, P0, P1 ;  /* 0x00000006070d7210 */ /* 0x000fe200007e240d */
[----:B------:R-:W-:Y:S01]  /*19b0*/  IMAD.MOV.U32 R7, RZ, RZ, 0xe00 ;  /* 0x00000e00ff077424 */ /* 0x000fe200078e00ff */
[--C-:B----4-:R-:W-:Y:S02]  /*19c0*/  IADD3 R5, P1, P2, R10, R5, R9.reuse ;  /* 0x000000050a057210 */ /* 0x110fe40007a3e009 */
[----:B------:R-:W-:Y:S02]  /*19d0*/  SHF.R.S32.HI R6, RZ, 0x1f, R10 ;  /* 0x0000001fff067819 */ /* 0x000fe4000001140a */
[----:B------:R-:W-:Y:S02]  /*19e0*/  ISETP.GE.U32.AND P0, PT, R8, 0xe00, PT ;  /* 0x00000e000800780c */ /* 0x000fe40003f06070 */
[----:B------:R-:W-:Y:S02]  /*19f0*/  IADD3.X R10, PT, PT, R0, -0x1, RZ, P3, !PT ;  /* 0xffffffff000a7810 */ /* 0x000fe40001ffe4ff */
[----:B------:R-:W-:-:S02]  /*1a00*/  SHF.R.S32.HI R9, RZ, 0x1f, R9 ;  /* 0x0000001fff097819 */ /* 0x000fc40000011409 */
[----:B------:R-:W-:Y:S02]  /*1a10*/  ISETP.GE.U32.AND.EX P0, PT, R10, RZ, PT, P0 ;  /* 0x000000ff0a00720c */ /* 0x000fe40003f06100 */
[----:B------:R-:W-:Y:S02]  /*1a20*/  IADD3.X R13, PT, PT, R6, R13, R9, P1, P2 ;  /* 0x0000000d060d7210 */ /* 0x000fe40000fe4409 */
[--C-:B-----5:R-:W-:Y:S02]  /*1a30*/  IADD3 R5, P1, P2, R12, R5, R11.reuse ;  /* 0x000000050c057210 */ /* 0x120fe40007a3e00b */
[----:B------:R-:W-:Y:S02]  /*1a40*/  SHF.R.S32.HI R6, RZ, 0x1f, R11 ;  /* 0x0000001fff067819 */ /* 0x000fe4000001140b */
[----:B------:R-:W-:-:S04]  /*1a50*/  SHF.R.S32.HI R9, RZ, 0x1f, R12 ;  /* 0x0000001fff097819 */ /* 0x000fc8000001140c */
[----:B------:R-:W-:Y:S01]  /*1a60*/  IADD3.X R6, PT, PT, R9, R13, R6, P1, P2 ;  /* 0x0000000d09067210 */ /* 0x000fe20000fe4406 */
[----:B------:R-:W-:Y:S01]  /*1a70*/  IMAD.MOV.U32 R9, RZ, RZ, RZ ;  /* 0x000000ffff097224 */ /* 0x000fe200078e00ff */
[----:B------:R-:W-:Y:S06]  /*1a80*/  @!P0 BRA `(.L_x_76) ;  /* 0x0000000000948947 */ /* 0x000fec0003800000 */
[----:B------:R-:W0:Y:S01]  /*1a90*/  LDC.64 R16, c[0x0][0x390] ;  /* 0x0000e400ff107b82 */ /* 0x000e220000000a00 */
[----:B------:R-:W-:Y:S02]  /*1aa0*/  IMAD.MOV.U32 R7, RZ, RZ, 0xe00 ;  /* 0x00000e00ff077424 */ /* 0x000fe400078e00ff */
[----:B------:R-:W-:-:S07]  /*1ab0*/  IMAD.MOV.U32 R9, RZ, RZ, RZ ;  /* 0x000000ffff097224 */ /* 0x000fce00078e00ff */
.L_x_78:
[----:B------:R-:W-:-:S04]  /*1ac0*/  LEA R12, P0, R7, R2, 0x2 ;  /* 0x00000002070c7211 */ /* 0x000fc800078010ff */
[----:B------:R-:W-:-:S05]  /*1ad0*/  LEA.HI.X R13, R7, R3, R9, 0x2, P0 ;  /* 0x00000003070d7211 */ /* 0x000fca00000f1409 */
[----:B------:R-:W2:Y:S04]  /*1ae0*/  LDG.E R0, desc[UR6][R12.64] ;  /* 0x000000060c007981 */ /* 0x000ea8000c1e1900 */
[----:B------:R-:W2:Y:S04]  /*1af0*/  LDG.E R11, desc[UR6][R12.64+0x800] ;  /* 0x000800060c0b7981 */ /* 0x000ea8000c1e1900 */
[----:B------:R-:W3:Y:S04]  /*1b00*/  LDG.E R14, desc[UR6][R12.64+0x1000] ;  /* 0x001000060c0e7981 */ /* 0x000ee8000c1e1900 */
[----:B------:R-:W3:Y:S04]  /*1b10*/  LDG.E R15, desc[UR6][R12.64+0x1800] ;  /* 0x001800060c0f7981 */ /* 0x000ee8000c1e1900 */
[----:B------:R-:W4:Y:S04]  /*1b20*/  LDG.E R18, desc[UR6][R12.64+0x2000] ;  /* 0x002000060c127981 */ /* 0x000f28000c1e1900 */
[----:B------:R-:W4:Y:S04]  /*1b30*/  LDG.E R19, desc[UR6][R12.64+0x2800] ;  /* 0x002800060c137981 */ /* 0x000f28000c1e1900 */
[----:B------:R-:W5:Y:S01]  /*1b40*/  LDG.E R20, desc[UR6][R12.64+0x3000] ;  /* 0x003000060c147981 */ /* 0x000f62000c1e1900 */
[----:B--2---:R-:W-:-:S02]  /*1b50*/  IADD3 R21, P0, P1, R11, R5, R0 ;  /* 0x000000050b157210 */ /* 0x004fc4000791e000 */
[----:B------:R-:W-:Y:S01]  /*1b60*/  SHF.R.S32.HI R5, RZ, 0x1f, R0 ;  /* 0x0000001fff057819 */ /* 0x000fe20000011400 */
[----:B0-----:R-:W-:Y:S01]  /*1b70*/  IMAD.MOV.U32 R0, RZ, RZ, R17 ;  /* 0x000000ffff007224 */ /* 0x001fe200078e0011 */
[----:B------:R-:W-:-:S04]  /*1b80*/  SHF.R.S32.HI R11, RZ, 0x1f, R11 ;  /* 0x0000001fff0b7819 */ /* 0x000fc8000001140b */
[----:B------:R-:W-:Y:S02]  /*1b90*/  IADD3.X R11, PT, PT, R11, R6, R5, P0, P1 ;  /* 0x000000060b0b7210 */ /* 0x000fe400007e2405 */
[--C-:B---3--:R-:W-:Y:S02]  /*1ba0*/  IADD3 R6, P1, P2, R15, R21, R14.reuse ;  /* 0x000000150f067210 */ /* 0x108fe40007a3e00e */
[----:B------:R-:W-:Y:S02]  /*1bb0*/  IADD3 R5, P3, PT, -R7, R16, RZ ;  /* 0x0000001007057210 */ /* 0x000fe40007f7e1ff */
[----:B------:R-:W-:Y:S02]  /*1bc0*/  SHF.R.S32.HI R14, RZ, 0x1f, R14 ;  /* 0x0000001fff0e7819 */ /* 0x000fe4000001140e */
[----:B------:R-:W-:Y:S02]  /*1bd0*/  SHF.R.S32.HI R15, RZ, 0x1f, R15 ;  /* 0x0000001fff0f7819 */ /* 0x000fe4000001140f */
[----:B------:R-:W-:-:S02]  /*1be0*/  ISETP.GE.U32.AND P0, PT, R5, 0xe00, PT ;  /* 0x00000e000500780c */ /* 0x000fc40003f06070 */
[----:B------:R-:W-:Y:S01]  /*1bf0*/  IADD3.X R14, PT, PT, R15, R11, R14, P1, P2 ;  /* 0x0000000b0f0e7210 */ /* 0x000fe20000fe440e */
[----:B------:R-:W-:Y:S01]  /*1c00*/  IMAD.X R11, R0, 0x1, ~R9, P3 ;  /* 0x00000001000b7824 */ /* 0x000fe200018e0e09 */
[--C-:B----4-:R-:W-:Y:S02]  /*1c10*/  IADD3 R5, P1, P2, R19, R6, R18.reuse ;  /* 0x0000000613057210 */ /* 0x110fe40007a3e012 */
[----:B------:R-:W-:Y:S02]  /*1c20*/  SHF.R.S32.HI R18, RZ, 0x1f, R18 ;  /* 0x0000001fff127819 */ /* 0x000fe40000011412 */
[----:B------:R-:W-:Y:S02]  /*1c30*/  ISETP.GE.U32.AND.EX P0, PT, R11, RZ, PT, P0 ;  /* 0x000000ff0b00720c */ /* 0x000fe40003f06100 */
[----:B------:R-:W-:Y:S02]  /*1c40*/  SHF.R.S32.HI R19, RZ, 0x1f, R19 ;  /* 0x0000001fff137819 */ /* 0x000fe40000011413 */
[----:B-----5:R-:W-:-:S02]  /*1c50*/  IADD3 R5, P3, PT, R20, R5, RZ ;  /* 0x0000000514057210 */ /* 0x020fc40007f7e0ff */
[----:B------:R-:W-:-:S04]  /*1c60*/  IADD3.X R19, PT, PT, R19, R14, R18, P1, P2 ;  /* 0x0000000e13137210 */ /* 0x000fc80000fe4412 */
[----:B------:R-:W-:-:S03]  /*1c70*/  LEA.HI.X.SX32 R6, R20, R19, 0x1, P3 ;  /* 0x0000001314067211 */ /* 0x000fc600018f0eff */
[----:B------:R-:W-:Y:S05]  /*1c80*/  @!P0 BRA `(.L_x_77) ;  /* 0x0000000800948947 */ /* 0x000fea0003800000 */
[----:B------:R-:W-:-:S05]  /*1c90*/  IADD3 R7, P0, PT, R7, 0xe00, RZ ;  /* 0x00000e0007077810 */ /* 0x000fca0007f1e0ff */
[----:B------:R-:W-:Y:S01]  /*1ca0*/  IMAD.X R9, RZ, RZ, R9, P0 ;  /* 0x000000ffff097224 */ /* 0x000fe200000e0609 */
[----:B------:R-:W-:-:S04]  /*1cb0*/  ISETP.GT.U32.AND P0, PT, R7, R8, PT ;  /* 0x000000080700720c */ /* 0x000fc80003f04070 */
[----:B------:R-:W-:-:S13]  /*1cc0*/  ISETP.GT.U32.AND.EX P0, PT, R9, R10, PT, P0 ;  /* 0x0000000a0900720c */ /* 0x000fda0003f04100 */
[----:B------:R-:W-:Y:S05]  /*1cd0*/  @!P0 BRA `(.L_x_78) ;  /* 0xfffffffc00788947 */ /* 0x000fea000383ffff */
.L_x_76:
[----:B------:R-:W-:Y:S01]  /*1ce0*/  IMAD.IADD R3, R16, 0x1, -R7 ;  /* 0x0000000110037824 */ /* 0x000fe200078e0a07 */
[----:B------:R-:W-:Y:S01]  /*1cf0*/  ISETP.GE.U32.AND P1, PT, R7, R16, PT ;  /* 0x000000100700720c */ /* 0x000fe20003f26070 */
[----:B------:R-:W-:Y:S03]  /*1d00*/  BSSY.RECONVERGENT B1, `(.L_x_77) ;  /* 0x000009d000017945 */ /* 0x000fe60003800200 */
[----:B------:R-:W-:-:S04]  /*1d10*/  ISETP.GE.AND P0, PT, R4, R3, PT ;  /* 0x000000030400720c */ /* 0x000fc80003f06270 */
[----:B------:R-:W-:-:S13]  /*1d20*/  ISETP.GE.U32.OR.EX P0, PT, R9, R0, P0, P1 ;  /* 0x000000000900720c */ /* 0x000fda0000706510 */
[----:B------:R-:W-:Y:S05]  /*1d30*/  @P0 BRA `(.L_x_79) ;  /* 0x0000000800640947 */ /* 0x000fea0003800000 */
[----:B------:R-:W-:Y:S01]  /*1d40*/  LOP3.LUT R0, RZ, R4, RZ, 0x33, !PT ;  /* 0x00000004ff007212 */ /* 0x000fe200078e33ff */
[----:B------:R-:W-:Y:S03]  /*1d50*/  BSSY.RECONVERGENT B2, `(.L_x_80) ;  /* 0x0000048000027945 */ /* 0x000fe60003800200 */
[----:B------:R-:W-:-:S04]  /*1d60*/  IADD3 R0, PT, PT, -R7, R16, R0 ;  /* 0x0000001007007210 */ /* 0x000fc80007ffe100 */
[C---:B------:R-:W-:Y:S02]  /*1d70*/  ISETP.GE.U32.AND P1, PT, R0.reuse, 0x1e00, PT ;  /* 0x00001e000000780c */ /* 0x040fe40003f26070 */
[----:B------:R-:W-:Y:S01]  /*1d80*/  LEA.HI R8, R0, 0x1, RZ, 0x17 ;  /* 0x0000000100087811 */ /* 0x000fe200078fb8ff */
[----:B------:R-:W-:-:S03]  /*1d90*/  IMAD.MOV.U32 R0, RZ, RZ, R4 ;  /* 0x000000ffff007224 */ /* 0x000fc600078e0004 */
[----:B------:R-:W-:-:S04]  /*1da0*/  LOP3.LUT R27, R8, 0xf, RZ, 0xc0, !PT ;  /* 0x0000000f081b7812 */ /* 0x000fc800078ec0ff */
[----:B------:R-:W-:-:S03]  /*1db0*/  ISETP.NE.AND P0, PT, R27, RZ, PT ;  /* 0x000000ff1b00720c */ /* 0x000fc60003f05270 */
[----:B------:R-:W-:Y:S10]  /*1dc0*/  @!P1 BRA `(.L_x_81) ;  /* 0x0000000400009947 */ /* 0x000ff40003800000 */
[----:B------:R-:W0:Y:S01]  /*1dd0*/  LDCU.64 UR4, c[0x0][0x380] ;  /* 0x00007000ff0477ac */ /* 0x000e220008000a00 */
[----:B------:R-:W-:Y:S02]  /*1de0*/  IADD3 R3, P1, PT, R4, R7, RZ ;  /* 0x0000000704037210 */ /* 0x000fe40007f3e0ff */
[----:B------:R-:W-:-:S03]  /*1df0*/  LOP3.LUT R14, R8, 0xfffff0, RZ, 0xc0, !PT ;  /* 0x00fffff0080e7812 */ /* 0x000fc600078ec0ff */
[----:B------:R-:W-:Y:S02]  /*1e00*/  IMAD.X R0, RZ, RZ, R9, P1 ;  /* 0x000000ffff007224 */ /* 0x000fe400008e0609 */
[----:B------:R-:W-:Y:S01]  /*1e10*/  IMAD.MOV R14, RZ, RZ, -R14 ;  /* 0x000000ffff0e7224 */ /* 0x000fe200078e0a0e */
[----:B0-----:R-:W-:-:S04]  /*1e20*/  LEA R2, P2, R3, UR4, 0x2 ;  /* 0x0000000403027c11 */ /* 0x001fc8000f8410ff */
[----:B------:R-:W-:Y:S02]  /*1e30*/  IADD3 R2, P1, PT, R2, 0x4000, RZ ;  /* 0x0000400002027810 */ /* 0x000fe40007f3e0ff */
[----:B------:R-:W-:Y:S01]  /*1e40*/  LEA.HI.X R3, R3, UR5, R0, 0x2, P2 ;  /* 0x0000000503037c11 */ /* 0x000fe200090f1400 */
[----:B------:R-:W-:-:S04]  /*1e50*/  IMAD.MOV.U32 R0, RZ, RZ, R4 ;  /* 0x000000ffff007224 */ /* 0x000fc800078e0004 */
[----:B------:R-:W-:-:S07]  /*1e60*/  IMAD.X R3, RZ, RZ, R3, P1 ;  /* 0x000000ffff037224 */ /* 0x000fce00008e0603 */
.L_x_82:
        /* <DEDUP_REMOVED lines=54> */
.L_x_81:
[----:B------:R-:W-:Y:S05]  /*21d0*/  BSYNC.RECONVERGENT B2 ;  /* 0x0000000000027941 */ /* 0x000fea0003800200 */
.L_x_80:
[----:B------:R-:W-:Y:S05]  /*21e0*/  @!P0 BRA `(.L_x_79) ;  /* 0x0000000400388947 */ /* 0x000fea0003800000 */
[----:B------:R-:W-:Y:S01]  /*21f0*/  ISETP.GE.U32.AND P1, PT, R27, 0x8, PT ;  /* 0x000000081b00780c */ /* 0x000fe20003f26070 */
[----:B------:R-:W-:Y:S01]  /*2200*/  BSSY.RECONVERGENT B2, `(.L_x_83) ;  /* 0x0000022000027945 */ /* 0x000fe20003800200 */
[----:B------:R-:W-:-:S04]  /*2210*/  LOP3.LUT R19, R8, 0x7, RZ, 0xc0, !PT ;  /* 0x0000000708137812 */ /* 0x000fc800078ec0ff */
[----:B------:R-:W-:-:S07]  /*2220*/  ISETP.NE.AND P0, PT, R19, RZ, PT ;  /* 0x000000ff1300720c */ /* 0x000fce0003f05270 */
[----:B------:R-:W-:Y:S06]  /*2230*/  @!P1 BRA `(.L_x_84) ;  /* 0x0000000000789947 */ /* 0x000fec0003800000 */
[----:B------:R-:W0:Y:S01]  /*2240*/  LDCU.64 UR4, c[0x0][0x380] ;  /* 0x00007000ff0477ac */ /* 0x000e220008000a00 */
[----:B------:R-:W-:-:S05]  /*2250*/  IADD3 R3, P1, PT, R0, R7, RZ ;  /* 0x0000000700037210 */ /* 0x000fca0007f3e0ff */
[----:B------:R-:W-:Y:S01]  /*2260*/  IMAD.X R10, RZ, RZ, R9, P1 ;  /* 0x000000ffff0a7224 */ /* 0x000fe200008e0609 */
        /* <DEDUP_REMOVED lines=27> */
.L_x_84:
[----:B------:R-:W-:Y:S05]  /*2420*/  BSYNC.RECONVERGENT B2 ;  /* 0x0000000000027941 */ /* 0x000fea0003800200 */
.L_x_83:
        /* <DEDUP_REMOVED lines=24> */
.L_x_86:
[----:B------:R-:W-:Y:S05]  /*25b0*/  BSYNC.RECONVERGENT B2 ;  /* 0x0000000000027941 */ /* 0x000fea0003800200 */
.L_x_85:
[----:B------:R-:W-:Y:S05]  /*25c0*/  @!P0 BRA `(.L_x_79) ;  /* 0x0000000000408947 */ /* 0x000fea0003800000 */
[----:B------:R-:W0:Y:S01]  /*25d0*/  LDCU.64 UR4, c[0x0][0x380] ;  /* 0x00007000ff0477ac */ /* 0x000e220008000a00 */
[----:B------:R-:W-:Y:S01]  /*25e0*/  IADD3 R8, P0, PT, R0, R7, RZ ;  /* 0x0000000700087210 */ /* 0x000fe20007f1e0ff */
[----:B------:R-:W-:-:S04]  /*25f0*/  IMAD.MOV R0, RZ, RZ, -R10 ;  /* 0x000000ffff007224 */ /* 0x000fc800078e0a0a */
[----:B------:R-:W-:Y:S01]  /*2600*/  IMAD.X R9, RZ, RZ, R9, P0 ;  /* 0x000000ffff097224 */ /* 0x000fe200000e0609 */
[----:B0-----:R-:W-:-:S04]  /*2610*/  LEA R7, P1, R8, UR4, 0x2 ;  /* 0x0000000408077c11 */ /* 0x001fc8000f8210ff */
[----:B------:R-:W-:-:S09]  /*2620*/  LEA.HI.X R8, R8, UR5, R9, 0x2, P1 ;  /* 0x0000000508087c11 */ /* 0x000fd200088f1409 */
.L_x_87:
        /* <DEDUP_REMOVED lines=10> */
.L_x_79:
[----:B------:R-:W-:Y:S05]  /*26d0*/  BSYNC.RECONVERGENT B1 ;  /* 0x0000000000017941 */ /* 0x000fea0003800200 */
.L_x_77:
[----:B------:R-:W0:Y:S01]  /*26e0*/  S2R R8, SR_LANEID ;  /* 0x0000000000087919 */ /* 0x000e220000000000 */
[----:B------:R-:W-:Y:S01]  /*26f0*/  ISETP.NE.AND P5, PT, R4, RZ, PT ;  /* 0x000000ff0400720c */ /* 0x000fe20003fa5270 */
        /* <DEDUP_REMOVED lines=28> */
[----:B------:R-:W-:Y:S02]  /*28c0*/  @!P2 SHF.R.U32.HI R7, RZ, 0x2, R4 ;  /* 0x00000002ff07a819 */ /* 0x000fe40000011604 */
[----:B-1----:R-:W-:Y:S01]  /*28d0*/  SEL R2, R2, RZ, !P1 ;  /* 0x000000ff02027207 */ /* 0x002fe20004800000 */
[----:B------:R-:W0:Y:S01]  /*28e0*/  SHFL.DOWN PT, R0, R5, 0x10, 0x1f ;  /* 0x0a001f0005007f89 */ /* 0x000e2200000e0000 */
[----:B------:R-:W-:Y:S02]  /*28f0*/  ISETP.GT.AND P1, PT, R8, 0xf, PT ;  /* 0x0000000f0800780c */ /* 0x000fe40003f24270 */
[----:B------:R-:W-:Y:S01]  /*2900*/  @!P2 LOP3.LUT R7, R7, 0xf8, RZ, 0xc0, !PT ;  /* 0x000000f80707a812 */ /* 0x000fe200078ec0ff */
[----:B------:R-:W-:Y:S01]  /*2910*/  IMAD.X R6, R2, 0x1, R9, P0 ;  /* 0x0000000102067824 */ /* 0x000fe200000e0609 */
[----:B------:R-:W-:-:S04]  /*2920*/  @!P2 MOV R2, 0x400 ;  /* 0x000004000002a802 */ /* 0x000fc80000000f00 */
[----:B------:R-:W1:Y:S01]  /*2930*/  SHFL.DOWN PT, R3, R6, 0x10, 0x1f ;  /* 0x0a001f0006037f89 */ /* 0x000e6200000e0000 */
[----:B--2---:R-:W-:-:S05]  /*2940*/  @!P2 LEA R8, R11, R2, 0x18 ;  /* 0x000000020b08a211 */ /* 0x004fca00078ec0ff */
        /* <DEDUP_REMOVED lines=12> */
[----:B--2---:R-:W0:Y:S04]  /*2a10*/  LDS.128 R4, [UR4+0x20] ;  /* 0x00002004ff047984 */ /* 0x004e280008000c00 */
        /* <DEDUP_REMOVED lines=21> */
[----:B------:R-:W-:-:S07]  /*2b70*/  IMAD.X R3, R3, 0x1, R31, P2 ;  /* 0x0000000103037824 */ /* 0x000fce00010e061f */
.L_x_75:
[----:B------:R-:W-:Y:S05]  /*2b80*/  BSYNC.RECONVERGENT B0 ;  /* 0x0000000000007941 */ /* 0x000fea0003800200 */
.L_x_60:
[----:B------:R-:W-:Y:S05]  /*2b90*/  @P5 EXIT ;  /* 0x000000000000594d */ /* 0x000fea0003800000 */
[----:B------:R-:W0:Y:S01]  /*2ba0*/  LDCU.64 UR4, c[0x0][0x3a0] ;  /* 0x00007400ff0477ac */ /* 0x000e220008000a00 */
[----:B------:R-:W3:Y:S01]  /*2bb0*/  LDC.64 R4, c[0x0][0x388] ;  /* 0x0000e200ff047b82 */ /* 0x000ee20000000a00 */
[----:B012---:R-:W-:-:S04]  /*2bc0*/  IADD3 R2, P0, PT, R2, UR4, RZ ;  /* 0x0000000402027c10 */ /* 0x007fc8000ff1e0ff */
[----:B------:R-:W-:-:S05]  /*2bd0*/  IADD3.X R3, PT, PT, R3, UR5, RZ, P0, !PT ;  /* 0x0000000503037c10 */ /* 0x000fca00087fe4ff */
[----:B---3--:R-:W-:Y:S01]  /*2be0*/  STG.E.64 desc[UR6][R4.64], R2 ;  /* 0x0000000204007986 */ /* 0x008fe2000c101b06 */
[----:B------:R-:W-:Y:S05]  /*2bf0*/  EXIT ;  /* 0x000000000000794d */ /* 0x000fea0003800000 */
.L_x_88:
        /* <DEDUP_REMOVED lines=16> */
.L_x_229:


//--------------------- .text._ZN3cub18CUB_300001_SM_10006detail6reduce28DeviceReduceSingleTileKernelINS2_10policy_hubIxjN4cuda3std3__44plusIxEEE10Policy1000EPxSC_iS9_xxNS7_10__identityEEEvT0_T1_T2_T3_T4_T6_ --------------------------
	.section	.text._ZN3cub18CUB_300001_SM_10006detail6reduce28DeviceReduceSingleTileKernelINS2_10policy_hubIxjN4cuda3std3__44plusIxEEE10Policy1000EPxSC_iS9_xxNS7_10__identityEEEvT0_T1_T2_T3_T4_T6_,"ax",@progbits
	.align	128
        .global         _ZN3cub18CUB_300001_SM_10006detail6reduce28DeviceReduceSingleTileKernelINS2_10policy_hubIxjN4cuda3std3__44plusIxEEE10Policy1000EPxSC_iS9_xxNS7_10__identityEEEvT0_T1_T2_T3_T4_T6_
        .type           _ZN3cub18CUB_300001_SM_10006detail6reduce28DeviceReduceSingleTileKernelINS2_10policy_hubIxjN4cuda3std3__44plusIxEEE10Policy1000EPxSC_iS9_xxNS7_10__identityEEEvT0_T1_T2_T3_T4_T6_,@function
        .size           _ZN3cub18CUB_300001_SM_10006detail6reduce28DeviceReduceSingleTileKernelINS2_10policy_hubIxjN4cuda3std3__44plusIxEEE10Policy1000EPxSC_iS9_xxNS7_10__identityEEEvT0_T1_T2_T3_T4_T6_,(.L_x_230 - _ZN3cub18CUB_300001_SM_10006detail6reduce28DeviceReduceSingleTileKernelINS2_10policy_hubIxjN4cuda3std3__44plusIxEEE10Policy1000EPxSC_iS9_xxNS7_10__identityEEEvT0_T1_T2_T3_T4_T6_)
        .other          _ZN3cub18CUB_300001_SM_10006detail6reduce28DeviceReduceSingleTileKernelINS2_10policy_hubIxjN4cuda3std3__44plusIxEEE10Policy1000EPxSC_iS9_xxNS7_10__identityEEEvT0_T1_T2_T3_T4_T6_,@"STO_CUDA_ENTRY STV_DEFAULT"
_ZN3cub18CUB_300001_SM_10006detail6reduce28DeviceReduceSingleTileKernelINS2_10policy_hubIxjN4cuda3std3__44plusIxEEE10Policy1000EPxSC_iS9_xxNS7_10__identityEEEvT0_T1_T2_T3_T4_T6_:
.text._ZN3cub18CUB_300001_SM_10006detail6reduce28DeviceReduceSingleTileKernelINS2_10policy_hubIxjN4cuda3std3__44plusIxEEE10Policy1000EPxSC_iS9_xxNS7_10__identityEEEvT0_T1_T2_T3_T4_T6_:
        /* <DEDUP_REMOVED lines=13> */
.L_x_89:
        /* <DEDUP_REMOVED lines=13> */
.L_x_93:
[----:B------:R-:W-:Y:S05]  /*01a0*/  BSYNC.RECONVERGENT B1 ;  /* 0x0000000000017941 */ /* 0x000fea0003800200 */
.L_x_92:
        /* <DEDUP_REMOVED lines=17> */
.L_x_98:
        /* <DEDUP_REMOVED lines=11> */
.L_x_97:
[----:B------:R-:W-:Y:S05]  /*0370*/  BSYNC.RECONVERGENT B2 ;  /* 0x0000000000027941 */ /* 0x000fea0003800200 */
.L_x_96:
        /* <DEDUP_REMOVED lines=8> */
.L_x_101:
        /* <DEDUP_REMOVED lines=43> */
.L_x_100:
[----:B------:R-:W-:Y:S05]  /*06b0*/  BSYNC.RECONVERGENT B2 ;  /* 0x0000000000027941 */ /* 0x000fea0003800200 */
.L_x_99:
        /* <DEDUP_REMOVED lines=26> */
.L_x_103:
[----:B------:R-:W-:Y:S05]  /*0860*/  BSYNC.RECONVERGENT B2 ;  /* 0x0000000000027941 */ /* 0x000fea0003800200 */
.L_x_102:
        /* <DEDUP_REMOVED lines=12> */
.L_x_95:
[----:B------:R-:W-:Y:S05]  /*0930*/  BSYNC.RECONVERGENT B1 ;  /* 0x0000000000017941 */ /* 0x000fea0003800200 */
.L_x_94:
        /* <DEDUP_REMOVED lines=77> */
.L_x_104:
        /* <DEDUP_REMOVED lines=130> */
.L_x_91:
        /* <DEDUP_REMOVED lines=25> */
.L_x_108:
        /* <DEDUP_REMOVED lines=24> */
.L_x_106:
        /* <DEDUP_REMOVED lines=19> */
.L_x_112:
        /* <DEDUP_REMOVED lines=9> */
.L_x_111:
[----:B------:R-:W-:Y:S05]  /*1b00*/  BSYNC.RECONVERGENT B2 ;  /* 0x0000000000027941 */ /* 0x000fea0003800200 */
.L_x_110:
        /* <DEDUP_REMOVED lines=16> */
.L_x_115:
        /* <DEDUP_REMOVED lines=45> */
.L_x_114:
[----:B------:R-:W-:Y:S05]  /*1ee0*/  BSYNC.RECONVERGENT B2 ;  /* 0x0000000000027941 */ /* 0x000fea0003800200 */
.L_x_113:
        /* <DEDUP_REMOVED lines=30> */
.L_x_117:
[----:B------:R-:W-:Y:S05]  /*20d0*/  BSYNC.RECONVERGENT B2 ;  /* 0x0000000000027941 */ /* 0x000fea0003800200 */
.L_x_116:
        /* <DEDUP_REMOVED lines=11> */
.L_x_109:
[----:B------:R-:W-:Y:S05]  /*2190*/  BSYNC.RECONVERGENT B1 ;  /* 0x0000000000017941 */ /* 0x000fea0003800200 */
.L_x_107:
        /* <DEDUP_REMOVED lines=74> */
.L_x_105:
[----:B------:R-:W-:Y:S05]  /*2640*/  BSYNC.RECONVERGENT B0 ;  /* 0x0000000000007941 */ /* 0x000fea0003800200 */
.L_x_90:
[----:B------:R-:W-:Y:S05]  /*2650*/  @P0 EXIT ;  /* 0x000000000000094d */ /* 0x000fea0003800000 */
[----:B------:R-:W0:Y:S01]  /*2660*/  LDCU.64 UR4, c[0x0][0x398] ;  /* 0x00007300ff0477ac */ /* 0x000e220008000a00 */
[----:B------:R-:W3:Y:S01]  /*2670*/  LDC.64 R4, c[0x0][0x388] ;  /* 0x0000e200ff047b82 */ /* 0x000ee20000000a00 */
[----:B012---:R-:W-:-:S04]  /*2680*/  IADD3 R2, P0, PT, R2, UR4, RZ ;  /* 0x0000000402027c10 */ /* 0x007fc8000ff1e0ff */
[----:B------:R-:W-:-:S05]  /*2690*/  IADD3.X R3, PT, PT, R3, UR5, RZ, P0, !PT ;  /* 0x0000000503037c10 */ /* 0x000fca00087fe4ff */
[----:B---3--:R-:W-:Y:S01]  /*26a0*/  STG.E.64 desc[UR6][R4.64], R2 ;  /* 0x0000000204007986 */ /* 0x008fe2000c101b06 */
[----:B------:R-:W-:Y:S05]  /*26b0*/  EXIT ;  /* 0x000000000000794d */ /* 0x000fea0003800000 */
.L_x_118:
        /* <DEDUP_REMOVED lines=12> */
.L_x_230:


//--------------------- .text._ZN3cub18CUB_300001_SM_10006detail6reduce18DeviceReduceKernelINS2_10policy_hubIxjN4cuda3std3__44plusIxEEE10Policy1000EN6thrust24THRUST_300001_SM_1000_NS6detail15normal_iteratorINSD_10device_ptrIiEEEEjS9_xNS7_10__identityEEEvT0_PT3_T1_NS0_13GridEvenShareISN_EET2_T4_ --------------------------
	.section	.text._ZN3cub18CUB_300001_SM_10006detail6reduce18DeviceReduceKernelINS2_10policy_hubIxjN4cuda3std3__44plusIxEEE10Policy1000EN6thrust24THRUST_300001_SM_1000_NS6detail15normal_iteratorINSD_10device_ptrIiEEEEjS9_xNS7_10__identityEEEvT0_PT3_T1_NS0_13GridEvenShareISN_EET2_T4_,"ax",@progbits
	.align	128
        .global         _ZN3cub18CUB_300001_SM_10006detail6reduce18DeviceReduceKernelINS2_10policy_hubIxjN4cuda3std3__44plusIxEEE10Policy1000EN6thrust24THRUST_300001_SM_1000_NS6detail15normal_iteratorINSD_10device_ptrIiEEEEjS9_xNS7_10__identityEEEvT0_PT3_T1_NS0_13GridEvenShareISN_EET2_T4_
        .type           _ZN3cub18CUB_300001_SM_10006detail6reduce18DeviceReduceKernelINS2_10policy_hubIxjN4cuda3std3__44plusIxEEE10Policy1000EN6thrust24THRUST_300001_SM_1000_NS6detail15normal_iteratorINSD_10device_ptrIiEEEEjS9_xNS7_10__identityEEEvT0_PT3_T1_NS0_13GridEvenShareISN_EET2_T4_,@function
        .size           _ZN3cub18CUB_300001_SM_10006detail6reduce18DeviceReduceKernelINS2_10policy_hubIxjN4cuda3std3__44plusIxEEE10Policy1000EN6thrust24THRUST_300001_SM_1000_NS6detail15normal_iteratorINSD_10device_ptrIiEEEEjS9_xNS7_10__identityEEEvT0_PT3_T1_NS0_13GridEvenShareISN_EET2_T4_,(.L_x_231 - _ZN3cub18CUB_300001_SM_10006detail6reduce18DeviceReduceKernelINS2_10policy_hubIxjN4cuda3std3__44plusIxEEE10Policy1000EN6thrust24THRUST_300001_SM_1000_NS6detail15normal_iteratorINSD_10device_ptrIiEEEEjS9_xNS7_10__identityEEEvT0_PT3_T1_NS0_13GridEvenShareISN_EET2_T4_)
        .other          _ZN3cub18CUB_300001_SM_10006detail6reduce18DeviceReduceKernelINS2_10policy_hubIxjN4cuda3std3__44plusIxEEE10Policy1000EN6thrust24THRUST_300001_SM_1000_NS6detail15normal_iteratorINSD_10device_ptrIiEEEEjS9_xNS7_10__identityEEEvT0_PT3_T1_NS0_13GridEvenShareISN_EET2_T4_,@"STO_CUDA_ENTRY STV_DEFAULT"
_ZN3cub18CUB_300001_SM_10006detail6reduce18DeviceReduceKernelINS2_10policy_hubIxjN4cuda3std3__44plusIxEEE10Policy1000EN6thrust24THRUST_300001_SM_1000_NS6detail15normal_iteratorINSD_10device_ptrIiEEEEjS9_xNS7_10__identityEEEvT0_PT3_T1_NS0_13GridEvenShareISN_EET2_T4_:
.text._ZN3cub18CUB_300001_SM_10006detail6reduce18DeviceReduceKernelINS2_10policy_hubIxjN4cuda3std3__44plusIxEEE10Policy1000EN6thrust24THRUST_300001_SM_1000_NS6detail15normal_iteratorINSD_10device_ptrIiEEEEjS9_xNS7_10__identityEEEvT0_PT3_T1_NS0_13GridEvenShareISN_EET2_T4_:
[----:B------:R-:W-:Y:S01]  /*0000*/  LDC R1, c[0x0][0x37c] ;  /* 0x0000df00ff017b82 */ /* 0x000fe20000000800 */
[----:B------:R-:W0:Y:S07]  /*0010*/  S2R R0, SR_CTAID.X ;  /* 0x0000000000007919 */ /* 0x000e2e0000002500 */
[----:B------:R-:W1:Y:S01]  /*0020*/  LDC.64 R8, c[0x0][0x3a8] ;  /* 0x0000ea00ff087b82 */ /* 0x000e620000000a00 */
[----:B------:R-:W2:Y:S01]  /*0030*/  LDCU.64 UR6, c[0x0][0x358] ;  /* 0x00006b00ff0677ac */ /* 0x000ea20008000a00 */
[----:B------:R-:W-:Y:S01]  /*0040*/  BSSY.RECONVERGENT B0, `(.L_x_119) ;  /* 0x0000306000007945 */ /* 0x000fe20003800200 */
[----:B-1----:R-:W-:-:S02]  /*0050*/  IMAD R11, R9, 0xe00, RZ ;  /* 0x00000e00090b7824 */ /* 0x002fc400078e02ff */
[----:B0-----:R-:W-:-:S05]  /*0060*/  IMAD R28, R0, -0xe00, R8 ;  /* 0xfffff200001c7824 */ /* 0x001fca00078e0208 */
[----:B------:R-:W-:-:S13]  /*0070*/  ISETP.GT.U32.AND P0, PT, R28, 0xdff, PT ;  /* 0x00000dff1c00780c */ /* 0x000fda0003f04070 */
[----:B--2---:R-:W-:Y:S05]  /*0080*/  @P0 BRA `(.L_x_120) ;  /* 0x0000001800840947 */ /* 0x004fea0003800000 */
[----:B------:R-:W0:Y:S01]  /*0090*/  S2R R5, SR_TID.X ;  /* 0x0000000000057919 */ /* 0x000e220000002100 */
[----:B------:R-:W-:Y:S01]  /*00a0*/  BSSY.RECONVERGENT B1, `(.L_x_121) ;  /* 0x000000c000017945 */ /* 0x000fe20003800200 */
[----:B------:R-:W-:Y:S02]  /*00b0*/  IMAD.MOV.U32 R24, RZ, RZ, RZ ;  /* 0x000000ffff187224 */ /* 0x000fe400078e00ff */
[----:B------:R-:W-:Y:S01]  /*00c0*/  IMAD.MOV.U32 R6, RZ, RZ, RZ ;  /* 0x000000ffff067224 */ /* 0x000fe200078e00ff */
[----:B0-----:R-:W-:Y:S01]  /*00d0*/  ISETP.GE.U32.AND P0, PT, R5, R28, PT ;  /* 0x0000001c0500720c */ /* 0x001fe20003f06070 */
[----:B------:R-:W-:-:S12]  /*00e0*/  IMAD.MOV.U32 R7, RZ, RZ, R5 ;  /* 0x000000ffff077224 */ /* 0x000fd800078e0005 */
[----:B------:R-:W-:Y:S05]  /*00f0*/  @P0 BRA `(.L_x_122) ;  /* 0x0000000000180947 */ /* 0x000fea0003800000 */
[----:B------:R-:W0:Y:S01]  /*0100*/  LDC.64 R24, c[0x0][0x380] ;  /* 0x0000e000ff187b82 */ /* 0x000e220000000a00 */
[----:B------:R-:W-:-:S04]  /*0110*/  IMAD R3, R0, 0xe00, R5 ;  /* 0x00000e0000037824 */ /* 0x000fc800078e0205 */
[----:B0-----:R-:W-:-:S06]  /*0120*/  IMAD.WIDE.U32 R24, R3, 0x4, R24 ;  /* 0x0000000403187825 */ /* 0x001fcc00078e0018 */
[----:B------:R-:W2:Y:S01]  /*0130*/  LDG.E R24, desc[UR6][R24.64] ;  /* 0x0000000618187981 */ /* 0x000ea2000c1e1900 */
[----:B------:R-:W-:Y:S01]  /*0140*/  VIADD R7, R5, 0x200 ;  /* 0x0000020005077836 */ /* 0x000fe20000000000 */
[----:B--2---:R-:W-:-:S07]  /*0150*/  SHF.R.S32.HI R6, RZ, 0x1f, R24 ;  /* 0x0000001fff067819 */ /* 0x004fce0000011418 */
.L_x_122:
[----:B------:R-:W-:Y:S05]  /*0160*/  BSYNC.RECONVERGENT B1 ;  /* 0x0000000000017941 */ /* 0x000fea0003800200 */
.L_x_121:
[----:B------:R-:W-:Y:S01]  /*0170*/  ISETP.GE.U32.AND P0, PT, R7, R28, PT ;  /* 0x0000001c0700720c */ /* 0x000fe20003f06070 */
[----:B------:R-:W-:-:S12]  /*0180*/  BSSY.RECONVERGENT B1, `(.L_x_123) ;  /* 0x00000c2000017945 */ /* 0x000fd80003800200 */
[----:B------:R-:W-:Y:S05]  /*0190*/  @P0 BRA `(.L_x_124) ;  /* 0x0000000c00000947 */ /* 0x000fea0003800000 */
[----:B------:R-:W-:Y:S01]  /*01a0*/  LOP3.LUT R3, RZ, R7, RZ, 0x33, !PT ;  /* 0x00000007ff037212 */ /* 0x000fe200078e33ff */
[----:B------:R-:W-:Y:S04]  /*01b0*/  BSSY.RECONVERGENT B2, `(.L_x_125) ;  /* 0x0000063000027945 */ /* 0x000fe80003800200 */
[----:B------:R-:W-:-:S04]  /*01c0*/  IMAD.IADD R3, R3, 0x1, R8 ;  /* 0x0000000103037824 */ /* 0x000fc800078e0208 */
[----:B------:R-:W-:-:S05]  /*01d0*/  IMAD R3, R0, -0xe00, R3 ;  /* 0xfffff20000037824 */ /* 0x000fca00078e0203 */
[C---:B------:R-:W-:Y:S02]  /*01e0*/  ISETP.GE.U32.AND P0, PT, R3.reuse, 0x1e00, PT ;  /* 0x00001e000300780c */ /* 0x040fe40003f06070 */
[----:B------:R-:W-:-:S04]  /*01f0*/  LEA.HI R3, R3, 0x1, RZ, 0x17 ;  /* 0x0000000103037811 */ /* 0x000fc800078fb8ff */
[----:B------:R-:W-:-:S07]  /*0200*/  LOP3.LUT R4, R3, 0xf, RZ, 0xc0, !PT ;  /* 0x0000000f03047812 */ /* 0x000fce00078ec0ff */
[----:B------:R-:W-:Y:S05]  /*0210*/  @!P0 BRA `(.L_x_126) ;  /* 0x0000000400708947 */ /* 0x000fea0003800000 */
[----:B------:R-:W0:Y:S01]  /*0220*/  LDC.64 R10, c[0x0][0x380] ;  /* 0x0000e000ff0a7b82 */ /* 0x000e220000000a00 */
[----:B------:R-:W-:Y:S01]  /*0230*/  LOP3.LUT R18, R3, 0xfffff0, RZ, 0xc0, !PT ;  /* 0x00fffff003127812 */ /* 0x000fe200078ec0ff */
[----:B------:R-:W-:Y:S01]  /*0240*/  BSSY.RECONVERGENT B3, `(.L_x_127) ;  /* 0x0000058000037945 */ /* 0x000fe20003800200 */
[----:B------:R-:W-:Y:S01]  /*0250*/  LOP3.LUT R8, R7, 0x1000, RZ, 0xfc, !PT ;  /* 0x0000100007087812 */ /* 0x000fe200078efcff */
[----:B------:R-:W-:Y:S02]  /*0260*/  IMAD R2, R0, 0xe00, R7 ;  /* 0x00000e0000027824 */ /* 0x000fe400078e0207 */
[----:B------:R-:W-:-:S07]  /*0270*/  IMAD.MOV R18, RZ, RZ, -R18 ;  /* 0x000000ffff127224 */ /* 0x000fce00078e0a12 */
.L_x_128:
[C---:B------:R-:W-:Y:S02]  /*0280*/  VIADD R27, R2.reuse, 0x200 ;  /* 0x00000200021b7836 */ /* 0x040fe40000000000 */
[----:B0-----:R-:W-:-:S04]  /*0290*/  IMAD.WIDE.U32 R12, R2, 0x4, R10 ;  /* 0x00000004020c7825 */ /* 0x001fc800078e000a */
[--C-:B------:R-:W-:Y:S01]  /*02a0*/  IMAD.WIDE.U32 R26, R27, 0x4, R10.reuse ;  /* 0x000000041b1a7825 */ /* 0x100fe200078e000a */
[----:B------:R0:W2:Y:S03]  /*02b0*/  LDG.E R19, desc[UR6][R12.64] ;  /* 0x000000060c137981 */ /* 0x0000a6000c1e1900 */
[C---:B------:R-:W-:Y:S01]  /*02c0*/  VIADD R17, R2.reuse, 0x400 ;  /* 0x0000040002117836 */ /* 0x040fe20000000000 */
[----:B------:R1:W3:Y:S01]  /*02d0*/  LDG.E R23, desc[UR6][R26.64] ;  /* 0x000000061a177981 */ /* 0x0002e2000c1e1900 */
[----:B------:R-:W-:Y:S02]  /*02e0*/  VIADD R15, R2, 0x600 ;  /* 0x00000600020f7836 */ /* 0x000fe40000000000 */
[----:B------:R-:W-:-:S04]  /*02f0*/  IMAD.WIDE.U32 R16, R17, 0x4, R10 ;  /* 0x0000000411107825 */ /* 0x000fc800078e000a */
[--C-:B------:R-:W-:Y:S01]  /*0300*/  IMAD.WIDE.U32 R14, R15, 0x4, R10.reuse ;  /* 0x000000040f0e7825 */ /* 0x100fe200078e000a */
[----:B------:R-:W4:Y:S04]  /*0310*/  LDG.E R7, desc[UR6][R16.64] ;  /* 0x0000000610077981 */ /* 0x000f28000c1e1900 */
[----:B------:R5:W4:Y:S01]  /*0320*/  LDG.E R22, desc[UR6][R14.64] ;  /* 0x000000060e167981 */ /* 0x000b22000c1e1900 */
[C---:B------:R-:W-:Y:S02]  /*0330*/  VIADD R9, R2.reuse, 0x800 ;  /* 0x0000080002097836 */ /* 0x040fe40000000000 */
[----:B------:R-:W-:Y:S02]  /*0340*/  VIADD R21, R2, 0xa00 ;  /* 0x00000a0002157836 */ /* 0x000fe40000000000 */
[----:B0-----:R-:W-:-:S04]  /*0350*/  IMAD.WIDE.U32 R12, R9, 0x4, R10 ;  /* 0x00000004090c7825 */ /* 0x001fc800078e000a */
[--C-:B------:R-:W-:Y:S01]  /*0360*/  IMAD.WIDE.U32 R20, R21, 0x4, R10.reuse ;  /* 0x0000000415147825 */ /* 0x100fe200078e000a */
[----:B------:R0:W4:Y:S03]  /*0370*/  LDG.E R27, desc[UR6][R12.64] ;  /* 0x000000060c1b7981 */ /* 0x000126000c1e1900 */
[C---:B-1----:R-:W-:Y:S01]  /*0380*/  VIADD R26, R2.reuse, 0x1000 ;  /* 0x00001000021a7836 */ /* 0x042fe20000000000 */
[----:B------:R-:W4:Y:S01]  /*0390*/  LDG.E R9, desc[UR6][R20.64] ;  /* 0x0000000614097981 */ /* 0x000f22000c1e1900 */
[C---:B------:R-:W-:Y:S02]  /*03a0*/  VIADD R29, R2.reuse, 0xe00 ;  /* 0x00000e00021d7836 */ /* 0x040fe40000000000 */
[----:B------:R-:W-:Y:S02]  /*03b0*/  VIADD R25, R2, 0xc00 ;  /* 0x00000c0002197836 */ /* 0x000fe40000000000 */
[----:B-----5:R-:W-:-:S04]  /*03c0*/  IMAD.WIDE.U32 R14, R29, 0x4, R10 ;  /* 0x000000041d0e7825 */ /* 0x020fc800078e000a */
[--C-:B0-----:R-:W-:Y:S02]  /*03d0*/  IMAD.WIDE.U32 R12, R26, 0x4, R10.reuse ;  /* 0x000000041a0c7825 */ /* 0x101fe400078e000a */
[----:B------:R-:W5:Y:S02]  /*03e0*/  LDG.E R26, desc[UR6][R14.64] ;  /* 0x000000060e1a7981 */ /* 0x000f64000c1e1900 */
[----:B------:R-:W-:-:S05]  /*03f0*/  IMAD.WIDE.U32 R16, R25, 0x4, R10 ;  /* 0x0000000419107825 */ /* 0x000fca00078e000a */
[----:B------:R0:W5:Y:S02]  /*0400*/  LDG.E R25, desc[UR6][R16.64] ;  /* 0x0000000610197981 */ /* 0x000164000c1e1900 */
[----:B0-----:R-:W-:-:S04]  /*0410*/  VIADD R17, R2, 0x1800 ;  /* 0x0000180002117836 */ /* 0x001fc80000000000 */
[----:B------:R-:W-:-:S06]  /*0420*/  IMAD.WIDE.U32 R16, R17, 0x4, R10 ;  /* 0x0000000411107825 */ /* 0x000fcc00078e000a */
[----:B------:R-:W5:Y:S01]  /*0430*/  LDG.E R16, desc[UR6][R16.64] ;  /* 0x0000000610107981 */ /* 0x000f62000c1e1900 */
[--C-:B--2---:R-:W-:Y:S02]  /*0440*/  SHF.R.S32.HI R29, RZ, 0x1f, R19.reuse ;  /* 0x0000001fff1d7819 */ /* 0x104fe40000011413 */
[----:B---3--:R-:W-:Y:S02]  /*0450*/  IADD3 R24, P0, P1, R23, R24, R19 ;  /* 0x0000001817187210 */ /* 0x008fe4000791e013 */
[----:B------:R-:W-:Y:S01]  /*0460*/  SHF.R.S32.HI R20, RZ, 0x1f, R23 ;  /* 0x0000001fff147819 */ /* 0x000fe20000011417 */
[----:B------:R-:W-:Y:S01]  /*0470*/  VIADD R23, R2, 0x1200 ;  /* 0x0000120002177836 */ /* 0x000fe20000000000 */
[----:B------:R0:W2:Y:S02]  /*0480*/  LDG.E R19, desc[UR6][R12.64] ;  /* 0x000000060c137981 */ /* 0x0000a4000c1e1900 */
[----:B0-----:R-:W-:Y:S01]  /*0490*/  IADD3.X R12, PT, PT, R20, R6, R29, P0, P1 ;  /* 0x00000006140c7210 */ /* 0x001fe200007e241d */
[----:B------:R-:W-:Y:S01]  /*04a0*/  IMAD.WIDE.U32 R20, R23, 0x4, R10 ;  /* 0x0000000417147825 */ /* 0x000fe200078e000a */
[----:B----4-:R-:W-:-:S02]  /*04b0*/  IADD3 R6, P0, P1, R22, R24, R7 ;  /* 0x0000001816067210 */ /* 0x010fc4000791e007 */
[----:B------:R-:W-:Y:S01]  /*04c0*/  SHF.R.S32.HI R7, RZ, 0x1f, R7 ;  /* 0x0000001fff077819 */ /* 0x000fe20000011407 */
[C---:B------:R-:W-:Y:S01]  /*04d0*/  VIADD R23, R2.reuse, 0x1400 ;  /* 0x0000140002177836 */ /* 0x040fe20000000000 */
[----:B------:R-:W-:Y:S01]  /*04e0*/  SHF.R.S32.HI R22, RZ, 0x1f, R22 ;  /* 0x0000001fff167819 */ /* 0x000fe20000011416 */
[----:B------:R-:W-:Y:S01]  /*04f0*/  VIADD R29, R2, 0x1600 ;  /* 0x00001600021d7836 */ /* 0x000fe20000000000 */
[----:B------:R-:W2:Y:S02]  /*0500*/  LDG.E R24, desc[UR6][R20.64] ;  /* 0x0000000614187981 */ /* 0x000ea4000c1e1900 */
[----:B------:R-:W-:Y:S01]  /*0510*/  IADD3.X R7, PT, PT, R22, R12, R7, P0, P1 ;  /* 0x0000000c16077210 */ /* 0x000fe200007e2407 */
[----:B------:R-:W-:-:S04]  /*0520*/  IMAD.WIDE.U32 R12, R23, 0x4, R10 ;  /* 0x00000004170c7825 */ /* 0x000fc800078e000a */
[--C-:B------:R-:W-:Y:S02]  /*0530*/  IMAD.WIDE.U32 R14, R29, 0x4, R10.reuse ;  /* 0x000000041d0e7825 */ /* 0x100fe400078e000a */
[----:B------:R0:W3:Y:S02]  /*0540*/  LDG.E R29, desc[UR6][R12.64] ;  /* 0x000000060c1d7981 */ /* 0x0000e4000c1e1900 */
[----:B------:R-:W-:Y:S02]  /*0550*/  VIADD R23, R2, 0x1a00 ;  /* 0x00001a0002177836 */ /* 0x000fe40000000000 */
[----:B------:R-:W3:Y:S02]  /*0560*/  LDG.E R14, desc[UR6][R14.64] ;  /* 0x000000060e0e7981 */ /* 0x000ee4000c1e1900 */
[----:B0-----:R-:W-:-:S06]  /*0570*/  IMAD.WIDE.U32 R12, R23, 0x4, R10 ;  /* 0x00000004170c7825 */ /* 0x001fcc00078e000a */
[----:B------:R0:W4:Y:S01]  /*0580*/  LDG.E R13, desc[UR6][R12.64] ;  /* 0x000000060c0d7981 */ /* 0x000122000c1e1900 */
[C---:B------:R-:W-:Y:S02]  /*0590*/  VIADD R21, R2.reuse, 0x1c00 ;  /* 0x00001c0002157836 */ /* 0x040fe40000000000 */
[----:B------:R-:W-:Y:S02]  /*05a0*/  VIADD R23, R2, 0x1e00 ;  /* 0x00001e0002177836 */ /* 0x000fe40000000000 */
[----:B------:R-:W-:-:S04]  /*05b0*/  IMAD.WIDE.U32 R20, R21, 0x4, R10 ;  /* 0x0000000415147825 */ /* 0x000fc800078e000a */
[----:B------:R-:W-:Y:S02]  /*05c0*/  IMAD.WIDE.U32 R22, R23, 0x4, R10 ;  /* 0x0000000417167825 */ /* 0x000fe400078e000a */
[----:B------:R-:W4:Y:S04]  /*05d0*/  LDG.E R20, desc[UR6][R20.64] ;  /* 0x0000000614147981 */ /* 0x000f28000c1e1900 */
[----:B------:R-:W4:Y:S01]  /*05e0*/  LDG.E R23, desc[UR6][R22.64] ;  /* 0x0000000616177981 */ /* 0x000f22000c1e1900 */
[--C-:B0-----:R-:W-:Y:S02]  /*05f0*/  IADD3 R12, P0, P1, R9, R6, R27.reuse ;  /* 0x00000006090c7210 */ /* 0x101fe4000791e01b */
[----:B------:R-:W-:Y:S02]  /*0600*/  SHF.R.S32.HI R6, RZ, 0x1f, R27 ;  /* 0x0000001fff067819 */ /* 0x000fe4000001141b */
[----:B------:R-:W-:-:S04]  /*0610*/  SHF.R.S32.HI R9, RZ, 0x1f, R9 ;  /* 0x0000001fff097819 */ /* 0x000fc80000011409 */
[----:B------:R-:W-:Y:S02]  /*0620*/  IADD3.X R7, PT, PT, R9, R7, R6, P0, P1 ;  /* 0x0000000709077210 */ /* 0x000fe400007e2406 */
[--C-:B-----5:R-:W-:Y:S02]  /*0630*/  IADD3 R6, P0, P1, R26, R12, R25.reuse ;  /* 0x0000000c1a067210 */ /* 0x120fe4000791e019 */
[----:B------:R-:W-:Y:S02]  /*0640*/  SHF.R.S32.HI R25, RZ, 0x1f, R25 ;  /* 0x0000001fff197819 */ /* 0x000fe40000011419 */
[----:B------:R-:W-:-:S04]  /*0650*/  SHF.R.S32.HI R26, RZ, 0x1f, R26 ;  /* 0x0000001fff1a7819 */ /* 0x000fc8000001141a */
[----:B------:R-:W-:Y:S01]  /*0660*/  IADD3.X R25, PT, PT, R26, R7, R25, P0, P1 ;  /* 0x000000071a197210 */ /* 0x000fe200007e2419 */
[----:B------:R-:W-:Y:S02]  /*0670*/  VIADD R18, R18, 0x10 ;  /* 0x0000001012127836 */ /* 0x000fe40000000000 */
[----:B------:R-:W-:Y:S02]  /*0680*/  VIADD R8, R8, 0x2000 ;  /* 0x0000200008087836 */ /* 0x000fe40000000000 */
        /* <DEDUP_REMOVED lines=13> */
[----:B------:R-:W-:Y:S02]  /*0760*/  ISETP.NE.AND P0, PT, R18, RZ, PT ;  /* 0x000000ff1200720c */ /* 0x000fe40003f05270 */
[--C-:B------:R-:W-:Y:S02]  /*0770*/  SHF.R.S32.HI R6, RZ, 0x1f, R20.reuse ;  /* 0x0000001fff067819 */ /* 0x100fe40000011414 */
[----:B------:R-:W-:Y:S02]  /*0780*/  IADD3 R24, P1, P2, R23, R24, R20 ;  /* 0x0000001817187210 */ /* 0x000fe40007a3e014 */
[----:B------:R-:W-:-:S04]  /*0790*/  SHF.R.S32.HI R23, RZ, 0x1f, R23 ;  /* 0x0000001fff177819 */ /* 0x000fc80000011417 */
[----:B------:R-:W-:-:S03]  /*07a0*/  IADD3.X R6, PT, PT, R23, R13, R6, P1, P2 ;  /* 0x0000000d17067210 */ /* 0x000fc60000fe4406 */
[----:B------:R-:W-:Y:S05]  /*07b0*/  @P0 BRA `(.L_x_128) ;  /* 0xfffffff800b00947 */ /* 0x000fea000383ffff */
[----:B------:R-:W-:Y:S05]  /*07c0*/  BSYNC.RECONVERGENT B3 ;  /* 0x0000000000037941 */ /* 0x000fea0003800200 */
.L_x_127:
[----:B------:R-:W-:-:S07]  /*07d0*/  VIADD R7, R8, 0xfffff000 ;  /* 0xfffff00008077836 */ /* 0x000fce0000000000 */
.L_x_126:
[----:B------:R-:W-:Y:S05]  /*07e0*/  BSYNC.RECONVERGENT B2 ;  /* 0x0000000000027941 */ /* 0x000fea0003800200 */
.L_x_125:
[----:B------:R-:W-:-:S13]  /*07f0*/  ISETP.NE.AND P0, PT, R4, RZ, PT ;  /* 0x000000ff0400720c */ /* 0x000fda0003f05270 */
[----:B------:R-:W-:Y:S05]  /*0800*/  @!P0 BRA `(.L_x_124) ;  /* 0x0000000400648947 */ /* 0x000fea0003800000 */
[----:B------:R-:W-:Y:S01]  /*0810*/  ISETP.GE.U32.AND P1, PT, R4, 0x8, PT ;  /* 0x000000080400780c */ /* 0x000fe20003f26070 */
[----:B------:R-:W-:Y:S01]  /*0820*/  BSSY.RECONVERGENT B2, `(.L_x_129) ;  /* 0x000002e000027945 */ /* 0x000fe20003800200 */
[----:B------:R-:W-:-:S04]  /*0830*/  LOP3.LUT R2, R3, 0x7, RZ, 0xc0, !PT ;  /* 0x0000000703027812 */ /* 0x000fc800078ec0ff */
[----:B------:R-:W-:-:S07]  /*0840*/  ISETP.NE.AND P0, PT, R2, RZ, PT ;  /* 0x000000ff0200720c */ /* 0x000fce0003f05270 */
[----:B------:R-:W-:Y:S06]  /*0850*/  @!P1 BRA `(.L_x_130) ;  /* 0x0000000000a89947 */ /* 0x000fec0003800000 */
[----:B------:R-:W0:Y:S01]  /*0860*/  LDC.64 R8, c[0x0][0x380] ;  /* 0x0000e000ff087b82 */ /* 0x000e220000000a00 */
[----:B------:R-:W-:-:S04]  /*0870*/  IMAD R27, R0, 0xe00, R7 ;  /* 0x00000e00001b7824 */ /* 0x000fc800078e0207 */
[C---:B------:R-:W-:Y:S02]  /*0880*/  VIADD R21, R27.reuse, 0x200 ;  /* 0x000002001b157836 */ /* 0x040fe40000000000 */
[C---:B------:R-:W-:Y:S02]  /*0890*/  VIADD R11, R27.reuse, 0x400 ;  /* 0x000004001b0b7836 */ /* 0x040fe40000000000 */
[C---:B------:R-:W-:Y:S02]  /*08a0*/  VIADD R23, R27.reuse, 0x600 ;  /* 0x000006001b177836 */ /* 0x040fe40000000000 */
[C---:B------:R-:W-:Y:S02]  /*08b0*/  VIADD R13, R27.reuse, 0x800 ;  /* 0x000008001b0d7836 */ /* 0x040fe40000000000 */
[----:B------:R-:W-:Y:S02]  /*08c0*/  VIADD R15, R27, 0xa00 ;  /* 0x00000a001b0f7836 */ /* 0x000fe40000000000 */
[----:B0-----:R-:W-:-:S04]  /*08d0*/  IMAD.WIDE.U32 R20, R21, 0x4, R8 ;  /* 0x0000000415147825 */ /* 0x001fc800078e0008 */
[--C-:B------:R-:W-:Y:S02]  /*08e0*/  IMAD.WIDE.U32 R16, R27, 0x4, R8.reuse ;  /* 0x000000041b107825 */ /* 0x100fe400078e0008 */
[----:B------:R-:W2:Y:S02]  /*08f0*/  LDG.E R20, desc[UR6][R20.64] ;  /* 0x0000000614147981 */ /* 0x000ea4000c1e1900 */
[--C-:B------:R-:W-:Y:S02]  /*0900*/  IMAD.WIDE.U32 R10, R11, 0x4, R8.reuse ;  /* 0x000000040b0a7825 */ /* 0x100fe400078e0008 */
[----:B------:R0:W2:Y:S02]  /*0910*/  LDG.E R19, desc[UR6][R16.64] ;  /* 0x0000000610137981 */ /* 0x0000a4000c1e1900 */
[----:B------:R-:W-:Y:S02]  /*0920*/  IMAD.WIDE.U32 R22, R23, 0x4, R8 ;  /* 0x0000000417167825 */ /* 0x000fe400078e0008 */
[----:B------:R-:W3:Y:S02]  /*0930*/  LDG.E R10, desc[UR6][R10.64] ;  /* 0x000000060a0a7981 */ /* 0x000ee4000c1e1900 */
[----:B------:R-:W-:-:S02]  /*0940*/  VIADD R25, R27, 0xc00 ;  /* 0x00000c001b197836 */ /* 0x000fc40000000000 */
[----:B------:R-:W3:Y:S01]  /*0950*/  LDG.E R23, desc[UR6][R22.64] ;  /* 0x0000000616177981 */ /* 0x000ee2000c1e1900 */
[----:B------:R-:W-:Y:S02]  /*0960*/  VIADD R27, R27, 0xe00 ;  /* 0x00000e001b1b7836 */ /* 0x000fe40000000000 */
[----:B------:R-:W-:-:S04]  /*0970*/  IMAD.WIDE.U32 R12, R13, 0x4, R8 ;  /* 0x000000040d0c7825 */ /* 0x000fc800078e0008 */
[--C-:B------:R-:W-:Y:S02]  /*0980*/  IMAD.WIDE.U32 R14, R15, 0x4, R8.reuse ;  /* 0x000000040f0e7825 */ /* 0x100fe400078e0008 */
[----:B------:R-:W4:Y:S02]  /*0990*/  LDG.E R12, desc[UR6][R12.64] ;  /* 0x000000060c0c7981 */ /* 0x000f24000c1e1900 */
[--C-:B0-----:R-:W-:Y:S02]  /*09a0*/  IMAD.WIDE.U32 R16, R25, 0x4, R8.reuse ;  /* 0x0000000419107825 */ /* 0x101fe400078e0008 */
[----:B------:R-:W4:Y:S02]  /*09b0*/  LDG.E R15, desc[UR6][R14.64] ;  /* 0x000000060e0f7981 */ /* 0x000f24000c1e1900 */
[----:B------:R-:W-:Y:S02]  /*09c0*/  IMAD.WIDE.U32 R8, R27, 0x4, R8 ;  /* 0x000000041b087825 */ /* 0x000fe400078e0008 */
        /* <DEDUP_REMOVED lines=14> */
[--C-:B-----5:R-:W-:Y:S02]  /*0ab0*/  SHF.R.S32.HI R6, RZ, 0x1f, R16.reuse ;  /* 0x0000001fff067819 */ /* 0x120fe40000011410 */
[----:B------:R-:W-:-:S02]  /*0ac0*/  IADD3 R24, P3, P4, R9, R24, R16 ;  /* 0x0000001809187210 */ /* 0x000fc40007c7e010 */
[----:B------:R-:W-:Y:S02]  /*0ad0*/  IADD3.X R12, PT, PT, R15, R10, R12, P1, P2 ;  /* 0x0000000a0f0c7210 */ /* 0x000fe40000fe440c */
[----:B------:R-:W-:-:S04]  /*0ae0*/  SHF.R.S32.HI R9, RZ, 0x1f, R9 ;  /* 0x0000001fff097819 */ /* 0x000fc80000011409 */
[----:B------:R-:W-:-:S07]  /*0af0*/  IADD3.X R6, PT, PT, R9, R12, R6, P3, P4 ;  /* 0x0000000c09067210 */ /* 0x000fce0001fe8406 */
.L_x_130:
[----:B------:R-:W-:Y:S05]  /*0b00*/  BSYNC.RECONVERGENT B2 ;  /* 0x0000000000027941 */ /* 0x000fea0003800200 */
.L_x_129:
        /* <DEDUP_REMOVED lines=11> */
[----:B0-----:R-:W-:-:S04]  /*0bc0*/  IMAD.WIDE.U32 R12, R11, 0x4, R8 ;  /* 0x000000040b0c7825 */ /* 0x001fc800078e0008 */
[--C-:B------:R-:W-:Y:S02]  /*0bd0*/  IMAD.WIDE.U32 R10, R15, 0x4, R8.reuse ;  /* 0x000000040f0a7825 */ /* 0x100fe400078e0008 */
[----:B------:R-:W2:Y:S02]  /*0be0*/  LDG.E R13, desc[UR6][R12.64] ;  /* 0x000000060c0d7981 */ /* 0x000ea4000c1e1900 */
[--C-:B------:R-:W-:Y:S02]  /*0bf0*/  IMAD.WIDE.U32 R14, R17, 0x4, R8.reuse ;  /* 0x00000004110e7825 */ /* 0x100fe400078e0008 */
[----:B------:R-:W3:Y:S02]  /*0c00*/  LDG.E R10, desc[UR6][R10.64] ;  /* 0x000000060a0a7981 */ /* 0x000ee4000c1e1900 */
[----:B------:R-:W-:Y:S02]  /*0c10*/  IMAD.WIDE.U32 R8, R19, 0x4, R8 ;  /* 0x0000000413087825 */ /* 0x000fe400078e0008 */
[----:B------:R-:W4:Y:S04]  /*0c20*/  LDG.E R15, desc[UR6][R14.64] ;  /* 0x000000060e0f7981 */ /* 0x000f28000c1e1900 */
[----:B------:R-:W5:Y:S01]  /*0c30*/  LDG.E R8, desc[UR6][R8.64] ;  /* 0x0000000608087981 */ /* 0x000f62000c1e1900 */
[----:B------:R-:W-:Y:S01]  /*0c40*/  VIADD R7, R7, 0x800 ;  /* 0x0000080007077836 */ /* 0x000fe20000000000 */
[----:B--2---:R-:W-:-:S02]  /*0c50*/  SHF.R.S32.HI R17, RZ, 0x1f, R13 ;  /* 0x0000001fff117819 */ /* 0x004fc4000001140d */
[----:B---3--:R-:W-:Y:S02]  /*0c60*/  IADD3 R24, P0, P2, R10, R24, R13 ;  /* 0x000000180a187210 */ /* 0x008fe40007a1e00d */
[----:B------:R-:W-:Y:S02]  /*0c70*/  SHF.R.S32.HI R2, RZ, 0x1f, R10 ;  /* 0x0000001fff027819 */ /* 0x000fe4000001140a */
[----:B----4-:R-:W-:Y:S02]  /*0c80*/  SHF.R.S32.HI R19, RZ, 0x1f, R15 ;  /* 0x0000001fff137819 */ /* 0x010fe4000001140f */
[----:B------:R-:W-:Y:S02]  /*0c90*/  IADD3.X R2, PT, PT, R2, R6, R17, P0, P2 ;  /* 0x0000000602027210 */ /* 0x000fe400007e4411 */
[----:B-----5:R-:W-:Y:S02]  /*0ca0*/  IADD3 R24, P3, P4, R8, R24, R15 ;  /* 0x0000001808187210 */ /* 0x020fe40007c7e00f */
[----:B------:R-:W-:-:S04]  /*0cb0*/  SHF.R.S32.HI R6, RZ, 0x1f, R8 ;  /* 0x0000001fff067819 */ /* 0x000fc80000011408 */
[----:B------:R-:W-:-:S07]  /*0cc0*/  IADD3.X R6, PT, PT, R6, R2, R19, P3, P4 ;  /* 0x0000000206067210 */ /* 0x000fce0001fe8413 */
.L_x_132:
[----:B------:R-:W-:Y:S05]  /*0cd0*/  BSYNC.RECONVERGENT B2 ;  /* 0x0000000000027941 */ /* 0x000fea0003800200 */
.L_x_131:
[----:B------:R-:W-:Y:S05]  /*0ce0*/  @!P1 BRA `(.L_x_124) ;  /* 0x00000000002c9947 */ /* 0x000fea0003800000 */
[----:B------:R-:W0:Y:S01]  /*0cf0*/  LDC.64 R8, c[0x0][0x380] ;  /* 0x0000e000ff087b82 */ /* 0x000e220000000a00 */
[----:B------:R-:W-:Y:S02]  /*0d00*/  IMAD R7, R0, 0xe00, R7 ;  /* 0x00000e0000077824 */ /* 0x000fe400078e0207 */
[----:B------:R-:W-:-:S07]  /*0d10*/  IMAD.MOV R4, RZ, RZ, -R3 ;  /* 0x000000ffff047224 */ /* 0x000fce00078e0a03 */
.L_x_133:
[----:B0-----:R-:W-:-:S06]  /*0d20*/  IMAD.WIDE.U32 R2, R7, 0x4, R8 ;  /* 0x0000000407027825 */ /* 0x001fcc00078e0008 */
[----:B------:R-:W2:Y:S01]  /*0d30*/  LDG.E R3, desc[UR6][R2.64] ;  /* 0x0000000602037981 */ /* 0x000ea2000c1e1900 */
[----:B------:R-:W-:Y:S02]  /*0d40*/  VIADD R4, R4, 0x1 ;  /* 0x0000000104047836 */ /* 0x000fe40000000000 */
[----:B------:R-:W-:-:S03]  /*0d50*/  VIADD R7, R7, 0x200 ;  /* 0x0000020007077836 */ /* 0x000fc60000000000 */
[----:B------:R-:W-:Y:S02]  /*0d60*/  ISETP.NE.AND P0, PT, R4, RZ, PT ;  /* 0x000000ff0400720c */ /* 0x000fe40003f05270 */
[----:B--2---:R-:W-:-:S04]  /*0d70*/  IADD3 R24, P1, PT, R3, R24, RZ ;  /* 0x0000001803187210 */ /* 0x004fc80007f3e0ff */
[----:B------:R-:W-:-:S07]  /*0d80*/  LEA.HI.X.SX32 R6, R3, R6, 0x1, P1 ;  /* 0x0000000603067211 */ /* 0x000fce00008f0eff */
[----:B------:R-:W-:Y:S05]  /*0d90*/  @P0 BRA `(.L_x_133) ;  /* 0xfffffffc00e00947 */ /* 0x000fea000383ffff */
.L_x_124:
[----:B------:R-:W-:Y:S05]  /*0da0*/  BSYNC.RECONVERGENT B1 ;  /* 0x0000000000017941 */ /* 0x000fea0003800200 */
.L_x_123:
[----:B------:R-:W-:-:S13]  /*0db0*/  ISETP.GE.U32.AND P0, PT, R28, 0x200, PT ;  /* 0x000002001c00780c */ /* 0x000fda0003f06070 */
        /* <DEDUP_REMOVED lines=23> */
[C---:B------:R-:W-:Y:S01]  /*0f30*/  ISETP.GT.AND P0, PT, R10.reuse, 0x17, PT ;  /* 0x000000170a00780c */ /* 0x040fe20003f04270 */
[----:B------:R-:W-:Y:S01]  /*0f40*/  IMAD.X R4, R3, 0x1, R6, P1 ;  /* 0x0000000103047824 */ /* 0x000fe200008e0606 */
[----:B------:R-:W-:-:S04]  /*0f50*/  ISETP.NE.AND P1, PT, R10, RZ, PT ;  /* 0x000000ff0a00720c */ /* 0x000fc80003f25270 */
[----:B------:R-:W1:Y:S09]  /*0f60*/  SHFL.DOWN PT, R3, R4, 0x8, 0x1f ;  /* 0x09001f0004037f89 */ /* 0x000e7200000e0000 */
[----:B------:R-:W2:Y:S01]  /*0f70*/  @!P1 S2R R7, SR_CgaCtaId ;  /* 0x0000000000079919 */ /* 0x000ea20000008800 */
[----:B------:R-:W-:-:S02]  /*0f80*/  @!P1 MOV R6, 0x400 ;  /* 0x0000040000069802 */ /* 0x000fc40000000f00 */
[----:B0-----:R-:W-:-:S04]  /*0f90*/  SEL R2, R2, RZ, !P0 ;  /* 0x000000ff02027207 */ /* 0x001fc80004000000 */
[----:B------:R-:W-:Y:S02]  /*0fa0*/  IADD3 R9, P2, PT, R2, R11, RZ ;  /* 0x0000000b02097210 */ /* 0x000fe40007f5e0ff */
[----:B-1----:R-:W-:-:S03]  /*0fb0*/  SEL R3, R3, RZ, !P0 ;  /* 0x000000ff03037207 */ /* 0x002fc60004000000 */
[----:B------:R-:W0:Y:S01]  /*0fc0*/  SHFL.DOWN PT, R2, R9, 0x10, 0x1f ;  /* 0x0a001f0009027f89 */ /* 0x000e2200000e0000 */
[----:B------:R-:W-:Y:S01]  /*0fd0*/  ISETP.GT.AND P0, PT, R10, 0xf, PT ;  /* 0x0000000f0a00780c */ /* 0x000fe20003f04270 */
[----:B------:R-:W-:Y:S01]  /*0fe0*/  IMAD.X R8, R3, 0x1, R4, P2 ;  /* 0x0000000103087824 */ /* 0x000fe200010e0604 */
[----:B------:R-:W-:-:S04]  /*0ff0*/  @!P1 SHF.R.U32.HI R4, RZ, 0x2, R5 ;  /* 0x00000002ff049819 */ /* 0x000fc80000011605 */
[----:B------:R-:W1:Y:S01]  /*1000*/  SHFL.DOWN PT, R3, R8, 0x10, 0x1f ;  /* 0x0a001f0008037f89 */ /* 0x000e6200000e0000 */
[----:B------:R-:W-:Y:S02]  /*1010*/  @!P1 LOP3.LUT R4, R4, 0xf8, RZ, 0xc0, !PT ;  /* 0x000000f804049812 */ /* 0x000fe400078ec0ff */
[----:B--2---:R-:W-:-:S05]  /*1020*/  @!P1 LEA R7, R7, R6, 0x18 ;  /* 0x0000000607079211 */ /* 0x004fca00078ec0ff */
[----:B------:R-:W-:Y:S01]  /*1030*/  @!P1 IMAD.IADD R7, R4, 0x1, R7 ;  /* 0x0000000104079824 */ /* 0x000fe200078e0207 */
[----:B0-----:R-:W-:-:S04]  /*1040*/  SEL R2, R2, RZ, !P0 ;  /* 0x000000ff02027207 */ /* 0x001fc80004000000 */
[----:B------:R-:W-:Y:S02]  /*1050*/  IADD3 R2, P2, PT, R2, R9, RZ ;  /* 0x0000000902027210 */ /* 0x000fe40007f5e0ff */
[----:B-1----:R-:W-:Y:S02]  /*1060*/  SEL R3, R3, RZ, !P0 ;  /* 0x000000ff03037207 */ /* 0x002fe40004000000 */
[----:B------:R-:W-:-:S03]  /*1070*/  ISETP.NE.AND P0, PT, R5, RZ, PT ;  /* 0x000000ff0500720c */ /* 0x000fc60003f05270 */
        /* <DEDUP_REMOVED lines=9> */
[----:B-1----:R-:W1:Y:S04]  /*1110*/  LDS.128 R4, [UR4+0x30] ;  /* 0x00003004ff047984 */ /* 0x002e680008000c00 */
        /* <DEDUP_REMOVED lines=22> */
.L_x_134:
[----:B------:R-:W-:-:S04]  /*1280*/  LOP3.LUT R2, R5, 0x3e0, RZ, 0xc0, !PT ;  /* 0x000003e005027812 */ /* 0x000fc800078ec0ff */
        /* <DEDUP_REMOVED lines=16> */
[----:B------:R-:W-:Y:S01]  /*1390*/  ISETP.GT.AND P0, PT, R8, R7, PT ;  /* 0x000000070800720c */ /* 0x000fe20003f04270 */
[----:B------:R-:W-:Y:S02]  /*13a0*/  VIADD R6, R2, 0x4 ;  /* 0x0000000402067836 */ /* 0x000fe40000000000 */
[----:B------:R-:W1:Y:S01]  /*13b0*/  SHFL.DOWN PT, R4, R9, 0x2, R7 ;  /* 0x0840000009047989 */ /* 0x000e6200000e0007 */
        /* <DEDUP_REMOVED lines=14> */
[----:B------:R-:W-:Y:S02]  /*14a0*/  IMAD.X R9, R4, 0x1, R11, P1 ;  /* 0x0000000104097824 */ /* 0x000fe400008e060b */
[----:B------:R-:W1:Y:S03]  /*14b0*/  @!P2 S2R R11, SR_CgaCtaId ;  /* 0x00000000000ba919 */ /* 0x000e660000008800 */
[----:B------:R-:W2:Y:S01]  /*14c0*/  SHFL.DOWN PT, R4, R9, 0x8, R7 ;  /* 0x0900000009047989 */ /* 0x000ea200000e0007 */
[----:B0-----:R-:W-:-:S04]  /*14d0*/  SEL R3, R3, RZ, !P0 ;  /* 0x000000ff03037207 */ /* 0x001fc80004000000 */
[----:B------:R-:W-:-:S05]  /*14e0*/  IADD3 R6, P1, PT, R3, R10, RZ ;  /* 0x0000000a03067210 */ /* 0x000fca0007f3e0ff */
[----:B------:R-:W0:Y:S01]  /*14f0*/  SHFL.DOWN PT, R3, R6, 0x10, R7 ;  /* 0x0a00000006037989 */ /* 0x000e2200000e0007 */
[----:B--2---:R-:W-:Y:S02]  /*1500*/  SEL R4, R4, RZ, !P0 ;  /* 0x000000ff04047207 */ /* 0x004fe40004000000 */
[----:B------:R-:W-:Y:S02]  /*1510*/  ISETP.GT.AND P0, PT, R2, R7, PT ;  /* 0x000000070200720c */ /* 0x000fe40003f04270 */
[----:B------:R-:W-:Y:S01]  /*1520*/  @!P2 MOV R2, 0x400 ;  /* 0x000004000002a802 */ /* 0x000fe20000000f00 */
[----:B------:R-:W-:Y:S01]  /*1530*/  IMAD.X R8, R4, 0x1, R9, P1 ;  /* 0x0000000104087824 */ /* 0x000fe200008e0609 */
[----:B------:R-:W-:Y:S02]  /*1540*/  @!P2 SHF.R.U32.HI R9, RZ, 0x2, R5 ;  /* 0x00000002ff09a819 */ /* 0x000fe40000011605 */
[----:B-1----:R-:W-:Y:S02]  /*1550*/  @!P2 LEA R10, R11, R2, 0x18 ;  /* 0x000000020b0aa211 */ /* 0x002fe400078ec0ff */
[----:B------:R-:W1:Y:S01]  /*1560*/  SHFL.DOWN PT, R4, R8, 0x10, R7 ;  /* 0x0a00000008047989 */ /* 0x000e6200000e0007 */
[----:B------:R-:W-:-:S05]  /*1570*/  @!P2 LOP3.LUT R9, R9, 0xf8, RZ, 0xc0, !PT ;  /* 0x000000f80909a812 */ /* 0x000fca00078ec0ff */
        /* <DEDUP_REMOVED lines=9> */
[----:B------:R-:W1:Y:S01]  /*1610*/  S2UR UR5, SR_CgaCtaId ;  /* 0x00000000000579c3 */ /* 0x000e620000008800 */
[----:B------:R-:W-:Y:S01]  /*1620*/  UMOV UR4, 0x400 ;  /* 0x0000040000047882 */ /* 0x000fe20000000000 */
[C---:B------:R-:W-:Y:S02]  /*1630*/  ISETP.GT.U32.AND P1, PT, R28.reuse, 0x20, PT ;  /* 0x000000201c00780c */ /* 0x040fe40003f24070 */
[C---:B------:R-:W-:Y:S02]  /*1640*/  ISETP.GT.U32.AND P2, PT, R28.reuse, 0x40, PT ;  /* 0x000000401c00780c */ /* 0x040fe40003f44070 */
[C---:B------:R-:W-:Y:S02]  /*1650*/  ISETP.GT.U32.AND P3, PT, R28.reuse, 0x80, PT ;  /* 0x000000801c00780c */ /* 0x040fe40003f64070 */
[C---:B------:R-:W-:Y:S02]  /*1660*/  ISETP.GT.U32.AND P5, PT, R28.reuse, 0x180, PT ;  /* 0x000001801c00780c */ /* 0x040fe40003fa4070 */
[----:B------:R-:W-:Y:S01]  /*1670*/  ISETP.GT.U32.AND P6, PT, R28, 0x1a0, PT ;  /* 0x000001a01c00780c */ /* 0x000fe20003fc4070 */
[----:B-1----:R-:W-:-:S09]  /*1680*/  ULEA UR4, UR5, UR4, 0x18 ;  /* 0x0000000405047291 */ /* 0x002fd2000f8ec0ff */
[----:B------:R-:W1:Y:S04]  /*1690*/  LDS.64 R12, [UR4+0x18] ;  /* 0x00001804ff0c7984 */ /* 0x000e680008000a00 */
[----:B------:R-:W2:Y:S04]  /*16a0*/  LDS.128 R16, [UR4+0x20] ;  /* 0x00002004ff107984 */ /* 0x000ea80008000c00 */
[----:B------:R-:W3:Y:S04]  /*16b0*/  LDS.128 R4, [UR4+0x30] ;  /* 0x00003004ff047984 */ /* 0x000ee80008000c00 */
[----:B0-----:R-:W0:Y:S04]  /*16c0*/  LDS.128 R8, [UR4+0x40] ;  /* 0x00004004ff087984 */ /* 0x001e280008000c00 */
[----:B------:R-:W-:Y:S01]  /*16d0*/  LDS.128 R24, [UR4+0x80] ;  /* 0x00008004ff187984 */ /* 0x000fe20008000c00 */
[----:B-1----:R-:W-:-:S02]  /*16e0*/  SEL R22, R12, RZ, P1 ;  /* 0x000000ff0c167207 */ /* 0x002fc40000800000 */
[----:B------:R-:W-:Y:S02]  /*16f0*/  SEL R23, R13, RZ, P1 ;  /* 0x000000ff0d177207 */ /* 0x000fe40000800000 */
[----:B--2---:R-:W-:Y:S01]  /*1700*/  SEL R21, R16, RZ, P2 ;  /* 0x000000ff10157207 */ /* 0x004fe20001000000 */
[----:B------:R-:W1:Y:S01]  /*1710*/  LDS.128 R12, [UR4+0x50] ;  /* 0x00005004ff0c7984 */ /* 0x000e620008000c00 */
[----:B------:R-:W-:Y:S02]  /*1720*/  ISETP.GT.U32.AND P1, PT, R28, 0x60, PT ;  /* 0x000000601c00780c */ /* 0x000fe40003f24070 */
[----:B------:R-:W-:Y:S02]  /*1730*/  SEL R20, R17, RZ, P2 ;  /* 0x000000ff11147207 */ /* 0x000fe40001000000 */
[----:B------:R-:W-:Y:S02]  /*1740*/  IADD3 R16, P2, P4, R21, R22, R2 ;  /* 0x0000001615107210 */ /* 0x000fe40007c5e002 */
[----:B------:R-:W-:-:S02]  /*1750*/  SEL R17, R18, RZ, P1 ;  /* 0x000000ff12117207 */ /* 0x000fc40000800000 */
[----:B---3--:R-:W-:Y:S02]  /*1760*/  SEL R4, R4, RZ, P3 ;  /* 0x000000ff04047207 */ /* 0x008fe40001800000 */
[----:B------:R-:W-:Y:S02]  /*1770*/  IADD3.X R20, PT, PT, R20, R23, R3, P2, P4 ;  /* 0x0000001714147210 */ /* 0x000fe400017e8403 */
[----:B------:R-:W-:Y:S02]  /*1780*/  SEL R3, R5, RZ, P3 ;  /* 0x000000ff05037207 */ /* 0x000fe40001800000 */
[----:B------:R-:W-:Y:S02]  /*1790*/  SEL R2, R19, RZ, P1 ;  /* 0x000000ff13027207 */ /* 0x000fe40000800000 */
[----:B------:R-:W-:Y:S02]  /*17a0*/  IADD3 R4, P3, P4, R4, R16, R17 ;  /* 0x0000001004047210 */ /* 0x000fe40007c7e011 */
[----:B------:R-:W2:Y:S01]  /*17b0*/  LDS.128 R16, [UR4+0x60] ;  /* 0x00006004ff107984 */ /* 0x000ea20008000c00 */
[----:B------:R-:W-:-:S02]  /*17c0*/  ISETP.GT.U32.AND P1, PT, R28, 0xa0, PT ;  /* 0x000000a01c00780c */ /* 0x000fc40003f24070 */
[----:B------:R-:W-:Y:S02]  /*17d0*/  IADD3.X R3, PT, PT, R3, R20, R2, P3, P4 ;  /* 0x0000001403037210 */ /* 0x000fe40001fe8402 */
[----:B------:R-:W3:Y:S01]  /*17e0*/  LDS.128 R20, [UR4+0x70] ;  /* 0x00007004ff147984 */ /* 0x000ee20008000c00 */
[----:B------:R-:W-:Y:S02]  /*17f0*/  ISETP.GT.U32.AND P2, PT, R28, 0xc0, PT ;  /* 0x000000c01c00780c */ /* 0x000fe40003f44070 */
[----:B------:R-:W-:Y:S02]  /*1800*/  SEL R5, R6, RZ, P1 ;  /* 0x000000ff06057207 */ /* 0x000fe40000800000 */
[----:B0-----:R-:W-:Y:S02]  /*1810*/  SEL R2, R8, RZ, P2 ;  /* 0x000000ff08027207 */ /* 0x001fe40001000000 */
[----:B------:R-:W-:Y:S02]  /*1820*/  SEL R7, R7, RZ, P1 ;  /* 0x000000ff07077207 */ /* 0x000fe40000800000 */
[----:B------:R-:W-:-:S02]  /*1830*/  ISETP.GT.U32.AND P1, PT, R28, 0xe0, PT ;  /* 0x000000e01c00780c */ /* 0x000fc40003f24070 */
[----:B------:R-:W-:Y:S02]  /*1840*/  IADD3 R2, P3, P4, R2, R4, R5 ;  /* 0x0000000402027210 */ /* 0x000fe40007c7e005 */
[----:B------:R-:W-:Y:S02]  /*1850*/  SEL R6, R9, RZ, P2 ;  /* 0x000000ff09067207 */ /* 0x000fe40001000000 */
[----:B------:R-:W-:Y:S02]  /*1860*/  ISETP.GT.U32.AND P2, PT, R28, 0x100, PT ;  /* 0x000001001c00780c */ /* 0x000fe40003f44070 */
[----:B------:R-:W-:Y:S02]  /*1870*/  SEL R4, R10, RZ, P1 ;  /* 0x000000ff0a047207 */ /* 0x000fe40000800000 */
[----:B------:R-:W-:Y:S02]  /*1880*/  SEL R10, R11, RZ, P1 ;  /* 0x000000ff0b0a7207 */ /* 0x000fe40000800000 */
[----:B------:R-:W-:-:S02]  /*1890*/  ISETP.GT.U32.AND P1, PT, R28, 0x120, PT ;  /* 0x000001201c00780c */ /* 0x000fc40003f24070 */
[----:B------:R-:W-:Y:S02]  /*18a0*/  IADD3.X R6, PT, PT, R6, R3, R7, P3, P4 ;  /* 0x0000000306067210 */ /* 0x000fe40001fe8407 */
[----:B-1----:R-:W-:Y:S02]  /*18b0*/  SEL R3, R12, RZ, P2 ;  /* 0x000000ff0c037207 */ /* 0x002fe40001000000 */
[----:B------:R-:W-:Y:S02]  /*18c0*/  SEL R7, R13, RZ, P2 ;  /* 0x000000ff0d077207 */ /* 0x000fe40001000000 */
[----:B------:R-:W-:Y:S02]  /*18d0*/  ISETP.GT.U32.AND P2, PT, R28, 0x140, PT ;  /* 0x000001401c00780c */ /* 0x000fe40003f44070 */
[----:B------:R-:W-:Y:S02]  /*18e0*/  SEL R5, R14, RZ, P1 ;  /* 0x000000ff0e057207 */ /* 0x000fe40000800000 */
[----:B------:R-:W-:-:S02]  /*18f0*/  SEL R15, R15, RZ, P1 ;  /* 0x000000ff0f0f7207 */ /* 0x000fc40000800000 */
[----:B------:R-:W-:Y:S02]  /*1900*/  ISETP.GT.U32.AND P1, PT, R28, 0x160, PT ;  /* 0x000001601c00780c */ /* 0x000fe40003f24070 */
[----:B------:R-:W-:Y:S02]  /*1910*/  IADD3 R4, P3, P4, R3, R2, R4 ;  /* 0x0000000203047210 */ /* 0x000fe40007c7e004 */
[----:B--2---:R-:W-:Y:S02]  /*1920*/  SEL R2, R16, RZ, P2 ;  /* 0x000000ff10027207 */ /* 0x004fe40001000000 */
[----:B------:R-:W-:Y:S02]  /*1930*/  SEL R3, R18, RZ, P1 ;  /* 0x000000ff12037207 */ /* 0x000fe40000800000 */
[----:B------:R-:W-:Y:S02]  /*1940*/  IADD3.X R7, PT, PT, R7, R6, R10, P3, P4 ;  /* 0x0000000607077210 */ /* 0x000fe40001fe840a */
[----:B------:R-:W-:-:S02]  /*1950*/  SEL R18, R19, RZ, P1 ;  /* 0x000000ff13127207 */ /* 0x000fc40000800000 */
[----:B------:R-:W-:Y:S02]  /*1960*/  SEL R6, R17, RZ, P2 ;  /* 0x000000ff11067207 */ /* 0x000fe40001000000 */
[----:B------:R-:W-:Y:S02]  /*1970*/  IADD3 R2, P1, P3, R2, R4, R5 ;  /* 0x0000000402027210 */ /* 0x000fe40007b3e005 */
[----:B---3--:R-:W-:Y:S02]  /*1980*/  SEL R4, R20, RZ, P5 ;  /* 0x000000ff14047207 */ /* 0x008fe40002800000 */
[----:B------:R-:W-:Y:S02]  /*1990*/  ISETP.GT.U32.AND P2, PT, R28, 0x1c0, PT ;  /* 0x000001c01c00780c */ /* 0x000fe40003f44070 */
[----:B------:R-:W-:Y:S02]  /*19a0*/  IADD3.X R6, PT, PT, R6, R7, R15, P1, P3 ;  /* 0x0000000706067210 */ /* 0x000fe40000fe640f */
[----:B------:R-:W-:-:S02]  /*19b0*/  IADD3 R4, P3, P4, R4, R2, R3 ;  /* 0x0000000204047210 */ /* 0x000fc40007c7e003 */
[----:B------:R-:W-:Y:S02]  /*19c0*/  SEL R2, R22, RZ, P6 ;  /* 0x000000ff16027207 */ /* 0x000fe40003000000 */
[----:B------:R-:W-:Y:S02]  /*19d0*/  SEL R3, R24, RZ, P2 ;  /* 0x000000ff18037207 */ /* 0x000fe40001000000 */
[----:B------:R-:W-:Y:S02]  /*19e0*/  ISETP.GT.U32.AND P1, PT, R28, 0x1e0, PT ;  /* 0x000001e01c00780c */ /* 0x000fe40003f24070 */
        /* <DEDUP_REMOVED lines=11> */
.L_x_120:
[----:B------:R-:W0:Y:S01]  /*1aa0*/  S2R R5, SR_TID.X ;  /* 0x0000000000057919 */ /* 0x000e220000002100 */
[----:B------:R-:W1:Y:S01]  /*1ab0*/  LDC.64 R2, c[0x0][0x380] ;  /* 0x0000e000ff027b82 */ /* 0x000e620000000a00 */
[----:B0-----:R-:W-:-:S04]  /*1ac0*/  IMAD R7, R0, 0xe00, R5 ;  /* 0x00000e0000077824 */ /* 0x001fc800078e0205 */
        /* <DEDUP_REMOVED lines=8> */
[----:B--2---:R-:W-:-:S02]  /*1b50*/  SHF.R.S32.HI R14, RZ, 0x1f, R4 ;  /* 0x0000001fff0e7819 */ /* 0x004fc40000011404 */
[----:B---3--:R-:W-:Y:S02]  /*1b60*/  IADD3 R4, P0, P1, R6, R7, R4 ;  /* 0x0000000706047210 */ /* 0x008fe4000791e004 */
[----:B------:R-:W-:Y:S02]  /*1b70*/  SHF.R.S32.HI R7, RZ, 0x1f, R7 ;  /* 0x0000001fff077819 */ /* 0x000fe40000011407 */
[----:B------:R-:W-:-:S04]  /*1b80*/  SHF.R.S32.HI R6, RZ, 0x1f, R6 ;  /* 0x0000001fff067819 */ /* 0x000fc80000011406 */
[----:B------:R-:W-:Y:S02]  /*1b90*/  IADD3.X R6, PT, PT, R6, R7, R14, P0, P1 ;  /* 0x0000000706067210 */ /* 0x000fe400007e240e */
[----:B------:R-:W-:Y:S02]  /*1ba0*/  ISETP.GE.U32.AND P0, PT, R28, R11, PT ;  /* 0x0000000b1c00720c */ /* 0x000fe40003f06070 */
[--C-:B----4-:R-:W-:Y:S02]  /*1bb0*/  IADD3 R4, P1, P2, R13, R4, R10.reuse ;  /* 0x000000040d047210 */ /* 0x110fe40007a3e00a */
[----:B------:R-:W-:Y:S02]  /*1bc0*/  SHF.R.S32.HI R10, RZ, 0x1f, R10 ;  /* 0x0000001fff0a7819 */ /* 0x000fe4000001140a */
[----:B------:R-:W-:-:S04]  /*1bd0*/  SHF.R.S32.HI R13, RZ, 0x1f, R13 ;  /* 0x0000001fff0d7819 */ /* 0x000fc8000001140d */
[----:B------:R-:W-:Y:S02]  /*1be0*/  IADD3.X R13, PT, PT, R13, R6, R10, P1, P2 ;  /* 0x000000060d0d7210 */ /* 0x000fe40000fe440a */
[--C-:B-----5:R-:W-:Y:S02]  /*1bf0*/  IADD3 R4, P1, P2, R15, R4, R12.reuse ;  /* 0x000000040f047210 */ /* 0x120fe40007a3e00c */
[----:B------:R-:W-:Y:S02]  /*1c00*/  SHF.R.S32.HI R10, RZ, 0x1f, R12 ;  /* 0x0000001fff0a7819 */ /* 0x000fe4000001140c */
[----:B------:R-:W-:-:S04]  /*1c10*/  SHF.R.S32.HI R15, RZ, 0x1f, R15 ;  /* 0x0000001fff0f7819 */ /* 0x000fc8000001140f */
[----:B------:R-:W-:Y:S01]  /*1c20*/  IADD3.X R10, PT, PT, R15, R13, R10, P1, P2 ;  /* 0x0000000d0f0a7210 */ /* 0x000fe20000fe440a */
[----:B------:R-:W-:Y:S06]  /*1c30*/  @!P0 BRA `(.L_x_136) ;  /* 0x0000000c00f08947 */ /* 0x000fec0003800000 */
[----:B------:R-:W-:Y:S01]  /*1c40*/  IMAD.IADD R9, R0, 0x1, R9 ;  /* 0x0000000100097824 */ /* 0x000fe200078e0209 */
[----:B------:R-:W-:Y:S01]  /*1c50*/  LOP3.LUT R2, RZ, R5, RZ, 0x33, !PT ;  /* 0x00000005ff027212 */ /* 0x000fe200078e33ff */
[----:B------:R-:W-:Y:S01]  /*1c60*/  VIADD R14, R8, 0xfffff200 ;  /* 0xfffff200080e7836 */ /* 0x000fe20000000000 */
[----:B------:R-:W0:Y:S01]  /*1c70*/  LDCU.64 UR8, c[0x0][0x380] ;  /* 0x00007000ff0877ac */ /* 0x000e220008000a00 */
[----:B------:R-:W-:Y:S01]  /*1c80*/  IMAD R9, R9, 0xe00, RZ ;  /* 0x00000e0009097824 */ /* 0x000fe200078e02ff */
[----:B------:R-:W-:Y:S01]  /*1c90*/  IADD3 R3, PT, PT, -R11, R8, R2 ;  /* 0x000000080b037210 */ /* 0x000fe20007ffe102 */
[----:B------:R-:W-:Y:S02]  /*1ca0*/  UMOV UR4, URZ ;  /* 0x000000ff00047c82 */ /* 0x000fe40008000000 */
[----:B------:R-:W-:Y:S01]  /*1cb0*/  IMAD.MOV.U32 R6, RZ, RZ, R9 ;  /* 0x000000ffff067224 */ /* 0x000fe200078e0009 */
[C---:B------:R-:W-:Y:S01]  /*1cc0*/  ISETP.GT.U32.AND P0, PT, R9.reuse, R14, PT ;  /* 0x0000000e0900720c */ /* 0x040fe20003f04070 */
[----:B------:R-:W-:Y:S01]  /*1cd0*/  IMAD R3, R0, -0xe00, R3 ;  /* 0xfffff20000037824 */ /* 0x000fe200078e0203 */
[----:B------:R-:W-:Y:S01]  /*1ce0*/  IADD3 R2, PT, PT, R9, 0x1000, R5 ;  /* 0x0000100009027810 */ /* 0x000fe20007ffe005 */
[----:B------:R-:W-:-:S10]  /*1cf0*/  IMAD.MOV.U32 R7, RZ, RZ, R9 ;  /* 0x000000ffff077224 */ /* 0x000fd400078e0009 */
[----:B0-----:R-:W-:Y:S05]  /*1d00*/  @P0 BRA `(.L_x_137) ;  /* 0x0000000000900947 */ /* 0x001fea0003800000 */
.L_x_138:
[----:B------:R-:W-:-:S05]  /*1d10*/  IADD3 R8, P0, PT, R5, R7, RZ ;  /* 0x0000000705087210 */ /* 0x000fca0007f1e0ff */
[----:B------:R-:W-:Y:S01]  /*1d20*/  IMAD.X R13, RZ, RZ, RZ, P0 ;  /* 0x000000ffff0d7224 */ /* 0x000fe200000e06ff */
[----:B------:R-:W-:-:S04]  /*1d30*/  LEA R12, P0, R8, UR8, 0x2 ;  /* 0x00000008080c7c11 */ /* 0x000fc8000f8010ff */
[----:B------:R-:W-:Y:S02]  /*1d40*/  LEA.HI.X R13, R8, UR9, R13, 0x2, P0 ;  /* 0x00000009080d7c11 */ /* 0x000fe400080f140d */
[----:B------:R-:W0:Y:S03]  /*1d50*/  LDC R8, c[0x0][0x3a8] ;  /* 0x0000ea00ff087b82 */ /* 0x000e260000000800 */
[----:B------:R-:W2:Y:S04]  /*1d60*/  LDG.E R17, desc[UR6][R12.64] ;  /* 0x000000060c117981 */ /* 0x000ea8000c1e1900 */
[----:B------:R-:W2:Y:S04]  /*1d70*/  LDG.E R19, desc[UR6][R12.64+0x800] ;  /* 0x000800060c137981 */ /* 0x000ea8000c1e1900 */
[----:B------:R-:W3:Y:S04]  /*1d80*/  LDG.E R20, desc[UR6][R12.64+0x1000] ;  /* 0x001000060c147981 */ /* 0x000ee8000c1e1900 */
[----:B------:R-:W3:Y:S04]  /*1d90*/  LDG.E R21, desc[UR6][R12.64+0x1800] ;  /* 0x001800060c157981 */ /* 0x000ee8000c1e1900 */
[----:B------:R-:W4:Y:S04]  /*1da0*/  LDG.E R18, desc[UR6][R12.64+0x2000] ;  /* 0x002000060c127981 */ /* 0x000f28000c1e1900 */
[----:B------:R-:W4:Y:S04]  /*1db0*/  LDG.E R15, desc[UR6][R12.64+0x2800] ;  /* 0x002800060c0f7981 */ /* 0x000f28000c1e1900 */
[----:B------:R4:W5:Y:S01]  /*1dc0*/  LDG.E R16, desc[UR6][R12.64+0x3000] ;  /* 0x003000060c107981 */ /* 0x000962000c1e1900 */
[----:B--2---:R-:W-:-:S02]  /*1dd0*/  IADD3 R4, P0, P1, R19, R4, R17 ;  /* 0x0000000413047210 */ /* 0x004fc4000791e011 */
[----:B------:R-:W-:Y:S02]  /*1de0*/  SHF.R.S32.HI R17, RZ, 0x1f, R17 ;  /* 0x0000001fff117819 */ /* 0x000fe40000011411 */
[----:B------:R-:W-:-:S04]  /*1df0*/  SHF.R.S32.HI R19, RZ, 0x1f, R19 ;  /* 0x0000001fff137819 */ /* 0x000fc80000011413 */
[----:B------:R-:W-:Y:S02]  /*1e00*/  IADD3.X R17, PT, PT, R19, R10, R17, P0, P1 ;  /* 0x0000000a13117210 */ /* 0x000fe400007e2411 */
[--C-:B---3--:R-:W-:Y:S01]  /*1e10*/  IADD3 R10, P0, P1, R21, R4, R20.reuse ;  /* 0x00000004150a7210 */ /* 0x108fe2000791e014 */
[----:B0-----:R-:W-:Y:S01]  /*1e20*/  IMAD.IADD R4, R8, 0x1, -R7 ;  /* 0x0000000108047824 */ /* 0x001fe200078e0a07 */
[----:B------:R-:W-:Y:S02]  /*1e30*/  SHF.R.S32.HI R20, RZ, 0x1f, R20 ;  /* 0x0000001fff147819 */ /* 0x000fe40000011414 */
[----:B------:R-:W-:-:S04]  /*1e40*/  SHF.R.S32.HI R21, RZ, 0x1f, R21 ;  /* 0x0000001fff157819 */ /* 0x000fc80000011415 */
[----:B------:R-:W-:Y:S02]  /*1e50*/  IADD3.X R20, PT, PT, R21, R17, R20, P0, P1 ;  /* 0x0000001115147210 */ /* 0x000fe400007e2414 */
[----:B------:R-:W-:Y:S02]  /*1e60*/  ISETP.GE.U32.AND P0, PT, R4, R11, PT ;  /* 0x0000000b0400720c */ /* 0x000fe40003f06070 */
[--C-:B----4-:R-:W-:Y:S02]  /*1e70*/  IADD3 R13, P1, P2, R15, R10, R18.reuse ;  /* 0x0000000a0f0d7210 */ /* 0x110fe40007a3e012 */
[----:B------:R-:W-:Y:S02]  /*1e80*/  SHF.R.S32.HI R18, RZ, 0x1f, R18 ;  /* 0x0000001fff127819 */ /* 0x000fe40000011412 */
[----:B------:R-:W-:Y:S02]  /*1e90*/  SHF.R.S32.HI R15, RZ, 0x1f, R15 ;  /* 0x0000001fff0f7819 */ /* 0x000fe4000001140f */
[----:B-----5:R-:W-:-:S02]  /*1ea0*/  IADD3 R4, P3, PT, R16, R13, RZ ;  /* 0x0000000d10047210 */ /* 0x020fc40007f7e0ff */
[----:B------:R-:W-:-:S04]  /*1eb0*/  IADD3.X R15, PT, PT, R15, R20, R18, P1, P2 ;  /* 0x000000140f0f7210 */ /* 0x000fc80000fe4412 */
[----:B------:R-:W-:Y:S01]  /*1ec0*/  LEA.HI.X.SX32 R10, R16, R15, 0x1, P3 ;  /* 0x0000000f100a7211 */ /* 0x000fe200018f0eff */
[----:B------:R-:W-:Y:S06]  /*1ed0*/  @!P0 BRA `(.L_x_136) ;  /* 0x0000000c00488947 */ /* 0x000fec0003800000 */
[C---:B------:R-:W-:Y:S01]  /*1ee0*/  IMAD.IADD R7, R11.reuse, 0x1, R7 ;  /* 0x000000010b077824 */ /* 0x040fe200078e0207 */
[----:B------:R-:W-:Y:S01]  /*1ef0*/  UIADD3 UR4, UPT, UPT, UR4, 0x1, URZ ;  /* 0x0000000104047890 */ /* 0x000fe2000fffe0ff */
[----:B------:R-:W-:Y:S02]  /*1f00*/  IMAD.IADD R6, R11, 0x1, R6 ;  /* 0x000000010b067824 */ /* 0x000fe400078e0206 */
[----:B------:R-:W-:Y:S01]  /*1f10*/  IMAD.IADD R3, R3, 0x1, -R11 ;  /* 0x0000000103037824 */ /* 0x000fe200078e0a0b */
[----:B------:R-:W-:Y:S01]  /*1f20*/  ISETP.GT.U32.AND P0, PT, R7, R14, PT ;  /* 0x0000000e0700720c */ /* 0x000fe20003f04070 */
[----:B------:R-:W-:-:S12]  /*1f30*/  IMAD.IADD R2, R11, 0x1, R2 ;  /* 0x000000010b027824 */ /* 0x000fd800078e0202 */
[----:B------:R-:W-:Y:S05]  /*1f40*/  @!P0 BRA `(.L_x_138) ;  /* 0xfffffffc00708947 */ /* 0x000fea000383ffff */
.L_x_137:
[----:B------:R-:W-:Y:S01]  /*1f50*/  IMAD.IADD R12, R8, 0x1, -R7 ;  /* 0x00000001080c7824 */ /* 0x000fe200078e0a07 */
[----:B------:R-:W-:Y:S04]  /*1f60*/  BSSY.RECONVERGENT B1, `(.L_x_136) ;  /* 0x00000c9000017945 */ /* 0x000fe80003800200 */
[----:B------:R-:W-:-:S04]  /*1f70*/  ISETP.GE.AND P0, PT, R5, R12, PT ;  /* 0x0000000c0500720c */ /* 0x000fc80003f06270 */
[----:B------:R-:W-:-:S13]  /*1f80*/  ISETP.GE.U32.OR P0, PT, R7, R8, P0 ;  /* 0x000000080700720c */ /* 0x000fda0000706470 */
[----:B------:R-:W-:Y:S05]  /*1f90*/  @P0 BRA `(.L_x_139) ;  /* 0x0000000c00140947 */ /* 0x000fea0003800000 */
[----:B------:R-:W0:Y:S01]  /*1fa0*/  LDC R12, c[0x0][0x3ac] ;  /* 0x0000eb00ff0c7b82 */ /* 0x000e220000000800 */
[----:B------:R-:W-:Y:S01]  /*1fb0*/  LOP3.LUT R11, RZ, R5, RZ, 0x33, !PT ;  /* 0x00000005ff0b7212 */ /* 0x000fe200078e33ff */
[----:B------:R-:W-:Y:S01]  /*1fc0*/  BSSY.RECONVERGENT B2, `(.L_x_140) ;  /* 0x0000065000027945 */ /* 0x000fe20003800200 */
[----:B------:R-:W-:Y:S02]  /*1fd0*/  IMAD.MOV.U32 R22, RZ, RZ, R5 ;  /* 0x000000ffff167224 */ /* 0x000fe400078e0005 */
[----:B------:R-:W-:Y:S01]  /*1fe0*/  IADD3 R8, PT, PT, -R9, R8, R11 ;  /* 0x0000000809087210 */ /* 0x000fe20007ffe10b */
[----:B0-----:R-:W-:-:S04]  /*1ff0*/  IMAD R9, R12, UR4, RZ ;  /* 0x000000040c097c24 */ /* 0x001fc8000f8e02ff */
[----:B------:R-:W-:-:S05]  /*2000*/  IMAD R8, R9, -0xe00, R8 ;  /* 0xfffff20009087824 */ /* 0x000fca00078e0208 */
[C---:B------:R-:W-:Y:S02]  /*2010*/  ISETP.GE.U32.AND P0, PT, R8.reuse, 0x1e00, PT ;  /* 0x00001e000800780c */ /* 0x040fe40003f06070 */
[----:B------:R-:W-:-:S04]  /*2020*/  LEA.HI R8, R8, 0x1, RZ, 0x17 ;  /* 0x0000000108087811 */ /* 0x000fc800078fb8ff */
[----:B------:R-:W-:-:S07]  /*2030*/  LOP3.LUT R9, R8, 0xf, RZ, 0xc0, !PT ;  /* 0x0000000f08097812 */ /* 0x000fce00078ec0ff */
[----:B------:R-:W-:Y:S05]  /*2040*/  @!P0 BRA `(.L_x_141) ;  /* 0x0000000400708947 */ /* 0x000fea0003800000 */
[----:B------:R-:W0:Y:S01]  /*2050*/  LDC.64 R12, c[0x0][0x380] ;  /* 0x0000e000ff0c7b82 */ /* 0x000e220000000a00 */
[----:B------:R-:W-:Y:S01]  /*2060*/  LEA.HI R11, R3, 0x1, RZ, 0x17 ;  /* 0x00000001030b7811 */ /* 0x000fe200078fb8ff */
[----:B------:R-:W-:Y:S03]  /*2070*/  BSSY.RECONVERGENT B3, `(.L_x_142) ;  /* 0x0000058000037945 */ /* 0x000fe60003800200 */
[----:B------:R-:W-:Y:S02]  /*2080*/  LOP3.LUT R24, R11, 0xfffff0, RZ, 0xc0, !PT ;  /* 0x00fffff00b187812 */ /* 0x000fe400078ec0ff */
[----:B------:R-:W-:-:S03]  /*2090*/  LOP3.LUT R11, R5, 0x1000, RZ, 0xfc, !PT ;  /* 0x00001000050b7812 */ /* 0x000fc600078efcff */
[----:B------:R-:W-:-:S07]  /*20a0*/  IMAD.MOV R24, RZ, RZ, -R24 ;  /* 0x000000ffff187224 */ /* 0x000fce00078e0a18 */
.L_x_143:
[C---:B------:R-:W-:Y:S02]  /*20b0*/  VIADD R15, R2.reuse, 0xfffff000 ;  /* 0xfffff000020f7836 */ /* 0x040fe40000000000 */
[----:B------:R-:W-:Y:S02]  /*20c0*/  VIADD R17, R2, 0xfffff200 ;  /* 0xfffff20002117836 */ /* 0x000fe40000000000 */
[----:B0-----:R-:W-:-:S04]  /*20d0*/  IMAD.WIDE.U32 R14, R15, 0x4, R12 ;  /* 0x000000040f0e7825 */ /* 0x001fc800078e000c */
[--C-:B------:R-:W-:Y:S02]  /*20e0*/  IMAD.WIDE.U32 R16, R17, 0x4, R12.reuse ;  /* 0x0000000411107825 */ /* 0x100fe400078e000c */
[----:B------:R-:W2:Y:S02]  /*20f0*/  LDG.E R15, desc[UR6][R14.64] ;  /* 0x000000060e0f7981 */ /* 0x000ea4000c1e1900 */
[C---:B------:R-:W-:Y:S02]  /*2100*/  VIADD R19, R2.reuse, 0xfffff400 ;  /* 0xfffff40002137836 */ /* 0x040fe40000000000 */
[----:B------:R-:W-:Y:S01]  /*2110*/  VIADD R21, R2, 0xfffff600 ;  /* 0xfffff60002157836 */ /* 0x000fe20000000000 */
[----:B------:R-:W3:Y:S01]  /*2120*/  LDG.E R16, desc[UR6][R16.64] ;  /* 0x0000000610107981 */ /* 0x000ee2000c1e1900 */
[----:B------:R-:W-:-:S04]  /*2130*/  IMAD.WIDE.U32 R18, R19, 0x4, R12 ;  /* 0x0000000413127825 */ /* 0x000fc800078e000c */
[--C-:B------:R-:W-:Y:S02]  /*2140*/  IMAD.WIDE.U32 R20, R21, 0x4, R12.reuse ;  /* 0x0000000415147825 */ /* 0x100fe400078e000c */
[----:B------:R-:W4:Y:S02]  /*2150*/  LDG.E R18, desc[UR6][R18.64] ;  /* 0x0000000612127981 */ /* 0x000f24000c1e1900 */
[C---:B------:R-:W-:Y:S02]  /*2160*/  VIADD R23, R2.reuse, 0xfffff800 ;  /* 0xfffff80002177836 */ /* 0x040fe40000000000 */
[----:B------:R-:W-:Y:S01]  /*2170*/  VIADD R27, R2, 0xfffffa00 ;  /* 0xfffffa00021b7836 */ /* 0x000fe20000000000 */
[----:B------:R-:W5:Y:S01]  /*2180*/  LDG.E R21, desc[UR6][R20.64] ;  /* 0x0000000614157981 */ /* 0x000f62000c1e1900 */
[----:B------:R-:W-:-:S04]  /*2190*/  IMAD.WIDE.U32 R22, R23, 0x4, R12 ;  /* 0x0000000417167825 */ /* 0x000fc800078e000c */
[----:B------:R-:W-:Y:S02]  /*21a0*/  IMAD.WIDE.U32 R26, R27, 0x4, R12 ;  /* 0x000000041b1a7825 */ /* 0x000fe400078e000c */
[----:B------:R0:W5:Y:S04]  /*21b0*/  LDG.E R22, desc[UR6][R22.64] ;  /* 0x0000000616167981 */ /* 0x000168000c1e1900 */
[----:B------:R-:W5:Y:S01]  /*21c0*/  LDG.E R27, desc[UR6][R26.64] ;  /* 0x000000061a1b7981 */ /* 0x000f62000c1e1900 */
[----:B------:R-:W-:-:S04]  /*21d0*/  VIADD R29, R2, 0xfffffc00 ;  /* 0xfffffc00021d7836 */ /* 0x000fc80000000000 */
[----:B------:R-:W-:-:S04]  /*21e0*/  IMAD.WIDE.U32 R28, R29, 0x4, R12 ;  /* 0x000000041d1c7825 */ /* 0x000fc800078e000c */
[C---:B0-----:R-:W-:Y:S02]  /*21f0*/  VIADD R23, R2.reuse, 0x600 ;  /* 0x0000060002177836 */ /* 0x041fe40000000000 */
[----:B------:R0:W5:Y:S02]  /*2200*/  LDG.E R28, desc[UR6][R28.64] ;  /* 0x000000061c1c7981 */ /* 0x000164000c1e1900 */
[----:B0-----:R-:W-:Y:S01]  /*2210*/  VIADD R29, R2, 0x800 ;  /* 0x00000800021d7836 */ /* 0x001fe20000000000 */
[--C-:B--2---:R-:W-:Y:S02]  /*2220*/  SHF.R.S32.HI R17, RZ, 0x1f, R15.reuse ;  /* 0x0000001fff117819 */ /* 0x104fe4000001140f */
[----:B---3--:R-:W-:Y:S01]  /*2230*/  IADD3 R4, P0, P1, R16, R4, R15 ;  /* 0x0000000410047210 */ /* 0x008fe2000791e00f */
[----:B------:R-:W-:Y:S01]  /*2240*/  VIADD R15, R2, 0xfffffe00 ;  /* 0xfffffe00020f7836 */ /* 0x000fe20000000000 */
[----:B------:R-:W-:-:S03]  /*2250*/  SHF.R.S32.HI R16, RZ, 0x1f, R16 ;  /* 0x0000001fff107819 */ /* 0x000fc60000011410 */
[----:B------:R-:W-:Y:S01]  /*2260*/  IMAD.WIDE.U32 R14, R15, 0x4, R12 ;  /* 0x000000040f0e7825 */ /* 0x000fe200078e000c */
[----:B------:R-:W-:Y:S02]  /*2270*/  IADD3.X R10, PT, PT, R16, R10, R17, P0, P1 ;  /* 0x0000000a100a7210 */ /* 0x000fe400007e2411 */
[--C-:B----4-:R-:W-:Y:S02]  /*2280*/  SHF.R.S32.HI R19, RZ, 0x1f, R18.reuse ;  /* 0x0000001fff137819 */ /* 0x110fe40000011412 */
[----:B------:R0:W2:Y:S01]  /*2290*/  LDG.E R25, desc[UR6][R14.64] ;  /* 0x000000060e197981 */ /* 0x0000a2000c1e1900 */
[----:B-----5:R-:W-:Y:S02]  /*22a0*/  IADD3 R4, P0, P1, R21, R4, R18 ;  /* 0x0000000415047210 */ /* 0x020fe4000791e012 */
[----:B------:R-:W-:Y:S01]  /*22b0*/  SHF.R.S32.HI R18, RZ, 0x1f, R21 ;  /* 0x0000001fff127819 */ /* 0x000fe20000011415 */
[C---:B------:R-:W-:Y:S02]  /*22c0*/  VIADD R21, R2.reuse, 0x200 ;  /* 0x0000020002157836 */ /* 0x040fe40000000000 */
[----:B------:R-:W-:Y:S01]  /*22d0*/  IMAD.WIDE.U32 R16, R2, 0x4, R12 ;  /* 0x0000000402107825 */ /* 0x000fe200078e000c */
[----:B0-----:R-:W-:-:S03]  /*22e0*/  IADD3.X R15, PT, PT, R18, R10, R19, P0, P1 ;  /* 0x0000000a120f7210 */ /* 0x001fc600007e2413 */
[----:B------:R-:W-:Y:S01]  /*22f0*/  IMAD.WIDE.U32 R20, R21, 0x4, R12 ;  /* 0x0000000415147825 */ /* 0x000fe200078e000c */
[----:B------:R0:W3:Y:S01]  /*2300*/  LDG.E R26, desc[UR6][R16.64] ;  /* 0x00000006101a7981 */ /* 0x0000e2000c1e1900 */
[--C-:B------:R-:W-:Y:S02]  /*2310*/  IADD3 R10, P0, P1, R27, R4, R22.reuse ;  /* 0x000000041b0a7210 */ /* 0x100fe4000791e016 */
[----:B------:R-:W-:Y:S01]  /*2320*/  SHF.R.S32.HI R4, RZ, 0x1f, R22 ;  /* 0x0000001fff047819 */ /* 0x000fe20000011416 */
[----:B------:R-:W-:Y:S01]  /*2330*/  VIADD R19, R2, 0x400 ;  /* 0x0000040002137836 */ /* 0x000fe20000000000 */
[----:B------:R-:W-:Y:S02]  /*2340*/  SHF.R.S32.HI R18, RZ, 0x1f, R27 ;  /* 0x0000001fff127819 */ /* 0x000fe4000001141b */
[----:B------:R-:W3:Y:S02]  /*2350*/  LDG.E R27, desc[UR6][R20.64] ;  /* 0x00000006141b7981 */ /* 0x000ee4000c1e1900 */
[----:B------:R-:W-:Y:S01]  /*2360*/  IADD3.X R4, PT, PT, R18, R15, R4, P0, P1 ;  /* 0x0000000f12047210 */ /* 0x000fe200007e2404 */
[----:B------:R-:W-:-:S04]  /*2370*/  IMAD.WIDE.U32 R14, R19, 0x4, R12 ;  /* 0x00000004130e7825 */ /* 0x000fc800078e000c */
[----:B0-----:R-:W-:-:S04]  /*2380*/  IMAD.WIDE.U32 R16, R23, 0x4, R12 ;  /* 0x0000000417107825 */ /* 0x001fc800078e000c */
[----:B------:R-:W-:Y:S02]  /*2390*/  VIADD R23, R2, 0xa00 ;  /* 0x00000a0002177836 */ /* 0x000fe40000000000 */
[--C-:B------:R-:W-:Y:S01]  /*23a0*/  IMAD.WIDE.U32 R18, R29, 0x4, R12.reuse ;  /* 0x000000041d127825 */ /* 0x100fe200078e000c */
[----:B------:R-:W4:Y:S04]  /*23b0*/  LDG.E R16, desc[UR6][R16.64] ;  /* 0x0000000610107981 */ /* 0x000f28000c1e1900 */
[----:B------:R0:W4:Y:S04]  /*23c0*/  LDG.E R29, desc[UR6][R14.64] ;  /* 0x000000060e1d7981 */ /* 0x000128000c1e1900 */
[----:B------:R-:W5:Y:S01]  /*23d0*/  LDG.E R18, desc[UR6][R18.64] ;  /* 0x0000000612127981 */ /* 0x000f62000c1e1900 */
[----:B0-----:R-:W-:-:S06]  /*23e0*/  IMAD.WIDE.U32 R14, R23, 0x4, R12 ;  /* 0x00000004170e7825 */ /* 0x001fcc00078e000c */
[----:B------:R-:W5:Y:S01]  /*23f0*/  LDG.E R15, desc[UR6][R14.64] ;  /* 0x000000060e0f7981 */ /* 0x000f62000c1e1900 */
[C---:B------:R-:W-:Y:S02]  /*2400*/  VIADD R21, R2.reuse, 0xc00 ;  /* 0x00000c0002157836 */ /* 0x040fe40000000000 */
[----:B------:R-:W-:Y:S02]  /*2410*/  VIADD R23, R2, 0xe00 ;  /* 0x00000e0002177836 */ /* 0x000fe40000000000 */
[----:B------:R-:W-:-:S04]  /*2420*/  IMAD.WIDE.U32 R20, R21, 0x4, R12 ;  /* 0x0000000415147825 */ /* 0x000fc800078e000c */
[----:B------:R-:W-:Y:S02]  /*2430*/  IMAD.WIDE.U32 R22, R23, 0x4, R12 ;  /* 0x0000000417167825 */ /* 0x000fe400078e000c */
[----:B------:R-:W5:Y:S04]  /*2440*/  LDG.E R20, desc[UR6][R20.64] ;  /* 0x0000000614147981 */ /* 0x000f68000c1e1900 */
[----:B------:R-:W5:Y:S01]  /*2450*/  LDG.E R23, desc[UR6][R22.64] ;  /* 0x0000000616177981 */ /* 0x000f62000c1e1900 */
[----:B------:R-:W-:Y:S01]  /*2460*/  SHF.R.S32.HI R17, RZ, 0x1f, R28 ;  /* 0x0000001fff117819 */ /* 0x000fe2000001141c */
[----:B------:R-:W-:Y:S02]  /*2470*/  VIADD R24, R24, 0x10 ;  /* 0x0000001018187836 */ /* 0x000fe40000000000 */
[----:B------:R-:W-:-:S02]  /*2480*/  VIADD R11, R11, 0x2000 ;  /* 0x000020000b0b7836 */ /* 0x000fc40000000000 */
[----:B------:R-:W-:Y:S01]  /*2490*/  VIADD R2, R2, 0x2000 ;  /* 0x0000200002027836 */ /* 0x000fe20000000000 */
[----:B--2---:R-:W-:Y:S02]  /*24a0*/  IADD3 R10, P0, P1, R25, R10, R28 ;  /* 0x0000000a190a7210 */ /* 0x004fe4000791e01c */
        /* <DEDUP_REMOVED lines=21> */
.L_x_142:
[----:B------:R-:W-:-:S07]  /*2600*/  VIADD R22, R11, 0xfffff000 ;  /* 0xfffff0000b167836 */ /* 0x000fce0000000000 */
.L_x_141:
[----:B------:R-:W-:Y:S05]  /*2610*/  BSYNC.RECONVERGENT B2 ;  /* 0x0000000000027941 */ /* 0x000fea0003800200 */
.L_x_140:
        /* <DEDUP_REMOVED lines=8> */
[----:B------:R-:W-:-:S04]  /*26a0*/  IMAD.IADD R11, R22, 0x1, R7 ;  /* 0x00000001160b7824 */ /* 0x000fc800078e0207 */
        /* <DEDUP_REMOVED lines=40> */
.L_x_145:
[----:B------:R-:W-:Y:S05]  /*2930*/  BSYNC.RECONVERGENT B2 ;  /* 0x0000000000027941 */ /* 0x000fea0003800200 */
.L_x_144:
[----:B------:R-:W-:Y:S05]  /*2940*/  @!P0 BRA `(.L_x_139) ;  /* 0x0000000000a88947 */ /* 0x000fea0003800000 */
[----:B------:R-:W-:Y:S01]  /*2950*/  ISETP.GE.U32.AND P0, PT, R2, 0x4, PT ;  /* 0x000000040200780c */ /* 0x000fe20003f06070 */
[----:B------:R-:W-:Y:S01]  /*2960*/  BSSY.RECONVERGENT B2, `(.L_x_146) ;  /* 0x0000019000027945 */ /* 0x000fe20003800200 */
[----:B------:R-:W-:-:S11]  /*2970*/  LOP3.LUT P1, RZ, R8, 0x3, RZ, 0xc0, !PT ;  /* 0x0000000308ff7812 */ /* 0x000fd6000782c0ff */
[----:B------:R-:W-:Y:S05]  /*2980*/  @!P0 BRA `(.L_x_147) ;  /* 0x0000000000588947 */ /* 0x000fea0003800000 */
[----:B------:R-:W0:Y:S01]  /*2990*/  LDC.64 R8, c[0x0][0x380] ;  /* 0x0000e000ff087b82 */ /* 0x000e220000000a00 */
[----:B------:R-:W-:-:S04]  /*29a0*/  IMAD.IADD R7, R22, 0x1, R7 ;  /* 0x0000000116077824 */ /* 0x000fc800078e0207 */
[C---:B------:R-:W-:Y:S02]  /*29b0*/  VIADD R13, R7.reuse, 0x200 ;  /* 0x00000200070d7836 */ /* 0x040fe40000000000 */
[C---:B------:R-:W-:Y:S02]  /*29c0*/  VIADD R17, R7.reuse, 0x400 ;  /* 0x0000040007117836 */ /* 0x040fe40000000000 */
[----:B0-----:R-:W-:-:S04]  /*29d0*/  IMAD.WIDE.U32 R14, R7, 0x4, R8 ;  /* 0x00000004070e7825 */ /* 0x001fc800078e0008 */
[--C-:B------:R-:W-:Y:S02]  /*29e0*/  IMAD.WIDE.U32 R12, R13, 0x4, R8.reuse ;  /* 0x000000040d0c7825 */ /* 0x100fe400078e0008 */
[----:B------:R-:W2:Y:S02]  /*29f0*/  LDG.E R15, desc[UR6][R14.64] ;  /* 0x000000060e0f7981 */ /* 0x000ea4000c1e1900 */
[----:B------:R-:W-:Y:S02]  /*2a00*/  VIADD R7, R7, 0x600 ;  /* 0x0000060007077836 */ /* 0x000fe40000000000 */
[--C-:B------:R-:W-:Y:S01]  /*2a10*/  IMAD.WIDE.U32 R16, R17, 0x4, R8.reuse ;  /* 0x0000000411107825 */ /* 0x100fe200078e0008 */
[----:B------:R-:W3:Y:S03]  /*2a20*/  LDG.E R12, desc[UR6][R12.64] ;  /* 0x000000060c0c7981 */ /* 0x000ee6000c1e1900 */
[----:B------:R-:W-:-:S02]  /*2a30*/  IMAD.WIDE.U32 R8, R7, 0x4, R8 ;  /* 0x0000000407087825 */ /* 0x000fc400078e0008 */
[----:B------:R-:W4:Y:S04]  /*2a40*/  LDG.E R17, desc[UR6][R16.64] ;  /* 0x0000000610117981 */ /* 0x000f28000c1e1900 */
[----:B------:R-:W5:Y:S01]  /*2a50*/  LDG.E R8, desc[UR6][R8.64] ;  /* 0x0000000608087981 */ /* 0x000f62000c1e1900 */
[----:B------:R-:W-:Y:S01]  /*2a60*/  VIADD R22, R22, 0x800 ;  /* 0x0000080016167836 */ /* 0x000fe20000000000 */
[--C-:B--2---:R-:W-:Y:S02]  /*2a70*/  SHF.R.S32.HI R7, RZ, 0x1f, R15.reuse ;  /* 0x0000001fff077819 */ /* 0x104fe4000001140f */
[----:B---3--:R-:W-:Y:S02]  /*2a80*/  IADD3 R4, P0, P2, R12, R4, R15 ;  /* 0x000000040c047210 */ /* 0x008fe40007a1e00f */
[----:B------:R-:W-:-:S02]  /*2a90*/  SHF.R.S32.HI R2, RZ, 0x1f, R12 ;  /* 0x0000001fff027819 */ /* 0x000fc4000001140c */
[----:B----4-:R-:W-:Y:S02]  /*2aa0*/  SHF.R.S32.HI R11, RZ, 0x1f, R17 ;  /* 0x0000001fff0b7819 */ /* 0x010fe40000011411 */
[----:B------:R-:W-:Y:S02]  /*2ab0*/  IADD3.X R2, PT, PT, R2, R10, R7, P0, P2 ;  /* 0x0000000a02027210 */ /* 0x000fe400007e4407 */
[----:B-----5:R-:W-:Y:S02]  /*2ac0*/  IADD3 R4, P3, P4, R8, R4, R17 ;  /* 0x0000000408047210 */ /* 0x020fe40007c7e011 */
[----:B------:R-:W-:-:S04]  /*2ad0*/  SHF.R.S32.HI R10, RZ, 0x1f, R8 ;  /* 0x0000001fff0a7819 */ /* 0x000fc80000011408 */
[----:B------:R-:W-:-:S07]  /*2ae0*/  IADD3.X R10, PT, PT, R10, R2, R11, P3, P4 ;  /* 0x000000020a0a7210 */ /* 0x000fce0001fe840b */
.L_x_147:
[----:B------:R-:W-:Y:S05]  /*2af0*/  BSYNC.RECONVERGENT B2 ;  /* 0x0000000000027941 */ /* 0x000fea0003800200 */
.L_x_146:
[----:B------:R-:W-:Y:S05]  /*2b00*/  @!P1 BRA `(.L_x_139) ;  /* 0x0000000000389947 */ /* 0x000fea0003800000 */
[----:B------:R-:W0:Y:S01]  /*2b10*/  LDC.64 R8, c[0x0][0x380] ;  /* 0x0000e000ff087b82 */ /* 0x000e220000000a00 */
[----:B------:R-:W-:Y:S01]  /*2b20*/  LOP3.LUT R2, R3, 0xffff, RZ, 0xc0, !PT ;  /* 0x0000ffff03027812 */ /* 0x000fe200078ec0ff */
[----:B------:R-:W-:-:S03]  /*2b30*/  IMAD.IADD R7, R22, 0x1, R6 ;  /* 0x0000000116077824 */ /* 0x000fc600078e0206 */
[----:B------:R-:W-:-:S04]  /*2b40*/  LEA.HI R2, R2, 0x1, RZ, 0x17 ;  /* 0x0000000102027811 */ /* 0x000fc800078fb8ff */
[----:B------:R-:W-:-:S05]  /*2b50*/  LOP3.LUT R2, R2, 0x3, RZ, 0xc0, !PT ;  /* 0x0000000302027812 */ /* 0x000fca00078ec0ff */
[----:B------:R-:W-:-:S07]  /*2b60*/  IMAD.MOV R6, RZ, RZ, -R2 ;  /* 0x000000ffff067224 */ /* 0x000fce00078e0a02 */
.L_x_148:
        /* <DEDUP_REMOVED lines=8> */
.L_x_139:
[----:B------:R-:W-:Y:S05]  /*2bf0*/  BSYNC.RECONVERGENT B1 ;  /* 0x0000000000017941 */ /* 0x000fea0003800200 */
.L_x_136:
        /* <DEDUP_REMOVED lines=32> */
[----:B------:R-:W-:Y:S01]  /*2e00*/  @!P2 MOV R8, 0x400 ;  /* 0x000004000008a802 */ /* 0x000fe20000000f00 */
[----:B------:R-:W-:Y:S01]  /*2e10*/  IMAD.X R4, R3, 0x1, R6, P0 ;  /* 0x0000000103047824 */ /* 0x000fe200000e0606 */
[----:B------:R-:W-:Y:S02]  /*2e20*/  @!P2 SHF.R.U32.HI R6, RZ, 0x2, R5 ;  /* 0x00000002ff06a819 */ /* 0x000fe40000011605 */
[----:B--2---:R-:W-:Y:S02]  /*2e30*/  @!P2 LEA R11, R11, R8, 0x18 ;  /* 0x000000080b0ba211 */ /* 0x004fe400078ec0ff */
[----:B------:R-:W1:Y:S01]  /*2e40*/  SHFL.DOWN PT, R3, R4, 0x10, 0x1f ;  /* 0x0a001f0004037f89 */ /* 0x000e6200000e0000 */
[----:B------:R-:W-:-:S05]  /*2e50*/  @!P2 LOP3.LUT R6, R6, 0xf8, RZ, 0xc0, !PT ;  /* 0x000000f80606a812 */ /* 0x000fca00078ec0ff */
        /* <DEDUP_REMOVED lines=9> */
[----:B------:R-:W0:Y:S01]  /*2ef0*/  S2UR UR5, SR_CgaCtaId ;  /* 0x00000000000579c3 */ /* 0x000e220000008800 */
[----:B------:R-:W-:Y:S02]  /*2f00*/  UMOV UR4, 0x400 ;  /* 0x0000040000047882 */ /* 0x000fe40000000000 */
[----:B0-----:R-:W-:-:S09]  /*2f10*/  ULEA UR4, UR5, UR4, 0x18 ;  /* 0x0000000405047291 */ /* 0x001fd2000f8ec0ff */
[----:B------:R-:W-:Y:S04]  /*2f20*/  LDS.64 R8, [UR4+0x18] ;  /* 0x00001804ff087984 */ /* 0x000fe80008000a00 */
[----:B------:R-:W2:Y:S04]  /*2f30*/  LDS.128 R24, [UR4+0x20] ;  /* 0x00002004ff187984 */ /* 0x000ea80008000c00 */
[----:B------:R-:W0:Y:S04]  /*2f40*/  LDS.128 R4, [UR4+0x30] ;  /* 0x00003004ff047984 */ /* 0x000e280008000c00 */
[----:B------:R-:W1:Y:S04]  /*2f50*/  LDS.128 R20, [UR4+0x40] ;  /* 0x00004004ff147984 */ /* 0x000e680008000c00 */
[----:B------:R-:W3:Y:S04]  /*2f60*/  LDS.128 R16, [UR4+0x50] ;  /* 0x00005004ff107984 */ /* 0x000ee80008000c00 */
[----:B------:R-:W4:Y:S01]  /*2f70*/  LDS.128 R12, [UR4+0x60] ;  /* 0x00006004ff0c7984 */ /* 0x000f220008000c00 */
[----:B--2---:R-:W-:-:S04]  /*2f80*/  IADD3 R11, P1, P2, R24, R8, R2 ;  /* 0x00000008180b7210 */ /* 0x004fc80007a3e002 */
[----:B------:R-:W-:Y:S02]  /*2f90*/  IADD3.X R25, PT, PT, R25, R9, R3, P1, P2 ;  /* 0x0000000919197210 */ /* 0x000fe40000fe4403 */
[----:B0-----:R-:W-:Y:S02]  /*2fa0*/  IADD3 R3, P1, P2, R4, R11, R26 ;  /* 0x0000000b04037210 */ /* 0x001fe40007a3e01a */
[----:B------:R-:W0:Y:S02]  /*2fb0*/  LDS.128 R8, [UR4+0x70] ;  /* 0x00007004ff087984 */ /* 0x000e240008000c00 */
[----:B------:R-:W-:Y:S02]  /*2fc0*/  IADD3.X R5, PT, PT, R5, R25, R27, P1, P2 ;  /* 0x0000001905057210 */ /* 0x000fe40000fe441b */
[----:B------:R-:W2:Y:S01]  /*2fd0*/  LDS.128 R24, [UR4+0x80] ;  /* 0x00008004ff187984 */ /* 0x000ea20008000c00 */
[----:B-1----:R-:W-:-:S04]  /*2fe0*/  IADD3 R3, P1, P2, R20, R3, R6 ;  /* 0x0000000314037210 */ /* 0x002fc80007a3e006 */
[----:B---3--:R-:W-:Y:S02]  /*2ff0*/  IADD3 R3, P3, P4, R16, R3, R22 ;  /* 0x0000000310037210 */ /* 0x008fe40007c7e016 */
[----:B------:R-:W-:Y:S02]  /*3000*/  IADD3.X R7, PT, PT, R21, R5, R7, P1, P2 ;  /* 0x0000000515077210 */ /* 0x000fe40000fe4407 */
[----:B----4-:R-:W-:Y:S02]  /*3010*/  IADD3 R3, P1, P2, R12, R3, R18 ;  /* 0x000000030c037210 */ /* 0x010fe40007a3e012 */
[----:B------:R-:W-:-:S04]  /*3020*/  IADD3.X R17, PT, PT, R17, R7, R23, P3, P4 ;  /* 0x0000000711117210 */ /* 0x000fc80001fe8417 */
[----:B------:R-:W-:Y:S02]  /*3030*/  IADD3.X R13, PT, PT, R13, R17, R19, P1, P2 ;  /* 0x000000110d0d7210 */ /* 0x000fe40000fe4413 */
[----:B0-----:R-:W-:-:S04]  /*3040*/  IADD3 R3, P3, P4, R8, R3, R14 ;  /* 0x0000000308037210 */ /* 0x001fc80007c7e00e */
[----:B--2---:R-:W-:Y:S02]  /*3050*/  IADD3 R3, P1, P2, R24, R3, R10 ;  /* 0x0000000318037210 */ /* 0x004fe40007a3e00a */
[----:B------:R-:W-:Y:S02]  /*3060*/  IADD3.X R9, PT, PT, R9, R13, R15, P3, P4 ;  /* 0x0000000d09097210 */ /* 0x000fe40001fe840f */
[----:B------:R-:W-:Y:S02]  /*3070*/  IADD3 R2, P3, PT, R3, R26, RZ ;  /* 0x0000001a03027210 */ /* 0x000fe40007f7e0ff */
[----:B------:R-:W-:-:S05]  /*3080*/  IADD3.X R3, PT, PT, R25, R9, R11, P1, P2 ;  /* 0x0000000919037210 */ /* 0x000fca0000fe440b */
[----:B------:R-:W-:-:S07]  /*3090*/  IMAD.X R3, R3, 0x1, R27, P3 ;  /* 0x0000000103037824 */ /* 0x000fce00018e061b */
.L_x_135:
[----:B------:R-:W-:Y:S05]  /*30a0*/  BSYNC.RECONVERGENT B0 ;  /* 0x0000000000007941 */ /* 0x000fea0003800200 */
.L_x_119:
[----:B------:R-:W-:Y:S05]  /*30b0*/  @P0 EXIT ;  /* 0x000000000000094d */ /* 0x000fea0003800000 */
[----:B------:R-:W3:Y:S02]  /*30c0*/  LDC.64 R4, c[0x0][0x388] ;  /* 0x0000e200ff047b82 */ /* 0x000ee40000000a00 */
[----:B---3--:R-:W-:-:S05]  /*30d0*/  IMAD.WIDE.U32 R4, R0, 0x8, R4 ;  /* 0x0000000800047825 */ /* 0x008fca00078e0004 */
[----:B------:R-:W-:Y:S01]  /*30e0*/  STG.E.64 desc[UR6][R4.64], R2 ;  /* 0x0000000204007986 */ /* 0x000fe2000c101b06 */
[----:B------:R-:W-:Y:S05]  /*30f0*/  EXIT ;  /* 0x000000000000794d */ /* 0x000fea0003800000 */
.L_x_149:
        /* <DEDUP_REMOVED lines=16> */
.L_x_231:


//--------------------- .text._ZN3cub18CUB_300001_SM_10006detail6reduce28DeviceReduceSingleTileKernelINS2_10policy_hubIxjN4cuda3std3__44plusIxEEE10Policy1000EN6thrust24THRUST_300001_SM_1000_NS6detail15normal_iteratorINSD_10device_ptrIiEEEEPxjS9_xxNS7_10__identityEEEvT0_T1_T2_T3_T4_T6_ --------------------------
	.section	.text._ZN3cub18CUB_300001_SM_10006detail6reduce28DeviceReduceSingleTileKernelINS2_10policy_hubIxjN4cuda3std3__44plusIxEEE10Policy1000EN6thrust24THRUST_300001_SM_1000_NS6detail15normal_iteratorINSD_10device_ptrIiEEEEPxjS9_xxNS7_10__identityEEEvT0_T1_T2_T3_T4_T6_,"ax",@progbits
	.align	128
        .global         _ZN3cub18CUB_300001_SM_10006detail6reduce28DeviceReduceSingleTileKernelINS2_10policy_hubIxjN4cuda3std3__44plusIxEEE10Policy1000EN6thrust24THRUST_300001_SM_1000_NS6detail15normal_iteratorINSD_10device_ptrIiEEEEPxjS9_xxNS7_10__identityEEEvT0_T1_T2_T3_T4_T6_
        .type           _ZN3cub18CUB_300001_SM_10006detail6reduce28DeviceReduceSingleTileKernelINS2_10policy_hubIxjN4cuda3std3__44plusIxEEE10Policy1000EN6thrust24THRUST_300001_SM_1000_NS6detail15normal_iteratorINSD_10device_ptrIiEEEEPxjS9_xxNS7_10__identityEEEvT0_T1_T2_T3_T4_T6_,@function
        .size           _ZN3cub18CUB_300001_SM_10006detail6reduce28DeviceReduceSingleTileKernelINS2_10policy_hubIxjN4cuda3std3__44plusIxEEE10Policy1000EN6thrust24THRUST_300001_SM_1000_NS6detail15normal_iteratorINSD_10device_ptrIiEEEEPxjS9_xxNS7_10__identityEEEvT0_T1_T2_T3_T4_T6_,(.L_x_232 - _ZN3cub18CUB_300001_SM_10006detail6reduce28DeviceReduceSingleTileKernelINS2_10policy_hubIxjN4cuda3std3__44plusIxEEE10Policy1000EN6thrust24THRUST_300001_SM_1000_NS6detail15normal_iteratorINSD_10device_ptrIiEEEEPxjS9_xxNS7_10__identityEEEvT0_T1_T2_T3_T4_T6_)
        .other          _ZN3cub18CUB_300001_SM_10006detail6reduce28DeviceReduceSingleTileKernelINS2_10policy_hubIxjN4cuda3std3__44plusIxEEE10Policy1000EN6thrust24THRUST_300001_SM_1000_NS6detail15normal_iteratorINSD_10device_ptrIiEEEEPxjS9_xxNS7_10__identityEEEvT0_T1_T2_T3_T4_T6_,@"STO_CUDA_ENTRY STV_DEFAULT"
_ZN3cub18CUB_300001_SM_10006detail6reduce28DeviceReduceSingleTileKernelINS2_10policy_hubIxjN4cuda3std3__44plusIxEEE10Policy1000EN6thrust24THRUST_300001_SM_1000_NS6detail15normal_iteratorINSD_10device_ptrIiEEEEPxjS9_xxNS7_10__identityEEEvT0_T1_T2_T3_T4_T6_:
.text._ZN3cub18CUB_300001_SM_10006detail6reduce28DeviceReduceSingleTileKernelINS2_10policy_hubIxjN4cuda3std3__44plusIxEEE10Policy1000EN6thrust24THRUST_300001_SM_1000_NS6detail15normal_iteratorINSD_10device_ptrIiEEEEPxjS9_xxNS7_10__identityEEEvT0_T1_T2_T3_T4_T6_:
        /* <DEDUP_REMOVED lines=13> */
.L_x_150:
[----:B------:R-:W-:Y:S01]  /*00d0*/  ISETP.GT.U32.AND P0, PT, R32, 0xdff, PT ;  /* 0x00000dff2000780c */ /* 0x000fe20003f04070 */
[----:B------:R-:W-:-:S12]  /*00e0*/  BSSY.RECONVERGENT B0, `(.L_x_151) ;  /* 0x00002b6000007945 */ /* 0x000fd80003800200 */
        /* <DEDUP_REMOVED lines=13> */
.L_x_154:
[----:B------:R-:W-:Y:S05]  /*01c0*/  BSYNC.RECONVERGENT B1 ;  /* 0x0000000000017941 */ /* 0x000fea0003800200 */
.L_x_153:
        /* <DEDUP_REMOVED lines=17> */
.L_x_159:
        /* <DEDUP_REMOVED lines=54> */
.L_x_158:
[----:B------:R-:W-:Y:S05]  /*0640*/  BSYNC.RECONVERGENT B2 ;  /* 0x0000000000027941 */ /* 0x000fea0003800200 */
.L_x_157:
[----:B------:R-:W-:Y:S05]  /*0650*/  @!P0 BRA `(.L_x_156) ;  /* 0x0000000400148947 */ /* 0x000fea0003800000 */
[----:B------:R-:W-:Y:S01]  /*0660*/  ISETP.GE.U32.AND P1, PT, R25, 0x8, PT ;  /* 0x000000081900780c */ /* 0x000fe20003f26070 */
[----:B------:R-:W-:Y:S01]  /*0670*/  BSSY.RECONVERGENT B2, `(.L_x_160) ;  /* 0x000001f000027945 */ /* 0x000fe20003800200 */
[----:B------:R-:W-:-:S04]  /*0680*/  LOP3.LUT R16, R4, 0x7, RZ, 0xc0, !PT ;  /* 0x0000000704107812 */ /* 0x000fc800078ec0ff */
[----:B------:R-:W-:-:S07]  /*0690*/  ISETP.NE.AND P0, PT, R16, RZ, PT ;  /* 0x000000ff1000720c */ /* 0x000fce0003f05270 */
[----:B------:R-:W-:Y:S06]  /*06a0*/  @!P1 BRA `(.L_x_161) ;  /* 0x00000000006c9947 */ /* 0x000fec0003800000 */
[----:B------:R-:W0:Y:S02]  /*06b0*/  LDC.64 R6, c[0x0][0x380] ;  /* 0x0000e000ff067b82 */ /* 0x000e240000000a00 */
[----:B0-----:R-:W-:-:S05]  /*06c0*/  IMAD.WIDE.U32 R6, R3, 0x4, R6 ;  /* 0x0000000403067825 */ /* 0x001fca00078e0006 */
        /* <DEDUP_REMOVED lines=25> */
.L_x_161:
[----:B------:R-:W-:Y:S05]  /*0860*/  BSYNC.RECONVERGENT B2 ;  /* 0x0000000000027941 */ /* 0x000fea0003800200 */
.L_x_160:
        /* <DEDUP_REMOVED lines=21> */
.L_x_163:
[----:B------:R-:W-:Y:S05]  /*09c0*/  BSYNC.RECONVERGENT B2 ;  /* 0x0000000000027941 */ /* 0x000fea0003800200 */
.L_x_162:
[----:B------:R-:W-:Y:S05]  /*09d0*/  @!P1 BRA `(.L_x_156) ;  /* 0x0000000000349947 */ /* 0x000fea0003800000 */
[----:B------:R-:W0:Y:S02]  /*09e0*/  LDC.64 R6, c[0x0][0x380] ;  /* 0x0000e000ff067b82 */ /* 0x000e240000000a00 */
[----:B0-----:R-:W-:-:S04]  /*09f0*/  IMAD.WIDE.U32 R6, R3, 0x4, R6 ;  /* 0x0000000403067825 */ /* 0x001fc800078e0006 */
[----:B------:R-:W-:Y:S02]  /*0a00*/  IMAD.MOV R3, RZ, RZ, -R4 ;  /* 0x000000ffff037224 */ /* 0x000fe400078e0a04 */
[----:B------:R-:W-:-:S07]  /*0a10*/  IMAD.MOV.U32 R9, RZ, RZ, R7 ;  /* 0x000000ffff097224 */ /* 0x000fce00078e0007 */
.L_x_164:
[----:B------:R-:W-:-:S06]  /*0a20*/  IMAD.MOV.U32 R7, RZ, RZ, R9 ;  /* 0x000000ffff077224 */ /* 0x000fcc00078e0009 */
[----:B------:R0:W2:Y:S01]  /*0a30*/  LDG.E R7, desc[UR6][R6.64] ;  /* 0x0000000606077981 */ /* 0x0000a2000c1e1900 */
[----:B------:R-:W-:-:S05]  /*0a40*/  VIADD R3, R3, 0x1 ;  /* 0x0000000103037836 */ /* 0x000fca0000000000 */
[----:B------:R-:W-:Y:S02]  /*0a50*/  ISETP.NE.AND P0, PT, R3, RZ, PT ;  /* 0x000000ff0300720c */ /* 0x000fe40003f05270 */
[----:B0-----:R-:W-:-:S05]  /*0a60*/  IADD3 R6, P2, PT, R6, 0x800, RZ ;  /* 0x0000080006067810 */ /* 0x001fca0007f5e0ff */
[----:B------:R-:W-:Y:S01]  /*0a70*/  IMAD.X R9, RZ, RZ, R9, P2 ;  /* 0x000000ffff097224 */ /* 0x000fe200010e0609 */
[----:B--2---:R-:W-:-:S04]  /*0a80*/  IADD3 R0, P1, PT, R7, R0, RZ ;  /* 0x0000000007007210 */ /* 0x004fc80007f3e0ff */
[----:B------:R-:W-:Y:S01]  /*0a90*/  LEA.HI.X.SX32 R2, R7, R2, 0x1, P1 ;  /* 0x0000000207027211 */ /* 0x000fe200008f0eff */
[----:B------:R-:W-:Y:S08]  /*0aa0*/  @P0 BRA `(.L_x_164) ;  /* 0xfffffffc00dc0947 */ /* 0x000ff0000383ffff */
.L_x_156:
[----:B------:R-:W-:Y:S05]  /*0ab0*/  BSYNC.RECONVERGENT B1 ;  /* 0x0000000000017941 */ /* 0x000fea0003800200 */
.L_x_155:
        /* <DEDUP_REMOVED lines=77> */
.L_x_165:
        /* <DEDUP_REMOVED lines=26> */
[----:B------:R-:W-:Y:S01]  /*1130*/  VIADD R4, R3, 0x8 ;  /* 0x0000000803047836 */ /* 0x000fe20000000000 */
[----:B------:R-:W1:Y:S02]  /*1140*/  @!P2 S2R R11, SR_CgaCtaId ;  /* 0x00000000000ba919 */ /* 0x000e640000008800 */
        /* <DEDUP_REMOVED lines=12> */
[----:B------:R-:W-:Y:S02]  /*1210*/  IMAD.X R7, R2, 0x1, R10, P1 ;  /* 0x0000000102077824 */ /* 0x000fe400008e060a */
[----:B------:R-:W-:Y:S01]  /*1220*/  VIADD R2, R3, 0x10 ;  /* 0x0000001003027836 */ /* 0x000fe20000000000 */
[----:B------:R-:W-:Y:S02]  /*1230*/  @!P2 SHF.R.U32.HI R3, RZ, 0x2, R5 ;  /* 0x00000002ff03a819 */ /* 0x000fe40000011605 */
[----:B------:R-:W2:Y:S02]  /*1240*/  SHFL.DOWN PT, R4, R7, 0x10, R9 ;  /* 0x0a00000007047989 */ /* 0x000ea400000e0009 */
[----:B------:R-:W-:Y:S02]  /*1250*/  ISETP.GT.AND P0, PT, R2, R9, PT ;  /* 0x000000090200720c */ /* 0x000fe40003f04270 */
[----:B------:R-:W-:-:S04]  /*1260*/  @!P2 MOV R2, 0x400 ;  /* 0x000004000002a802 */ /* 0x000fc80000000f00 */
[----:B-1----:R-:W-:Y:S02]  /*1270*/  @!P2 LEA R11, R11, R2, 0x18 ;  /* 0x000000020b0ba211 */ /* 0x002fe400078ec0ff */
[----:B0-----:R-:W-:-:S04]  /*1280*/  SEL R0, R0, RZ, !P0 ;  /* 0x000000ff00007207 */ /* 0x001fc80004000000 */
[----:B------:R-:W-:Y:S02]  /*1290*/  IADD3 R2, P1, PT, R0, R6, RZ ;  /* 0x0000000600027210 */ /* 0x000fe40007f3e0ff */
[----:B------:R-:W-:Y:S02]  /*12a0*/  @!P2 LOP3.LUT R0, R3, 0xf8, RZ, 0xc0, !PT ;  /* 0x000000f80300a812 */ /* 0x000fe400078ec0ff */
[----:B--2---:R-:W-:Y:S02]  /*12b0*/  SEL R4, R4, RZ, !P0 ;  /* 0x000000ff04047207 */ /* 0x004fe40004000000 */
[----:B------:R-:W-:Y:S01]  /*12c0*/  ISETP.NE.AND P0, PT, R5, RZ, PT ;  /* 0x000000ff0500720c */ /* 0x000fe20003f05270 */
[----:B------:R-:W-:Y:S02]  /*12d0*/  @!P2 IMAD.IADD R11, R0, 0x1, R11 ;  /* 0x00000001000ba824 */ /* 0x000fe400078e020b */
        /* <DEDUP_REMOVED lines=9> */
[----:B------:R-:W-:Y:S01]  /*1370*/  ISETP.GT.U32.AND P6, PT, R32, 0x1a0, PT ;  /* 0x000001a02000780c */ /* 0x000fe20003fc4070 */
[----:B-1----:R-:W-:-:S09]  /*1380*/  ULEA UR4, UR5, UR4, 0x18 ;  /* 0x0000000405047291 */ /* 0x002fd2000f8ec0ff */
[----:B------:R-:W1:Y:S04]  /*1390*/  LDS.64 R24, [UR4+0x18] ;  /* 0x00001804ff187984 */ /* 0x000e680008000a00 */
[----:B------:R-:W2:Y:S04]  /*13a0*/  LDS.128 R4, [UR4+0x20] ;  /* 0x00002004ff047984 */ /* 0x000ea80008000c00 */
[----:B0-----:R-:W0:Y:S04]  /*13b0*/  LDS.128 R8, [UR4+0x30] ;  /* 0x00003004ff087984 */ /* 0x001e280008000c00 */
[----:B------:R-:W3:Y:S04]  /*13c0*/  LDS.128 R12, [UR4+0x40] ;  /* 0x00004004ff0c7984 */ /* 0x000ee80008000c00 */
[----:B------:R-:W4:Y:S04]  /*13d0*/  LDS.128 R16, [UR4+0x50] ;  /* 0x00005004ff107984 */ /* 0x000f280008000c00 */
[----:B------:R-:W5:Y:S01]  /*13e0*/  LDS.128 R20, [UR4+0x60] ;  /* 0x00006004ff147984 */ /* 0x000f620008000c00 */
[----:B-1----:R-:W-:-:S02]  /*13f0*/  SEL R28, R24, RZ, P1 ;  /* 0x000000ff181c7207 */ /* 0x002fc40000800000 */
[----:B------:R-:W-:Y:S02]  /*1400*/  SEL R0, R25, RZ, P1 ;  /* 0x000000ff19007207 */ /* 0x000fe40000800000 */
[----:B--2---:R-:W-:Y:S01]  /*1410*/  SEL R33, R4, RZ, P2 ;  /* 0x000000ff04217207 */ /* 0x004fe20001000000 */
[----:B------:R-:W1:Y:S01]  /*1420*/  LDS.128 R24, [UR4+0x70] ;  /* 0x00007004ff187984 */ /* 0x000e620008000c00 */
[----:B------:R-:W-:Y:S02]  /*1430*/  SEL R4, R5, RZ, P2 ;  /* 0x000000ff05047207 */ /* 0x000fe40001000000 */
[----:B------:R-:W-:Y:S02]  /*1440*/  IADD3 R33, P3, P4, R33, R28, R2 ;  /* 0x0000001c21217210 */ /* 0x000fe40007c7e002 */
[----:B------:R-:W2:Y:S01]  /*1450*/  LDS.128 R28, [UR4+0x80] ;  /* 0x00008004ff1c7984 */ /* 0x000ea20008000c00 */
[C---:B------:R-:W-:Y:S02]  /*1460*/  ISETP.GT.U32.AND P1, PT, R32.reuse, 0x60, PT ;  /* 0x000000602000780c */ /* 0x040fe40003f24070 */
[----:B------:R-:W-:-:S02]  /*1470*/  ISETP.GT.U32.AND P2, PT, R32, 0x80, PT ;  /* 0x000000802000780c */ /* 0x000fc40003f44070 */
[----:B------:R-:W-:Y:S02]  /*1480*/  SEL R5, R6, RZ, P1 ;  /* 0x000000ff06057207 */ /* 0x000fe40000800000 */
[----:B0-----:R-:W-:Y:S02]  /*1490*/  SEL R2, R8, RZ, P2 ;  /* 0x000000ff08027207 */ /* 0x001fe40001000000 */
[----:B------:R-:W-:Y:S02]  /*14a0*/  IADD3.X R0, PT, PT, R4, R0, R3, P3, P4 ;  /* 0x0000000004007210 */ /* 0x000fe40001fe8403 */
[----:B------:R-:W-:Y:S02]  /*14b0*/  SEL R7, R7, RZ, P1 ;  /* 0x000000ff07077207 */ /* 0x000fe40000800000 */
[----:B------:R-:W-:Y:S02]  /*14c0*/  SEL R4, R9, RZ, P2 ;  /* 0x000000ff09047207 */ /* 0x000fe40001000000 */
[----:B------:R-:W-:-:S02]  /*14d0*/  IADD3 R2, P3, P4, R2, R33, R5 ;  /* 0x0000002102027210 */ /* 0x000fc40007c7e005 */
[C---:B------:R-:W-:Y:S02]  /*14e0*/  ISETP.GT.U32.AND P1, PT, R32.reuse, 0xa0, PT ;  /* 0x000000a02000780c */ /* 0x040fe40003f24070 */
[----:B------:R-:W-:Y:S02]  /*14f0*/  ISETP.GT.U32.AND P2, PT, R32, 0xc0, PT ;  /* 0x000000c02000780c */ /* 0x000fe40003f44070 */
[----:B------:R-:W-:Y:S02]  /*1500*/  IADD3.X R4, PT, PT, R4, R0, R7, P3, P4 ;  /* 0x0000000004047210 */ /* 0x000fe40001fe8407 */
[----:B------:R-:W-:Y:S02]  /*1510*/  SEL R3, R10, RZ, P1 ;  /* 0x000000ff0a037207 */ /* 0x000fe40000800000 */
[----:B---3--:R-:W-:Y:S02]  /*1520*/  SEL R0, R12, RZ, P2 ;  /* 0x000000ff0c007207 */ /* 0x008fe40001000000 */
[----:B------:R-:W-:-:S02]  /*1530*/  SEL R10, R11, RZ, P1 ;  /* 0x000000ff0b0a7207 */ /* 0x000fc40000800000 */
[----:B------:R-:W-:Y:S02]  /*1540*/  ISETP.GT.U32.AND P1, PT, R32, 0xe0, PT ;  /* 0x000000e02000780c */ /* 0x000fe40003f24070 */
[----:B------:R-:W-:Y:S02]  /*1550*/  SEL R5, R13, RZ, P2 ;  /* 0x000000ff0d057207 */ /* 0x000fe40001000000 */
[----:B------:R-:W-:Y:S02]  /*1560*/  IADD3 R0, P3, P4, R0, R2, R3 ;  /* 0x0000000200007210 */ /* 0x000fe40007c7e003 */
[----:B------:R-:W-:Y:S02]  /*1570*/  ISETP.GT.U32.AND P2, PT, R32, 0x100, PT ;  /* 0x000001002000780c */ /* 0x000fe40003f44070 */
[----:B------:R-:W-:Y:S02]  /*1580*/  SEL R3, R14, RZ, P1 ;  /* 0x000000ff0e037207 */ /* 0x000fe40000800000 */
[----:B------:R-:W-:-:S02]  /*1590*/  SEL R15, R15, RZ, P1 ;  /* 0x000000ff0f0f7207 */ /* 0x000fc40000800000 */
[----:B------:R-:W-:Y:S02]  /*15a0*/  ISETP.GT.U32.AND P1, PT, R32, 0x120, PT ;  /* 0x000001202000780c */ /* 0x000fe40003f24070 */
[----:B------:R-:W-:Y:S02]  /*15b0*/  IADD3.X R5, PT, PT, R5, R4, R10, P3, P4 ;  /* 0x0000000405057210 */ /* 0x000fe40001fe840a */
[----:B----4-:R-:W-:Y:S02]  /*15c0*/  SEL R2, R16, RZ, P2 ;  /* 0x000000ff10027207 */ /* 0x010fe40001000000 */
[----:B------:R-:W-:Y:S02]  /*15d0*/  SEL R4, R17, RZ, P2 ;  /* 0x000000ff11047207 */ /* 0x000fe40001000000 */
[----:B------:R-:W-:Y:S02]  /*15e0*/  ISETP.GT.U32.AND P2, PT, R32, 0x140, PT ;  /* 0x000001402000780c */ /* 0x000fe40003f44070 */
[----:B------:R-:W-:-:S02]  /*15f0*/  SEL R7, R18, RZ, P1 ;  /* 0x000000ff12077207 */ /* 0x000fc40000800000 */
[----:B------:R-:W-:Y:S02]  /*1600*/  SEL R18, R19, RZ, P1 ;  /* 0x000000ff13127207 */ /* 0x000fe40000800000 */
[----:B------:R-:W-:Y:S02]  /*1610*/  IADD3 R2, P3, P4, R2, R0, R3 ;  /* 0x0000000002027210 */ /* 0x000fe40007c7e003 */
[----:B------:R-:W-:Y:S02]  /*1620*/  ISETP.GT.U32.AND P1, PT, R32, 0x160, PT ;  /* 0x000001602000780c */ /* 0x000fe40003f24070 */
[----:B-----5:R-:W-:Y:S02]  /*1630*/  SEL R0, R20, RZ, P2 ;  /* 0x000000ff14007207 */ /* 0x020fe40001000000 */
[----:B------:R-:W-:Y:S02]  /*1640*/  IADD3.X R4, PT, PT, R4, R5, R15, P3, P4 ;  /* 0x0000000504047210 */ /* 0x000fe40001fe840f */
[----:B------:R-:W-:-:S02]  /*1650*/  SEL R3, R22, RZ, P1 ;  /* 0x000000ff16037207 */ /* 0x000fc40000800000 */
[----:B------:R-:W-:Y:S02]  /*1660*/  SEL R23, R23, RZ, P1 ;  /* 0x000000ff17177207 */ /* 0x000fe40000800000 */
[----:B------:R-:W-:Y:S02]  /*1670*/  SEL R5, R21, RZ, P2 ;  /* 0x000000ff15057207 */ /* 0x000fe40001000000 */
[----:B------:R-:W-:Y:S02]  /*1680*/  IADD3 R0, P1, P3, R0, R2, R7 ;  /* 0x0000000200007210 */ /* 0x000fe40007b3e007 */
[----:B-1----:R-:W-:Y:S02]  /*1690*/  SEL R2, R24, RZ, P5 ;  /* 0x000000ff18027207 */ /* 0x002fe40002800000 */
[----:B------:R-:W-:Y:S02]  /*16a0*/  ISETP.GT.U32.AND P2, PT, R32, 0x1c0, PT ;  /* 0x000001c02000780c */ /* 0x000fe40003f44070 */
[----:B------:R-:W-:-:S02]  /*16b0*/  IADD3.X R5, PT, PT, R5, R4, R18, P1, P3 ;  /* 0x0000000405057210 */ /* 0x000fc40000fe6412 */
[----:B------:R-:W-:Y:S02]  /*16c0*/  IADD3 R2, P3, P4, R2, R0, R3 ;  /* 0x0000000002027210 */ /* 0x000fe40007c7e003 */
[----:B------:R-:W-:Y:S02]  /*16d0*/  SEL R0, R26, RZ, P6 ;  /* 0x000000ff1a007207 */ /* 0x000fe40003000000 */
[----:B--2---:R-:W-:Y:S02]  /*16e0*/  SEL R3, R28, RZ, P2 ;  /* 0x000000ff1c037207 */ /* 0x004fe40001000000 */
[----:B------:R-:W-:Y:S02]  /*16f0*/  ISETP.GT.U32.AND P1, PT, R32, 0x1e0, PT ;  /* 0x000001e02000780c */ /* 0x000fe40003f24070 */
        /* <DEDUP_REMOVED lines=11> */
.L_x_152:
        /* <DEDUP_REMOVED lines=10> */
[----:B------:R-:W-:Y:S01]  /*1850*/  IMAD.MOV.U32 R17, RZ, RZ, 0xe00 ;  /* 0x00000e00ff117424 */ /* 0x000fe200078e00ff */
[----:B--2---:R-:W-:-:S02]  /*1860*/  SHF.R.S32.HI R11, RZ, 0x1f, R4 ;  /* 0x0000001fff0b7819 */ /* 0x004fc40000011404 */
[----:B---3--:R-:W-:Y:S02]  /*1870*/  IADD3 R18, P0, P1, R6, R5, R4 ;  /* 0x0000000506127210 */ /* 0x008fe4000791e004 */
[----:B------:R-:W-:Y:S02]  /*1880*/  SHF.R.S32.HI R4, RZ, 0x1f, R5 ;  /* 0x0000001fff047819 */ /* 0x000fe40000011405 */
[----:B------:R-:W-:-:S04]  /*1890*/  SHF.R.S32.HI R6, RZ, 0x1f, R6 ;  /* 0x0000001fff067819 */ /* 0x000fc80000011406 */
[----:B------:R-:W-:Y:S01]  /*18a0*/  IADD3.X R6, PT, PT, R6, R4, R11, P0, P1 ;  /* 0x0000000406067210 */ /* 0x000fe200007e240b */
[----:B------:R-:W-:Y:S01]  /*18b0*/  VIADD R4, R32, 0xfffff200 ;  /* 0xfffff20020047836 */ /* 0x000fe20000000000 */
[--C-:B----4-:R-:W-:Y:S02]  /*18c0*/  IADD3 R18, P0, P1, R8, R18, R7.reuse ;  /* 0x0000001208127210 */ /* 0x110fe4000791e007 */
[----:B------:R-:W-:Y:S02]  /*18d0*/  SHF.R.S32.HI R7, RZ, 0x1f, R7 ;  /* 0x0000001fff077819 */ /* 0x000fe40000011407 */
[----:B------:R-:W-:-:S04]  /*18e0*/  SHF.R.S32.HI R8, RZ, 0x1f, R8 ;  /* 0x0000001fff087819 */ /* 0x000fc80000011408 */
[----:B------:R-:W-:Y:S02]  /*18f0*/  IADD3.X R7, PT, PT, R8, R6, R7, P0, P1 ;  /* 0x0000000608077210 */ /* 0x000fe400007e2407 */
[----:B------:R-:W-:Y:S02]  /*1900*/  ISETP.GE.U32.AND P0, PT, R4, 0xe00, PT ;  /* 0x00000e000400780c */ /* 0x000fe40003f06070 */
[--C-:B-----5:R-:W-:Y:S02]  /*1910*/  IADD3 R18, P1, P2, R10, R18, R9.reuse ;  /* 0x000000120a127210 */ /* 0x120fe40007a3e009 */
[----:B------:R-:W-:Y:S02]  /*1920*/  SHF.R.S32.HI R9, RZ, 0x1f, R9 ;  /* 0x0000001fff097819 */ /* 0x000fe40000011409 */
[----:B------:R-:W-:-:S04]  /*1930*/  SHF.R.S32.HI R10, RZ, 0x1f, R10 ;  /* 0x0000001fff0a7819 */ /* 0x000fc8000001140a */
[----:B------:R-:W-:-:S03]  /*1940*/  IADD3.X R16, PT, PT, R10, R7, R9, P1, P2 ;  /* 0x000000070a107210 */ /* 0x000fc60000fe4409 */
[----:B------:R-:W-:Y:S05]  /*1950*/  @!P0 BRA `(.L_x_167) ;  /* 0x0000000000788947 */ /* 0x000fea0003800000 */
[----:B------:R-:W0:Y:S01]  /*1960*/  LDC R32, c[0x0][0x390] ;  /* 0x0000e400ff207b82 */ /* 0x000e220000000800 */
[----:B------:R-:W-:-:S07]  /*1970*/  IMAD.MOV.U32 R17, RZ, RZ, 0xe00 ;  /* 0x00000e00ff117424 */ /* 0x000fce00078e00ff */
.L_x_169:
[----:B------:R-:W-:-:S05]  /*1980*/  IMAD.WIDE.U32 R6, R17, 0x4, R2 ;  /* 0x0000000411067825 */ /* 0x000fca00078e0002 */
        /* <DEDUP_REMOVED lines=8> */
[----:B------:R-:W-:Y:S02]  /*1a10*/  SHF.R.S32.HI R5, RZ, 0x1f, R5 ;  /* 0x0000001fff057819 */ /* 0x000fe40000011405 */
[----:B------:R-:W-:-:S04]  /*1a20*/  SHF.R.S32.HI R8, RZ, 0x1f, R8 ;  /* 0x0000001fff087819 */ /* 0x000fc80000011408 */
[----:B------:R-:W-:Y:S02]  /*1a30*/  IADD3.X R5, PT, PT, R8, R16, R5, P0, P1 ;  /* 0x0000001008057210 */ /* 0x000fe400007e2405 */
[--C-:B---3--:R-:W-:Y:S02]  /*1a40*/  IADD3 R18, P0, P1, R10, R18, R9.reuse ;  /* 0x000000120a127210 */ /* 0x108fe4000791e009 */
[----:B------:R-:W-:Y:S02]  /*1a50*/  SHF.R.S32.HI R9, RZ, 0x1f, R9 ;  /* 0x0000001fff097819 */ /* 0x000fe40000011409 */
[----:B------:R-:W-:-:S04]  /*1a60*/  SHF.R.S32.HI R10, RZ, 0x1f, R10 ;  /* 0x0000001fff0a7819 */ /* 0x000fc8000001140a */
[----:B------:R-:W-:Y:S01]  /*1a70*/  IADD3.X R9, PT, PT, R10, R5, R9, P0, P1 ;  /* 0x000000050a097210 */ /* 0x000fe200007e2409 */
[----:B0-----:R-:W-:Y:S01]  /*1a80*/  IMAD.IADD R5, R32, 0x1, -R17 ;  /* 0x0000000120057824 */ /* 0x001fe200078e0a11 */
[--C-:B----4-:R-:W-:Y:S02]  /*1a90*/  IADD3 R18, P1, P2, R12, R18, R11.reuse ;  /* 0x000000120c127210 */ /* 0x110fe40007a3e00b */
[----:B------:R-:W-:Y:S02]  /*1aa0*/  SHF.R.S32.HI R11, RZ, 0x1f, R11 ;  /* 0x0000001fff0b7819 */ /* 0x000fe4000001140b */
[----:B------:R-:W-:Y:S02]  /*1ab0*/  ISETP.GE.U32.AND P0, PT, R5, 0xe00, PT ;  /* 0x00000e000500780c */ /* 0x000fe40003f06070 */
[----:B------:R-:W-:Y:S02]  /*1ac0*/  SHF.R.S32.HI R12, RZ, 0x1f, R12 ;  /* 0x0000001fff0c7819 */ /* 0x000fe4000001140c */
[----:B-----5:R-:W-:-:S02]  /*1ad0*/  IADD3 R18, P3, PT, R13, R18, RZ ;  /* 0x000000120d127210 */ /* 0x020fc40007f7e0ff */
[----:B------:R-:W-:-:S04]  /*1ae0*/  IADD3.X R12, PT, PT, R12, R9, R11, P1, P2 ;  /* 0x000000090c0c7210 */ /* 0x000fc80000fe440b */
[----:B------:R-:W-:-:S03]  /*1af0*/  LEA.HI.X.SX32 R16, R13, R12, 0x1, P3 ;  /* 0x0000000c0d107211 */ /* 0x000fc600018f0eff */
[----:B------:R-:W-:Y:S05]  /*1b00*/  @!P0 BRA `(.L_x_168) ;  /* 0x0000000c00248947 */ /* 0x000fea0003800000 */
[----:B------:R-:W-:-:S05]  /*1b10*/  VIADD R17, R17, 0xe00 ;  /* 0x00000e0011117836 */ /* 0x000fca0000000000 */
[----:B------:R-:W-:-:S13]  /*1b20*/  ISETP.GT.U32.AND P0, PT, R17, R4, PT ;  /* 0x000000041100720c */ /* 0x000fda0003f04070 */
[----:B------:R-:W-:Y:S05]  /*1b30*/  @!P0 BRA `(.L_x_169) ;  /* 0xfffffffc00908947 */ /* 0x000fea000383ffff */
.L_x_167:
[----:B------:R-:W-:Y:S01]  /*1b40*/  IMAD.IADD R3, R32, 0x1, -R17 ;  /* 0x0000000120037824 */ /* 0x000fe200078e0a11 */
[----:B------:R-:W-:Y:S04]  /*1b50*/  BSSY.RECONVERGENT B1, `(.L_x_168) ;  /* 0x00000c4000017945 */ /* 0x000fe80003800200 */
[----:B------:R-:W-:-:S04]  /*1b60*/  ISETP.GE.AND P0, PT, R0, R3, PT ;  /* 0x000000030000720c */ /* 0x000fc80003f06270 */
[----:B------:R-:W-:-:S13]  /*1b70*/  ISETP.GE.U32.OR P0, PT, R17, R32, P0 ;  /* 0x000000201100720c */ /* 0x000fda0000706470 */
[----:B------:R-:W-:Y:S05]  /*1b80*/  @P0 BRA `(.L_x_170) ;  /* 0x0000000c00000947 */ /* 0x000fea0003800000 */
[----:B------:R-:W-:Y:S01]  /*1b90*/  LOP3.LUT R2, RZ, R0, RZ, 0x33, !PT ;  /* 0x00000000ff027212 */ /* 0x000fe200078e33ff */
[----:B------:R-:W-:Y:S03]  /*1ba0*/  BSSY.RECONVERGENT B2, `(.L_x_171) ;  /* 0x0000063000027945 */ /* 0x000fe60003800200 */
[----:B------:R-:W-:-:S04]  /*1bb0*/  IADD3 R2, PT, PT, -R17, R32, R2 ;  /* 0x0000002011027210 */ /* 0x000fc80007ffe102 */
[C---:B------:R-:W-:Y:S02]  /*1bc0*/  ISETP.GE.U32.AND P0, PT, R2.reuse, 0x1e00, PT ;  /* 0x00001e000200780c */ /* 0x040fe40003f06070 */
[----:B------:R-:W-:Y:S01]  /*1bd0*/  LEA.HI R20, R2, 0x1, RZ, 0x17 ;  /* 0x0000000102147811 */ /* 0x000fe200078fb8ff */
[----:B------:R-:W-:-:S03]  /*1be0*/  IMAD.MOV.U32 R2, RZ, RZ, R0 ;  /* 0x000000ffff027224 */ /* 0x000fc600078e0000 */
[----:B------:R-:W-:-:S07]  /*1bf0*/  LOP3.LUT R30, R20, 0xf, RZ, 0xc0, !PT ;  /* 0x0000000f141e7812 */ /* 0x000fce00078ec0ff */
[----:B------:R-:W-:Y:S05]  /*1c00*/  @!P0 BRA `(.L_x_172) ;  /* 0x0000000400708947 */ /* 0x000fea0003800000 */
[----:B------:R-:W0:Y:S01]  /*1c10*/  LDC.64 R2, c[0x0][0x380] ;  /* 0x0000e000ff027b82 */ /* 0x000e220000000a00 */
[----:B------:R-:W-:Y:S01]  /*1c20*/  LOP3.LUT R22, R20, 0xfffff0, RZ, 0xc0, !PT ;  /* 0x00fffff014167812 */ /* 0x000fe200078ec0ff */
[----:B------:R-:W-:Y:S01]  /*1c30*/  BSSY.RECONVERGENT B3, `(.L_x_173) ;  /* 0x0000058000037945 */ /* 0x000fe20003800200 */
[C---:B------:R-:W-:Y:S01]  /*1c40*/  LOP3.LUT R21, R0.reuse, 0x1000, RZ, 0xfc, !PT ;  /* 0x0000100000157812 */ /* 0x040fe200078efcff */
[----:B------:R-:W-:Y:S02]  /*1c50*/  IMAD.IADD R19, R0, 0x1, R17 ;  /* 0x0000000100137824 */ /* 0x000fe400078e0211 */
[----:B------:R-:W-:-:S07]  /*1c60*/  IMAD.MOV R22, RZ, RZ, -R22 ;  /* 0x000000ffff167224 */ /* 0x000fce00078e0a16 */
.L_x_174:
[C---:B------:R-:W-:Y:S02]  /*1c70*/  VIADD R7, R19.reuse, 0x200 ;  /* 0x0000020013077836 */ /* 0x040fe40000000000 */
[----:B0-----:R-:W-:-:S04]  /*1c80*/  IMAD.WIDE.U32 R4, R19, 0x4, R2 ;  /* 0x0000000413047825 */ /* 0x001fc800078e0002 */
[--C-:B------:R-:W-:Y:S01]  /*1c90*/  IMAD.WIDE.U32 R6, R7, 0x4, R2.reuse ;  /* 0x0000000407067825 */ /* 0x100fe200078e0002 */
[----:B------:R0:W2:Y:S03]  /*1ca0*/  LDG.E R25, desc[UR6][R4.64] ;  /* 0x0000000604197981 */ /* 0x0000a6000c1e1900 */
[C---:B------:R-:W-:Y:S01]  /*1cb0*/  VIADD R33, R19.reuse, 0x400 ;  /* 0x0000040013217836 */ /* 0x040fe20000000000 */
[----:B------:R1:W2:Y:S01]  /*1cc0*/  LDG.E R23, desc[UR6][R6.64] ;  /* 0x0000000606177981 */ /* 0x0002a2000c1e1900 */
[----:B------:R-:W-:Y:S02]  /*1cd0*/  VIADD R35, R19, 0x600 ;  /* 0x0000060013237836 */ /* 0x000fe40000000000 */
[----:B------:R-:W-:-:S04]  /*1ce0*/  IMAD.WIDE.U32 R32, R33, 0x4, R2 ;  /* 0x0000000421207825 */ /* 0x000fc800078e0002 */
[--C-:B------:R-:W-:Y:S01]  /*1cf0*/  IMAD.WIDE.U32 R34, R35, 0x4, R2.reuse ;  /* 0x0000000423227825 */ /* 0x100fe200078e0002 */
[----:B------:R-:W3:Y:S03]  /*1d00*/  LDG.E R29, desc[UR6][R32.64] ;  /* 0x00000006201d7981 */ /* 0x000ee6000c1e1900 */
[C---:B------:R-:W-:Y:S01]  /*1d10*/  VIADD R11, R19.reuse, 0x800 ;  /* 0x00000800130b7836 */ /* 0x040fe20000000000 */
[----:B------:R4:W3:Y:S01]  /*1d20*/  LDG.E R24, desc[UR6][R34.64] ;  /* 0x0000000622187981 */ /* 0x0008e2000c1e1900 */
[----:B------:R-:W-:Y:S02]  /*1d30*/  VIADD R9, R19, 0xa00 ;  /* 0x00000a0013097836 */ /* 0x000fe40000000000 */
[----:B------:R-:W-:-:S04]  /*1d40*/  IMAD.WIDE.U32 R10, R11, 0x4, R2 ;  /* 0x000000040b0a7825 */ /* 0x000fc800078e0002 */
[--C-:B------:R-:W-:Y:S01]  /*1d50*/  IMAD.WIDE.U32 R8, R9, 0x4, R2.reuse ;  /* 0x0000000409087825 */ /* 0x100fe200078e0002 */
[----:B------:R5:W3:Y:S03]  /*1d60*/  LDG.E R27, desc[UR6][R10.64] ;  /* 0x000000060a1b7981 */ /* 0x000ae6000c1e1900 */
[C---:B------:R-:W-:Y:S01]  /*1d70*/  VIADD R15, R19.reuse, 0xc00 ;  /* 0x00000c00130f7836 */ /* 0x040fe20000000000 */
[----:B------:R5:W3:Y:S01]  /*1d80*/  LDG.E R28, desc[UR6][R8.64] ;  /* 0x00000006081c7981 */ /* 0x000ae2000c1e1900 */
[----:B------:R-:W-:Y:S02]  /*1d90*/  VIADD R13, R19, 0xe00 ;  /* 0x00000e00130d7836 */ /* 0x000fe40000000000 */
[----:B------:R-:W-:-:S04]  /*1da0*/  IMAD.WIDE.U32 R14, R15, 0x4, R2 ;  /* 0x000000040f0e7825 */ /* 0x000fc800078e0002 */
[--C-:B------:R-:W-:Y:S01]  /*1db0*/  IMAD.WIDE.U32 R12, R13, 0x4, R2.reuse ;  /* 0x000000040d0c7825 */ /* 0x100fe200078e0002 */
[----:B------:R5:W3:Y:S03]  /*1dc0*/  LDG.E R26, desc[UR6][R14.64] ;  /* 0x000000060e1a7981 */ /* 0x000ae6000c1e1900 */
[C---:B0-----:R-:W-:Y:S01]  /*1dd0*/  VIADD R5, R19.reuse, 0x1000 ;  /* 0x0000100013057836 */ /* 0x041fe20000000000 */
[----:B------:R0:W3:Y:S01]  /*1de0*/  LDG.E R31, desc[UR6][R12.64] ;  /* 0x000000060c1f7981 */ /* 0x0000e2000c1e1900 */
[----:B-1----:R-:W-:Y:S02]  /*1df0*/  VIADD R7, R19, 0x1200 ;  /* 0x0000120013077836 */ /* 0x002fe40000000000 */
[----:B------:R-:W-:-:S04]  /*1e00*/  IMAD.WIDE.U32 R4, R5, 0x4, R2 ;  /* 0x0000000405047825 */ /* 0x000fc800078e0002 */
[--C-:B------:R-:W-:Y:S01]  /*1e10*/  IMAD.WIDE.U32 R6, R7, 0x4, R2.reuse ;  /* 0x0000000407067825 */ /* 0x100fe200078e0002 */
[----:B------:R1:W3:Y:S03]  /*1e20*/  LDG.E R32, desc[UR6][R4.64] ;  /* 0x0000000604207981 */ /* 0x0002e6000c1e1900 */
[C---:B----4-:R-:W-:Y:S01]  /*1e30*/  VIADD R35, R19.reuse, 0x1400 ;  /* 0x0000140013237836 */ /* 0x050fe20000000000 */
[----:B------:R4:W3:Y:S01]  /*1e40*/  LDG.E R33, desc[UR6][R6.64] ;  /* 0x0000000606217981 */ /* 0x0008e2000c1e1900 */
[----:B-----5:R-:W-:Y:S02]  /*1e50*/  VIADD R11, R19, 0x1600 ;  /* 0x00001600130b7836 */ /* 0x020fe40000000000 */
[----:B------:R-:W-:-:S04]  /*1e60*/  IMAD.WIDE.U32 R8, R35, 0x4, R2 ;  /* 0x0000000423087825 */ /* 0x000fc800078e0002 */
[--C-:B------:R-:W-:Y:S02]  /*1e70*/  IMAD.WIDE.U32 R10, R11, 0x4, R2.reuse ;  /* 0x000000040b0a7825 */ /* 0x100fe400078e0002 */
[----:B------:R-:W5:Y:S02]  /*1e80*/  LDG.E R8, desc[UR6][R8.64] ;  /* 0x0000000608087981 */ /* 0x000f64000c1e1900 */
[C---:B------:R-:W-:Y:S02]  /*1e90*/  VIADD R35, R19.reuse, 0x1800 ;  /* 0x0000180013237836 */ /* 0x040fe40000000000 */
[----:B------:R-:W-:Y:S01]  /*1ea0*/  VIADD R15, R19, 0x1a00 ;  /* 0x00001a00130f7836 */ /* 0x000fe20000000000 */
[----:B------:R-:W5:Y:S01]  /*1eb0*/  LDG.E R11, desc[UR6][R10.64] ;  /* 0x000000060a0b7981 */ /* 0x000f62000c1e1900 */
[----:B0-----:R-:W-:-:S04]  /*1ec0*/  IMAD.WIDE.U32 R12, R35, 0x4, R2 ;  /* 0x00000004230c7825 */ /* 0x001fc800078e0002 */
[--C-:B------:R-:W-:Y:S02]  /*1ed0*/  IMAD.WIDE.U32 R14, R15, 0x4, R2.reuse ;  /* 0x000000040f0e7825 */ /* 0x100fe400078e0002 */
[----:B------:R-:W5:Y:S04]  /*1ee0*/  LDG.E R12, desc[UR6][R12.64] ;  /* 0x000000060c0c7981 */ /* 0x000f68000c1e1900 */
[----:B------:R-:W5:Y:S01]  /*1ef0*/  LDG.E R15, desc[UR6][R14.64] ;  /* 0x000000060e0f7981 */ /* 0x000f62000c1e1900 */
[C---:B------:R-:W-:Y:S02]  /*1f00*/  VIADD R35, R19.reuse, 0x1c00 ;  /* 0x00001c0013237836 */ /* 0x040fe40000000000 */
[----:B------:R-:W-:Y:S02]  /*1f10*/  VIADD R37, R19, 0x1e00 ;  /* 0x00001e0013257836 */ /* 0x000fe40000000000 */
[----:B-1----:R-:W-:-:S04]  /*1f20*/  IMAD.WIDE.U32 R4, R35, 0x4, R2 ;  /* 0x0000000423047825 */ /* 0x002fc800078e0002 */
[----:B----4-:R-:W-:Y:S02]  /*1f30*/  IMAD.WIDE.U32 R6, R37, 0x4, R2 ;  /* 0x0000000425067825 */ /* 0x010fe400078e0002 */
[----:B------:R-:W4:Y:S04]  /*1f40*/  LDG.E R4, desc[UR6][R4.64] ;  /* 0x0000000604047981 */ /* 0x000f28000c1e1900 */
[----:B------:R-:W4:Y:S01]  /*1f50*/  LDG.E R7, desc[UR6][R6.64] ;  /* 0x0000000606077981 */ /* 0x000f22000c1e1900 */
[----:B------:R-:W-:Y:S02]  /*1f60*/  VIADD R22, R22, 0x10 ;  /* 0x0000001016167836 */ /* 0x000fe40000000000 */
[----:B------:R-:W-:Y:S02]  /*1f70*/  VIADD R21, R21, 0x2000 ;  /* 0x0000200015157836 */ /* 0x000fe40000000000 */
        /* <DEDUP_REMOVED lines=29> */
[----:B------:R-:W-:Y:S02]  /*2150*/  ISETP.NE.AND P0, PT, R22, RZ, PT ;  /* 0x000000ff1600720c */ /* 0x000fe40003f05270 */
[--C-:B----4-:R-:W-:Y:S02]  /*2160*/  IADD3 R18, P1, P2, R7, R18, R4.reuse ;  /* 0x0000001207127210 */ /* 0x110fe40007a3e004 */
[----:B------:R-:W-:Y:S02]  /*2170*/  SHF.R.S32.HI R4, RZ, 0x1f, R4 ;  /* 0x0000001fff047819 */ /* 0x000fe40000011404 */
[----:B------:R-:W-:-:S04]  /*2180*/  SHF.R.S32.HI R7, RZ, 0x1f, R7 ;  /* 0x0000001fff077819 */ /* 0x000fc80000011407 */
[----:B------:R-:W-:-:S03]  /*2190*/  IADD3.X R16, PT, PT, R7, R12, R4, P1, P2 ;  /* 0x0000000c07107210 */ /* 0x000fc60000fe4404 */
[----:B------:R-:W-:Y:S05]  /*21a0*/  @P0 BRA `(.L_x_174) ;  /* 0xfffffff800b00947 */ /* 0x000fea000383ffff */
[----:B------:R-:W-:Y:S05]  /*21b0*/  BSYNC.RECONVERGENT B3 ;  /* 0x0000000000037941 */ /* 0x000fea0003800200 */
.L_x_173:
[----:B------:R-:W-:-:S07]  /*21c0*/  VIADD R2, R21, 0xfffff000 ;  /* 0xfffff00015027836 */ /* 0x000fce0000000000 */
.L_x_172:
[----:B------:R-:W-:Y:S05]  /*21d0*/  BSYNC.RECONVERGENT B2 ;  /* 0x0000000000027941 */ /* 0x000fea0003800200 */
.L_x_171:
        /* <DEDUP_REMOVED lines=22> */
[----:B------:R-:W-:Y:S01]  /*2340*/  VIADD R27, R7, 0xe00 ;  /* 0x00000e00071b7836 */ /* 0x000fe20000000000 */
[----:B------:R-:W3:Y:S01]  /*2350*/  LDG.E R23, desc[UR6][R22.64] ;  /* 0x0000000616177981 */ /* 0x000ee2000c1e1900 */
        /* <DEDUP_REMOVED lines=25> */
.L_x_176:
[----:B------:R-:W-:Y:S05]  /*24f0*/  BSYNC.RECONVERGENT B2 ;  /* 0x0000000000027941 */ /* 0x000fea0003800200 */
.L_x_175:
        /* <DEDUP_REMOVED lines=28> */
.L_x_178:
[----:B------:R-:W-:Y:S05]  /*26c0*/  BSYNC.RECONVERGENT B2 ;  /* 0x0000000000027941 */ /* 0x000fea0003800200 */
.L_x_177:
[----:B------:R-:W-:Y:S05]  /*26d0*/  @!P1 BRA `(.L_x_170) ;  /* 0x00000000002c9947 */ /* 0x000fea0003800000 */
[----:B------:R-:W0:Y:S01]  /*26e0*/  LDC.64 R4, c[0x0][0x380] ;  /* 0x0000e000ff047b82 */ /* 0x000e220000000a00 */
[----:B------:R-:W-:Y:S02]  /*26f0*/  IMAD.IADD R17, R2, 0x1, R17 ;  /* 0x0000000102117824 */ /* 0x000fe400078e0211 */
[----:B------:R-:W-:-:S07]  /*2700*/  IMAD.MOV R6, RZ, RZ, -R20 ;  /* 0x000000ffff067224 */ /* 0x000fce00078e0a14 */
.L_x_179:
        /* <DEDUP_REMOVED lines=8> */
.L_x_170:
[----:B------:R-:W-:Y:S05]  /*2790*/  BSYNC.RECONVERGENT B1 ;  /* 0x0000000000017941 */ /* 0x000fea0003800200 */
.L_x_168:
        /* <DEDUP_REMOVED lines=29> */
[----:B------:R-:W-:Y:S02]  /*2970*/  @!P2 MOV R7, 0x400 ;  /* 0x000004000007a802 */ /* 0x000fe40000000f00 */
[----:B-1----:R-:W-:Y:S01]  /*2980*/  SEL R3, R3, RZ, !P1 ;  /* 0x000000ff03037207 */ /* 0x002fe20004800000 */
[----:B------:R-:W0:Y:S01]  /*2990*/  SHFL.DOWN PT, R2, R5, 0x10, 0x1f ;  /* 0x0a001f0005027f89 */ /* 0x000e2200000e0000 */
[----:B------:R-:W-:Y:S02]  /*29a0*/  ISETP.GT.AND P1, PT, R9, 0xf, PT ;  /* 0x0000000f0900780c */ /* 0x000fe40003f24270 */
[----:B--2---:R-:W-:Y:S01]  /*29b0*/  @!P2 LEA R7, R8, R7, 0x18 ;  /* 0x000000070807a211 */ /* 0x004fe200078ec0ff */
[----:B------:R-:W-:Y:S01]  /*29c0*/  IMAD.X R4, R3, 0x1, R6, P0 ;  /* 0x0000000103047824 */ /* 0x000fe200000e0606 */
[----:B------:R-:W-:-:S04]  /*29d0*/  @!P2 SHF.R.U32.HI R6, RZ, 0x2, R0 ;  /* 0x00000002ff06a819 */ /* 0x000fc80000011600 */
        /* <DEDUP_REMOVED lines=38> */
.L_x_166:
[----:B------:R-:W-:Y:S05]  /*2c40*/  BSYNC.RECONVERGENT B0 ;  /* 0x0000000000007941 */ /* 0x000fea0003800200 */
.L_x_151:
[----:B------:R-:W-:Y:S05]  /*2c50*/  @P0 EXIT ;  /* 0x000000000000094d */ /* 0x000fea0003800000 */
[----:B------:R-:W0:Y:S01]  /*2c60*/  LDCU.64 UR4, c[0x0][0x398] ;  /* 0x00007300ff0477ac */ /* 0x000e220008000a00 */
[----:B------:R-:W3:Y:S01]  /*2c70*/  LDC.64 R4, c[0x0][0x388] ;  /* 0x0000e200ff047b82 */ /* 0x000ee20000000a00 */
[----:B012---:R-:W-:-:S04]  /*2c80*/  IADD3 R2, P0, PT, R2, UR4, RZ ;  /* 0x0000000402027c10 */ /* 0x007fc8000ff1e0ff */
[----:B------:R-:W-:-:S05]  /*2c90*/  IADD3.X R3, PT, PT, R3, UR5, RZ, P0, !PT ;  /* 0x0000000503037c10 */ /* 0x000fca00087fe4ff */
[----:B---3--:R-:W-:Y:S01]  /*2ca0*/  STG.E.64 desc[UR6][R4.64], R2 ;  /* 0x0000000204007986 */ /* 0x008fe2000c101b06 */
[----:B------:R-:W-:Y:S05]  /*2cb0*/  EXIT ;  /* 0x000000000000794d */ /* 0x000fea0003800000 */
.L_x_180:
        /* <DEDUP_REMOVED lines=12> */
.L_x_232:


//--------------------- .text._ZN3cub18CUB_300001_SM_10006detail9transform16transform_kernelINS2_10policy_hubILb1EN4cuda3std3__45tupleIJN6thrust24THRUST_300001_SM_1000_NS6detail15normal_iteratorINSA_10device_ptrIiEEEEEEEE10policy1000El20MultiplyByTwoFunctorSF_JPiEEEvT0_iT1_T2_DpNS2_10kernel_argIT3_EE --------------------------
	.section	.text._ZN3cub18CUB_300001_SM_10006detail9transform16transform_kernelINS2_10policy_hubILb1EN4cuda3std3__45tupleIJN6thrust24THRUST_300001_SM_1000_NS6detail15normal_iteratorINSA_10device_ptrIiEEEEEEEE10policy1000El20MultiplyByTwoFunctorSF_JPiEEEvT0_iT1_T2_DpNS2_10kernel_argIT3_EE,"ax",@progbits
	.align	128
        .global         _ZN3cub18CUB_300001_SM_10006detail9transform16transform_kernelINS2_10policy_hubILb1EN4cuda3std3__45tupleIJN6thrust24THRUST_300001_SM_1000_NS6detail15normal_iteratorINSA_10device_ptrIiEEEEEEEE10policy1000El20MultiplyByTwoFunctorSF_JPiEEEvT0_iT1_T2_DpNS2_10kernel_argIT3_EE
        .type           _ZN3cub18CUB_300001_SM_10006detail9transform16transform_kernelINS2_10policy_hubILb1EN4cuda3std3__45tupleIJN6thrust24THRUST_300001_SM_1000_NS6detail15normal_iteratorINSA_10device_ptrIiEEEEEEEE10policy1000El20MultiplyByTwoFunctorSF_JPiEEEvT0_iT1_T2_DpNS2_10kernel_argIT3_EE,@function
        .size           _ZN3cub18CUB_300001_SM_10006detail9transform16transform_kernelINS2_10policy_hubILb1EN4cuda3std3__45tupleIJN6thrust24THRUST_300001_SM_1000_NS6detail15normal_iteratorINSA_10device_ptrIiEEEEEEEE10policy1000El20MultiplyByTwoFunctorSF_JPiEEEvT0_iT1_T2_DpNS2_10kernel_argIT3_EE,(.L_x_233 - _ZN3cub18CUB_300001_SM_10006detail9transform16transform_kernelINS2_10policy_hubILb1EN4cuda3std3__45tupleIJN6thrust24THRUST_300001_SM_1000_NS6detail15normal_iteratorINSA_10device_ptrIiEEEEEEEE10policy1000El20MultiplyByTwoFunctorSF_JPiEEEvT0_iT1_T2_DpNS2_10kernel_argIT3_EE)
        .other          _ZN3cub18CUB_300001_SM_10006detail9transform16transform_kernelINS2_10policy_hubILb1EN4cuda3std3__45tupleIJN6thrust24THRUST_300001_SM_1000_NS6detail15normal_iteratorINSA_10device_ptrIiEEEEEEEE10policy1000El20MultiplyByTwoFunctorSF_JPiEEEvT0_iT1_T2_DpNS2_10kernel_argIT3_EE,@"STO_CUDA_ENTRY STV_DEFAULT"
_ZN3cub18CUB_300001_SM_10006detail9transform16transform_kernelINS2_10policy_hubILb1EN4cuda3std3__45tupleIJN6thrust24THRUST_300001_SM_1000_NS6detail15normal_iteratorINSA_10device_ptrIiEEEEEEEE10policy1000El20MultiplyByTwoFunctorSF_JPiEEEvT0_iT1_T2_DpNS2_10kernel_argIT3_EE:
.text._ZN3cub18CUB_300001_SM_10006detail9transform16transform_kernelINS2_10policy_hubILb1EN4cuda3std3__45tupleIJN6thrust24THRUST_300001_SM_1000_NS6detail15normal_iteratorINSA_10device_ptrIiEEEEEEEE10policy1000El20MultiplyByTwoFunctorSF_JPiEEEvT0_iT1_T2_DpNS2_10kernel_argIT3_EE:
[----:B------:R-:W-:Y:S08]  /*0000*/  LDC R1, c[0x0][0x37c] ;  /* 0x0000df00ff017b82 */ /* 0x000ff00000000800 */
[----:B------:R-:W0:Y:S01]  /*0010*/  LDC R0, c[0x0][0x388] ;  /* 0x0000e200ff007b82 */ /* 0x000e220000000800 */
[----:B------:R-:W1:Y:S01]  /*0020*/  LDCU.64 UR6, c[0x0][0x380] ;  /* 0x00007000ff0677ac */ /* 0x000e620008000a00 */
[----:B------:R-:W2:Y:S01]  /*0030*/  S2R R7, SR_TID.X ;  /* 0x0000000000077919 */ /* 0x000ea20000002100 */
[----:B------:R-:W-:Y:S05]  /*0040*/  BSSY.RECONVERGENT B0, `(.L_x_181) ;  /* 0x000001a000007945 */ /* 0x000fea0003800200 */
[----:B------:R-:W3:Y:S01]  /*0050*/  S2UR UR4, SR_CTAID.X ;  /* 0x00000000000479c3 */ /* 0x000ee20000002500 */
[----:B0-----:R-:W-:-:S05]  /*0060*/  IMAD.SHL.U32 R5, R0, 0x80, RZ ;  /* 0x0000008000057824 */ /* 0x001fca00078e00ff */
[----:B------:R-:W-:Y:S01]  /*0070*/  SHF.R.S32.HI R4, RZ, 0x1f, R5 ;  /* 0x0000001fff047819 */ /* 0x000fe20000011405 */
[----:B---3--:R-:W-:-:S04]  /*0080*/  IMAD.WIDE.U32 R2, R5, UR4, RZ ;  /* 0x0000000405027c25 */ /* 0x008fc8000f8e00ff */
[----:B------:R-:W-:Y:S01]  /*0090*/  IMAD R13, R4, UR4, RZ ;  /* 0x00000004040d7c24 */ /* 0x000fe2000f8e02ff */
[----:B-1----:R-:W-:Y:S01]  /*00a0*/  IADD3 R6, P1, PT, -R2, UR6, RZ ;  /* 0x0000000602067c10 */ /* 0x002fe2000ff3e1ff */
[----:B--2---:R-:W-:Y:S02]  /*00b0*/  IMAD.SHL.U32 R11, R7, 0x80, RZ ;  /* 0x00000080070b7824 */ /* 0x004fe400078e00ff */
[----:B------:R-:W-:Y:S01]  /*00c0*/  IMAD.IADD R13, R3, 0x1, R13 ;  /* 0x00000001030d7824 */ /* 0x000fe200078e020d */
[----:B------:R-:W-:-:S04]  /*00d0*/  ISETP.LT.U32.AND P0, PT, R6, R5, PT ;  /* 0x000000050600720c */ /* 0x000fc80003f01070 */
[----:B------:R-:W-:-:S04]  /*00e0*/  IADD3.X R9, PT, PT, ~R13, UR7, RZ, P1, !PT ;  /* 0x000000070d097c10 */ /* 0x000fc80008ffe5ff */
[----:B------:R-:W-:-:S04]  /*00f0*/  ISETP.LT.AND.EX P0, PT, R9, R4, PT, P0 ;  /* 0x000000040900720c */ /* 0x000fc80003f01300 */
[----:B------:R-:W-:-:S04]  /*0100*/  SEL R6, R6, R5, P0 ;  /* 0x0000000506067207 */ /* 0x000fc80000000000 */
[----:B------:R-:W-:-:S04]  /*0110*/  SHF.L.U32 R4, R6, 0x2, RZ ;  /* 0x0000000206047819 */ /* 0x000fc800000006ff */
[----:B------:R-:W-:-:S13]  /*0120*/  ISETP.GE.AND P0, PT, R11, R4, PT ;  /* 0x000000040b00720c */ /* 0x000fda0003f06270 */
[----:B------:R-:W-:Y:S05]  /*0130*/  @P0 BRA `(.L_x_182) ;  /* 0x0000000000280947 */ /* 0x000fea0003800000 */
[----:B------:R-:W0:Y:S02]  /*0140*/  LDC.64 R8, c[0x0][0x398] ;  /* 0x0000e600ff087b82 */ /* 0x000e240000000a00 */
[----:B0-----:R-:W-:-:S04]  /*0150*/  LEA R8, P0, R2, R8, 0x2 ;  /* 0x0000000802087211 */ /* 0x001fc800078010ff */
[----:B------:R-:W-:-:S03]  /*0160*/  LEA.HI.X R9, R2, R9, R13, 0x2, P0 ;  /* 0x0000000902097211 */ /* 0x000fc600000f140d */
[----:B------:R-:W-:-:S07]  /*0170*/  IMAD.WIDE.U32 R8, R7, 0x80, R8 ;  /* 0x0000008007087825 */ /* 0x000fce00078e0008 */
.L_x_183:
[----:B------:R-:W-:Y:S01]  /*0180*/  VIADD R11, R11, 0x4000 ;  /* 0x000040000b0b7836 */ /* 0x000fe20000000000 */
[----:B------:R0:W-:Y:S04]  /*0190*/  CCTL.E.PF2 [R8] ;  /* 0x000000000800798f */ /* 0x0001e80000800100 */
[----:B------:R-:W-:Y:S02]  /*01a0*/  ISETP.GE.AND P0, PT, R11, R4, PT ;  /* 0x000000040b00720c */ /* 0x000fe40003f06270 */
[----:B0-----:R-:W-:-:S05]  /*01b0*/  IADD3 R8, P1, PT, R8, 0x4000, RZ ;  /* 0x0000400008087810 */ /* 0x001fca0007f3e0ff */
[----:B------:R-:W-:-:S06]  /*01c0*/  IMAD.X R9, RZ, RZ, R9, P1 ;  /* 0x000000ffff097224 */ /* 0x000fcc00008e0609 */
[----:B------:R-:W-:Y:S05]  /*01d0*/  @!P0 BRA `(.L_x_183) ;  /* 0xfffffffc00e88947 */ /* 0x000fea000383ffff */
.L_x_182:
[----:B------:R-:W-:Y:S05]  /*01e0*/  BSYNC.RECONVERGENT B0 ;  /* 0x0000000000007941 */ /* 0x000fea0003800200 */
.L_x_181:
[----:B------:R-:W0:Y:S01]  /*01f0*/  LDCU.128 UR8, c[0x0][0x390] ;  /* 0x00007200ff0877ac */ /* 0x000e220008000c00 */
[----:B------:R-:W-:Y:S02]  /*0200*/  ISETP.NE.AND P0, PT, R5, R6, PT ;  /* 0x000000060500720c */ /* 0x000fe40003f05270 */
[C---:B------:R-:W-:Y:S01]  /*0210*/  SHF.L.U32 R3, R2.reuse, 0x2, RZ ;  /* 0x0000000202037819 */ /* 0x040fe200000006ff */
[----:B------:R-:W1:Y:S01]  /*0220*/  LDCU.64 UR4, c[0x0][0x358] ;  /* 0x00006b00ff0477ac */ /* 0x000e620008000a00 */
[----:B------:R-:W-:Y:S02]  /*0230*/  SHF.L.U64.HI R8, R2, 0x2, R13 ;  /* 0x0000000202087819 */ /* 0x000fe4000001020d */
[C---:B0-----:R-:W-:Y:S02]  /*0240*/  IADD3 R4, P1, PT, R3.reuse, UR10, RZ ;  /* 0x0000000a03047c10 */ /* 0x041fe4000ff3e0ff */
[----:B------:R-:W-:Y:S02]  /*0250*/  IADD3 R2, P2, PT, R3, UR8, RZ ;  /* 0x0000000803027c10 */ /* 0x000fe4000ff5e0ff */
[----:B------:R-:W-:-:S02]  /*0260*/  IADD3.X R5, PT, PT, R8, UR11, RZ, P1, !PT ;  /* 0x0000000b08057c10 */ /* 0x000fc40008ffe4ff */
[----:B------:R-:W-:Y:S01]  /*0270*/  IADD3.X R3, PT, PT, R8, UR9, RZ, P2, !PT ;  /* 0x0000000908037c10 */ /* 0x000fe200097fe4ff */
[----:B-1----:R-:W-:Y:S08]  /*0280*/  @!P0 BRA `(.L_x_184) ;  /* 0x0000000800ec8947 */ /* 0x002ff00003800000 */
[----:B------:R-:W-:-:S13]  /*0290*/  ISETP.GE.AND P0, PT, R0, 0x1, PT ;  /* 0x000000010000780c */ /* 0x000fda0003f06270 */
[----:B------:R-:W-:Y:S05]  /*02a0*/  @!P0 EXIT ;  /* 0x000000000000894d */ /* 0x000fea0003800000 */
[C---:B------:R-:W-:Y:S01]  /*02b0*/  ISETP.GE.U32.AND P0, PT, R0.reuse, 0x8, PT ;  /* 0x000000080000780c */ /* 0x040fe20003f06070 */
[----:B------:R-:W-:Y:S01]  /*02c0*/  IMAD.MOV.U32 R8, RZ, RZ, RZ ;  /* 0x000000ffff087224 */ /* 0x000fe200078e00ff */
[----:B------:R-:W-:-:S11]  /*02d0*/  LOP3.LUT R18, R0, 0x7, RZ, 0xc0, !PT ;  /* 0x0000000700127812 */ /* 0x000fd600078ec0ff */
[----:B------:R-:W-:Y:S05]  /*02e0*/  @!P0 BRA `(.L_x_185) ;  /* 0x0000000400cc8947 */ /* 0x000fea0003800000 */
[----:B------:R-:W-:-:S13]  /*02f0*/  ISETP.GE.AND P1, PT, R7, R6, PT ;  /* 0x000000060700720c */ /* 0x000fda0003f26270 */
[----:B------:R-:W-:-:S06]  /*0300*/  @!P1 IMAD.WIDE.U32 R8, R7, 0x4, R4 ;  /* 0x0000000407089825 */ /* 0x000fcc00078e0004 */
[----:B------:R-:W2:Y:S01]  /*0310*/  @!P1 LDG.E R8, desc[UR4][R8.64] ;  /* 0x0000000408089981 */ /* 0x000ea2000c1e1900 */
[C---:B------:R-:W-:Y:S02]  /*0320*/  VIADD R17, R7.reuse, 0x80 ;  /* 0x0000008007117836 */ /* 0x040fe40000000000 */
[----:B------:R-:W-:-:S03]  /*0330*/  @!P1 IMAD.WIDE.U32 R12, R7, 0x4, R2 ;  /* 0x00000004070c9825 */ /* 0x000fc600078e0002 */
[C---:B------:R-:W-:Y:S01]  /*0340*/  ISETP.GE.AND P0, PT, R17.reuse, R6, PT ;  /* 0x000000061100720c */ /* 0x040fe20003f06270 */
[----:B------:R-:W-:Y:S01]  /*0350*/  IMAD.WIDE R10, R17, 0x4, R4 ;  /* 0x00000004110a7825 */ /* 0x000fe200078e0204 */
[----:B--2---:R-:W-:-:S05]  /*0360*/  @!P1 SHF.L.U32 R15, R8, 0x1, RZ ;  /* 0x00000001080f9819 */ /* 0x004fca00000006ff */
[----:B------:R0:W-:Y:S06]  /*0370*/  @!P1 STG.E desc[UR4][R12.64], R15 ;  /* 0x0000000f0c009986 */ /* 0x0001ec000c101904 */
[----:B------:R-:W2:Y:S01]  /*0380*/  @!P0 LDG.E R14, desc[UR4][R10.64] ;  /* 0x000000040a0e8981 */ /* 0x000ea2000c1e1900 */
[C---:B------:R-:W-:Y:S01]  /*0390*/  VIADD R19, R7.reuse, 0x100 ;  /* 0x0000010007137836 */ /* 0x040fe20000000000 */
[C---:B------:R-:W-:Y:S01]  /*03a0*/  IADD3 R23, PT, PT, R7.reuse, 0x200, RZ ;  /* 0x0000020007177810 */ /* 0x040fe20007ffe0ff */
[----:B------:R-:W-:Y:S01]  /*03b0*/  VIADD R21, R7, 0x180 ;  /* 0x0000018007157836 */ /* 0x000fe20000000000 */
[----:B------:R-:W-:Y:S01]  /*03c0*/  LOP3.LUT R8, R0, 0x7ffffff8, RZ, 0xc0, !PT ;  /* 0x7ffffff800087812 */ /* 0x000fe200078ec0ff */
[----:B------:R-:W-:Y:S01]  /*03d0*/  BSSY.RECONVERGENT B0, `(.L_x_186) ;  /* 0x0000012000007945 */ /* 0x000fe20003800200 */
[-C--:B------:R-:W-:Y:S01]  /*03e0*/  ISETP.GE.AND P6, PT, R19, R6.reuse, PT ;  /* 0x000000061300720c */ /* 0x080fe20003fc6270 */
[----:B------:R-:W-:Y:S01]  /*03f0*/  VIADD R19, R7, 0x280 ;  /* 0x0000028007137836 */ /* 0x000fe20000000000 */
[-C--:B------:R-:W-:Y:S01]  /*0400*/  ISETP.GE.AND P5, PT, R21, R6.reuse, PT ;  /* 0x000000061500720c */ /* 0x080fe20003fa6270 */
[----:B0-----:R-:W-:Y:S01]  /*0410*/  IMAD.WIDE R12, R17, 0x4, R2 ;  /* 0x00000004110c7825 */ /* 0x001fe200078e0202 */
[----:B------:R-:W-:-:S02]  /*0420*/  ISETP.GE.AND P4, PT, R23, R6, PT ;  /* 0x000000061700720c */ /* 0x000fc40003f86270 */
[C---:B------:R-:W-:Y:S01]  /*0430*/  IADD3 R23, PT, PT, R7.reuse, 0x380, RZ ;  /* 0x0000038007177810 */ /* 0x040fe20007ffe0ff */
[----:B------:R-:W-:Y:S01]  /*0440*/  VIADD R21, R7, 0x300 ;  /* 0x0000030007157836 */ /* 0x000fe20000000000 */
[-C--:B------:R-:W-:Y:S02]  /*0450*/  ISETP.GE.AND P3, PT, R19, R6.reuse, PT ;  /* 0x000000061300720c */ /* 0x080fe40003f66270 */
[-C--:B------:R-:W-:Y:S02]  /*0460*/  ISETP.GE.AND P1, PT, R23, R6.reuse, PT ;  /* 0x000000061700720c */ /* 0x080fe40003f26270 */
[----:B------:R-:W-:Y:S01]  /*0470*/  ISETP.GE.AND P2, PT, R21, R6, PT ;  /* 0x000000061500720c */ /* 0x000fe20003f46270 */
[----:B--2---:R-:W-:-:S05]  /*0480*/  @!P0 IMAD.SHL.U32 R9, R14, 0x2, RZ ;  /* 0x000000020e098824 */ /* 0x004fca00078e00ff */
[----:B------:R0:W-:Y:S01]  /*0490*/  @!P0 STG.E desc[UR4][R12.64], R9 ;  /* 0x000000090c008986 */ /* 0x0001e2000c101904 */
[----:B------:R-:W-:Y:S01]  /*04a0*/  ISETP.NE.AND P0, PT, R8, 0x8, PT ;  /* 0x000000080800780c */ /* 0x000fe20003f05270 */
[----:B------:R-:W-:-:S12]  /*04b0*/  @P6 BRA `(.L_x_187) ;  /* 0x00000000000c6947 */ /* 0x000fd80003800000 */
[----:B------:R-:W0:Y:S02]  /*04c0*/  LDG.E R0, desc[UR4][R10.64+0x200] ;  /* 0x000200040a007981 */ /* 0x000e24000c1e1900 */
[----:B0-----:R-:W-:-:S05]  /*04d0*/  IMAD.SHL.U32 R9, R0, 0x2, RZ ;  /* 0x0000000200097824 */ /* 0x001fca00078e00ff */
[----:B------:R1:W-:Y:S02]  /*04e0*/  STG.E desc[UR4][R12.64+0x200], R9 ;  /* 0x000200090c007986 */ /* 0x0003e4000c101904 */
.L_x_187:
[----:B------:R-:W-:Y:S05]  /*04f0*/  BSYNC.RECONVERGENT B0 ;  /* 0x0000000000007941 */ /* 0x000fea0003800200 */
.L_x_186:
[----:B------:R-:W-:Y:S04]  /*0500*/  BSSY.RECONVERGENT B0, `(.L_x_188) ;  /* 0x0000005000007945 */ /* 0x000fe80003800200 */
[----:B------:R-:W-:Y:S05]  /*0510*/  @P5 BRA `(.L_x_189) ;  /* 0x00000000000c5947 */ /* 0x000fea0003800000 */
[----:B------:R-:W0:Y:S02]  /*0520*/  LDG.E R0, desc[UR4][R10.64+0x400] ;  /* 0x000400040a007981 */ /* 0x000e24000c1e1900 */
[----:B01----:R-:W-:-:S05]  /*0530*/  SHF.L.U32 R9, R0, 0x1, RZ ;  /* 0x0000000100097819 */ /* 0x003fca00000006ff */
[----:B------:R2:W-:Y:S02]  /*0540*/  STG.E desc[UR4][R12.64+0x400], R9 ;  /* 0x000400090c007986 */ /* 0x0005e4000c101904 */
.L_x_189:
[----:B------:R-:W-:Y:S05]  /*0550*/  BSYNC.RECONVERGENT B0 ;  /* 0x0000000000007941 */ /* 0x000fea0003800200 */
.L_x_188:
[----:B------:R-:W-:Y:S04]  /*0560*/  BSSY.RECONVERGENT B0, `(.L_x_190) ;  /* 0x0000005000007945 */ /* 0x000fe80003800200 */
[----:B------:R-:W-:Y:S05]  /*0570*/  @P4 BRA `(.L_x_191) ;  /* 0x00000000000c4947 */ /* 0x000fea0003800000 */
[----:B------:R-:W0:Y:S02]  /*0580*/  LDG.E R0, desc[UR4][R10.64+0x600] ;  /* 0x000600040a007981 */ /* 0x000e24000c1e1900 */
[----:B012---:R-:W-:-:S05]  /*0590*/  IMAD.SHL.U32 R9, R0, 0x2, RZ ;  /* 0x0000000200097824 */ /* 0x007fca00078e00ff */
[----:B------:R3:W-:Y:S02]  /*05a0*/  STG.E desc[UR4][R12.64+0x600], R9 ;  /* 0x000600090c007986 */ /* 0x0007e4000c101904 */
.L_x_191:
[----:B------:R-:W-:Y:S05]  /*05b0*/  BSYNC.RECONVERGENT B0 ;  /* 0x0000000000007941 */ /* 0x000fea0003800200 */
.L_x_190:
[----:B------:R-:W-:Y:S04]  /*05c0*/  BSSY.RECONVERGENT B0, `(.L_x_192) ;  /* 0x0000005000007945 */ /* 0x000fe80003800200 */
[----:B------:R-:W-:Y:S05]  /*05d0*/  @P3 BRA `(.L_x_193) ;  /* 0x00000000000c3947 */ /* 0x000fea0003800000 */
[----:B------:R-:W0:Y:S02]  /*05e0*/  LDG.E R0, desc[UR4][R10.64+0x800] ;  /* 0x000800040a007981 */ /* 0x000e24000c1e1900 */
[----:B0123--:R-:W-:-:S05]  /*05f0*/  IMAD.SHL.U32 R9, R0, 0x2, RZ ;  /* 0x0000000200097824 */ /* 0x00ffca00078e00ff */
[----:B------:R4:W-:Y:S02]  /*0600*/  STG.E desc[UR4][R12.64+0x800], R9 ;  /* 0x000800090c007986 */ /* 0x0009e4000c101904 */
.L_x_193:
[----:B------:R-:W-:Y:S05]  /*0610*/  BSYNC.RECONVERGENT B0 ;  /* 0x0000000000007941 */ /* 0x000fea0003800200 */
.L_x_192:
[----:B------:R-:W-:Y:S04]  /*0620*/  BSSY.RECONVERGENT B0, `(.L_x_194) ;  /* 0x0000005000007945 */ /* 0x000fe80003800200 */
[----:B------:R-:W-:Y:S05]  /*0630*/  @P2 BRA `(.L_x_195) ;  /* 0x00000000000c2947 */ /* 0x000fea0003800000 */
[----:B------:R-:W0:Y:S02]  /*0640*/  LDG.E R0, desc[UR4][R10.64+0xa00] ;  /* 0x000a00040a007981 */ /* 0x000e24000c1e1900 */
[----:B01234-:R-:W-:-:S05]  /*0650*/  SHF.L.U32 R9, R0, 0x1, RZ ;  /* 0x0000000100097819 */ /* 0x01ffca00000006ff */
[----:B------:R0:W-:Y:S02]  /*0660*/  STG.E desc[UR4][R12.64+0xa00], R9 ;  /* 0x000a00090c007986 */ /* 0x0001e4000c101904 */
.L_x_195:
[----:B------:R-:W-:Y:S05]  /*0670*/  BSYNC.RECONVERGENT B0 ;  /* 0x0000000000007941 */ /* 0x000fea0003800200 */
.L_x_194:
[----:B------:R-:W-:Y:S04]  /*0680*/  BSSY.RECONVERGENT B0, `(.L_x_196) ;  /* 0x0000005000007945 */ /* 0x000fe80003800200 */
[----:B------:R-:W-:Y:S05]  /*0690*/  @P1 BRA `(.L_x_197) ;  /* 0x00000000000c1947 */ /* 0x000fea0003800000 */
[----:B------:R-:W0:Y:S02]  /*06a0*/  LDG.E R10, desc[UR4][R10.64+0xc00] ;  /* 0x000c00040a0a7981 */ /* 0x000e24000c1e1900 */
[----:B01234-:R-:W-:-:S05]  /*06b0*/  IMAD.SHL.U32 R9, R10, 0x2, RZ ;  /* 0x000000020a097824 */ /* 0x01ffca00078e00ff */
[----:B------:R0:W-:Y:S02]  /*06c0*/  STG.E desc[UR4][R12.64+0xc00], R9 ;  /* 0x000c00090c007986 */ /* 0x0001e4000c101904 */
.L_x_197:
[----:B------:R-:W-:Y:S05]  /*06d0*/  BSYNC.RECONVERGENT B0 ;  /* 0x0000000000007941 */ /* 0x000fea0003800200 */
.L_x_196:
[----:B------:R-:W-:Y:S05]  /*06e0*/  @!P0 BRA `(.L_x_185) ;  /* 0x0000000000cc8947 */ /* 0x000fea0003800000 */
[----:B------:R-:W-:-:S07]  /*06f0*/  IMAD.MOV.U32 R0, RZ, RZ, 0x8 ;  /* 0x00000008ff007424 */ /* 0x000fce00078e00ff */
.L_x_200:
[----:B01234-:R-:W-:-:S04]  /*0700*/  LEA R9, R0, R7, 0x7 ;  /* 0x0000000700097211 */ /* 0x01ffc800078e38ff */
[----:B------:R-:W-:-:S13]  /*0710*/  ISETP.GE.AND P0, PT, R9, R6, PT ;  /* 0x000000060900720c */ /* 0x000fda0003f06270 */
[----:B------:R-:W-:-:S06]  /*0720*/  @!P0 IMAD.WIDE.U32 R14, R9, 0x4, R4 ;  /* 0x00000004090e8825 */ /* 0x000fcc00078e0004 */
[----:B------:R-:W2:Y:S01]  /*0730*/  @!P0 LDG.E R14, desc[UR4][R14.64] ;  /* 0x000000040e0e8981 */ /* 0x000ea2000c1e1900 */
[C---:B------:R-:W-:Y:S02]  /*0740*/  VIADD R21, R9.reuse, 0x80 ;  /* 0x0000008009157836 */ /* 0x040fe40000000000 */
[----:B------:R-:W-:-:S03]  /*0750*/  @!P0 IMAD.WIDE.U32 R16, R9, 0x4, R2 ;  /* 0x0000000409108825 */ /* 0x000fc600078e0002 */
[C---:B------:R-:W-:Y:S01]  /*0760*/  ISETP.GE.AND P1, PT, R21.reuse, R6, PT ;  /* 0x000000061500720c */ /* 0x040fe20003f26270 */
[----:B------:R-:W-:-:S04]  /*0770*/  IMAD.WIDE R12, R21, 0x4, R4 ;  /* 0x00000004150c7825 */ /* 0x000fc800078e0204 */
[----:B--2---:R-:W-:-:S05]  /*0780*/  @!P0 IMAD.SHL.U32 R25, R14, 0x2, RZ ;  /* 0x000000020e198824 */ /* 0x004fca00078e00ff */
[----:B------:R-:W-:Y:S04]  /*0790*/  @!P0 STG.E desc[UR4][R16.64], R25 ;  /* 0x0000001910008986 */ /* 0x000fe8000c101904 */
[----:B------:R-:W2:Y:S01]  /*07a0*/  @!P1 LDG.E R19, desc[UR4][R12.64] ;  /* 0x000000040c139981 */ /* 0x000ea2000c1e1900 */
[----:B------:R-:W-:-:S04]  /*07b0*/  IADD3 R11, PT, PT, R9, 0x100, RZ ;  /* 0x00000100090b7810 */ /* 0x000fc80007ffe0ff */
[----:B------:R-:W-:Y:S01]  /*07c0*/  ISETP.GE.AND P0, PT, R11, R6, PT ;  /* 0x000000060b00720c */ /* 0x000fe20003f06270 */
[----:B------:R-:W-:-:S04]  /*07d0*/  IMAD.WIDE R10, R21, 0x4, R2 ;  /* 0x00000004150a7825 */ /* 0x000fc800078e0202 */
[----:B--2---:R-:W-:-:S05]  /*07e0*/  @!P1 IMAD.SHL.U32 R19, R19, 0x2, RZ ;  /* 0x0000000213139824 */ /* 0x004fca00078e00ff */
[----:B------:R0:W-:Y:S04]  /*07f0*/  @!P1 STG.E desc[UR4][R10.64], R19 ;  /* 0x000000130a009986 */ /* 0x0001e8000c101904 */
[----:B------:R-:W2:Y:S01]  /*0800*/  @!P0 LDG.E R14, desc[UR4][R12.64+0x200] ;  /* 0x000200040c0e8981 */ /* 0x000ea2000c1e1900 */
[----:B------:R-:W-:-:S05]  /*0810*/  VIADD R15, R9, 0x180 ;  /* 0x00000180090f7836 */ /* 0x000fca0000000000 */
[----:B------:R-:W-:Y:S02]  /*0820*/  ISETP.GE.AND P1, PT, R15, R6, PT ;  /* 0x000000060f00720c */ /* 0x000fe40003f26270 */
[----:B--2---:R-:W-:-:S05]  /*0830*/  @!P0 SHF.L.U32 R23, R14, 0x1, RZ ;  /* 0x000000010e178819 */ /* 0x004fca00000006ff */
[----:B------:R1:W-:Y:S06]  /*0840*/  @!P0 STG.E desc[UR4][R10.64+0x200], R23 ;  /* 0x000200170a008986 */ /* 0x0003ec000c101904 */
[----:B------:R-:W2:Y:S01]  /*0850*/  @!P1 LDG.E R14, desc[UR4][R12.64+0x400] ;  /* 0x000400040c0e9981 */ /* 0x000ea2000c1e1900 */
[----:B------:R-:W-:-:S05]  /*0860*/  VIADD R15, R9, 0x200 ;  /* 0x00000200090f7836 */ /* 0x000fca0000000000 */
[----:B------:R-:W-:Y:S01]  /*0870*/  ISETP.GE.AND P0, PT, R15, R6, PT ;  /* 0x000000060f00720c */ /* 0x000fe20003f06270 */
[----:B--2---:R-:W-:-:S05]  /*0880*/  @!P1 IMAD.SHL.U32 R21, R14, 0x2, RZ ;  /* 0x000000020e159824 */ /* 0x004fca00078e00ff */
[----:B------:R1:W-:Y:S07]  /*0890*/  @!P1 STG.E desc[UR4][R10.64+0x400], R21 ;  /* 0x000400150a009986 */ /* 0x0003ee000c101904 */
[----:B------:R-:W0:Y:S01]  /*08a0*/  @!P0 LDG.E R14, desc[UR4][R12.64+0x600] ;  /* 0x000600040c0e8981 */ /* 0x000e22000c1e1900 */
[----:B------:R-:W-:-:S04]  /*08b0*/  IADD3 R15, PT, PT, R9, 0x280, RZ ;  /* 0x00000280090f7810 */ /* 0x000fc80007ffe0ff */
[----:B------:R-:W-:Y:S01]  /*08c0*/  ISETP.GE.AND P1, PT, R15, R6, PT ;  /* 0x000000060f00720c */ /* 0x000fe20003f26270 */
[----:B------:R-:W-:Y:S02]  /*08d0*/  VIADD R15, R9, 0x300 ;  /* 0x00000300090f7836 */ /* 0x000fe40000000000 */
[----:B0-----:R-:W-:-:S05]  /*08e0*/  @!P0 IMAD.SHL.U32 R19, R14, 0x2, RZ ;  /* 0x000000020e138824 */ /* 0x001fca00078e00ff */
[----:B------:R1:W-:Y:S05]  /*08f0*/  @!P0 STG.E desc[UR4][R10.64+0x600], R19 ;  /* 0x000600130a008986 */ /* 0x0003ea000c101904 */
[----:B------:R-:W2:Y:S01]  /*0900*/  @!P1 LDG.E R14, desc[UR4][R12.64+0x800] ;  /* 0x000800040c0e9981 */ /* 0x000ea2000c1e1900 */
[----:B------:R-:W-:Y:S02]  /*0910*/  ISETP.GE.AND P0, PT, R15, R6, PT ;  /* 0x000000060f00720c */ /* 0x000fe40003f06270 */
[----:B--2---:R-:W-:-:S05]  /*0920*/  @!P1 SHF.L.U32 R17, R14, 0x1, RZ ;  /* 0x000000010e119819 */ /* 0x004fca00000006ff */
[----:B------:R1:W-:Y:S06]  /*0930*/  @!P1 STG.E desc[UR4][R10.64+0x800], R17 ;  /* 0x000800110a009986 */ /* 0x0003ec000c101904 */
[----:B------:R-:W2:Y:S01]  /*0940*/  @!P0 LDG.E R14, desc[UR4][R12.64+0xa00] ;  /* 0x000a00040c0e8981 */ /* 0x000ea2000c1e1900 */
[----:B------:R-:W-:Y:S01]  /*0950*/  VIADD R9, R9, 0x380 ;  /* 0x0000038009097836 */ /* 0x000fe20000000000 */
[----:B------:R-:W-:Y:S01]  /*0960*/  IADD3 R0, PT, PT, R0, 0x8, RZ ;  /* 0x0000000800007810 */ /* 0x000fe20007ffe0ff */
[----:B------:R-:W-:Y:S03]  /*0970*/  BSSY.RECONVERGENT B0, `(.L_x_198) ;  /* 0x0000009000007945 */ /* 0x000fe60003800200 */
[----:B------:R-:W-:Y:S01]  /*0980*/  ISETP.NE.AND P1, PT, R0, R8, PT ;  /* 0x000000080000720c */ /* 0x000fe20003f25270 */
[----:B--2---:R-:W-:-:S05]  /*0990*/  @!P0 IMAD.SHL.U32 R15, R14, 0x2, RZ ;  /* 0x000000020e0f8824 */ /* 0x004fca00078e00ff */
[----:B------:R1:W-:Y:S01]  /*09a0*/  @!P0 STG.E desc[UR4][R10.64+0xa00], R15 ;  /* 0x000a000f0a008986 */ /* 0x0003e2000c101904 */
[----:B------:R-:W-:-:S13]  /*09b0*/  ISETP.GE.AND P0, PT, R9, R6, PT ;  /* 0x000000060900720c */ /* 0x000fda0003f06270 */
[----:B-1----:R-:W-:Y:S05]  /*09c0*/  @P0 BRA `(.L_x_199) ;  /* 0x00000000000c0947 */ /* 0x002fea0003800000 */
[----:B------:R-:W2:Y:S02]  /*09d0*/  LDG.E R12, desc[UR4][R12.64+0xc00] ;  /* 0x000c00040c0c7981 */ /* 0x000ea4000c1e1900 */
[----:B--2---:R-:W-:-:S05]  /*09e0*/  IMAD.SHL.U32 R9, R12, 0x2, RZ ;  /* 0x000000020c097824 */ /* 0x004fca00078e00ff */
[----:B------:R0:W-:Y:S02]  /*09f0*/  STG.E desc[UR4][R10.64+0xc00], R9 ;  /* 0x000c00090a007986 */ /* 0x0001e4000c101904 */
.L_x_199:
[----:B------:R-:W-:Y:S05]  /*0a00*/  BSYNC.RECONVERGENT B0 ;  /* 0x0000000000007941 */ /* 0x000fea0003800200 */
.L_x_198:
[----:B------:R-:W-:Y:S05]  /*0a10*/  @P1 BRA `(.L_x_200) ;  /* 0xfffffffc00381947 */ /* 0x000fea000383ffff */
.L_x_185:
[----:B------:R-:W-:-:S13]  /*0a20*/  ISETP.NE.AND P0, PT, R18, RZ, PT ;  /* 0x000000ff1200720c */ /* 0x000fda0003f05270 */
[----:B------:R-:W-:Y:S05]  /*0a30*/  @!P0 EXIT ;  /* 0x000000000000894d */ /* 0x000fea0003800000 */
[----:B------:R-:W5:Y:S01]  /*0a40*/  LDC R0, c[0x0][0x388] ;  /* 0x0000e200ff007b82 */ /* 0x000f620000000800 */
[----:B------:R-:W-:Y:S02]  /*0a50*/  ISETP.GE.U32.AND P0, PT, R18, 0x4, PT ;  /* 0x000000041200780c */ /* 0x000fe40003f06070 */
[----:B-----5:R-:W-:-:S04]  /*0a60*/  LOP3.LUT R20, R0, 0x3, RZ, 0xc0, !PT ;  /* 0x0000000300147812 */ /* 0x020fc800078ec0ff */
[----:B------:R-:W-:-:S07]  /*0a70*/  ISETP.NE.AND P2, PT, R20, RZ, PT ;  /* 0x000000ff1400720c */ /* 0x000fce0003f45270 */
[----:B------:R-:W-:Y:S06]  /*0a80*/  @!P0 BRA `(.L_x_201) ;  /* 0x0000000000748947 */ /* 0x000fec0003800000 */
[----:B------:R-:W-:-:S05]  /*0a90*/  IMAD R19, R8, 0x80, R7 ;  /* 0x0000008008137824 */ /* 0x000fca00078e0207 */
[----:B------:R-:W-:-:S13]  /*0aa0*/  ISETP.GE.AND P0, PT, R19, R6, PT ;  /* 0x000000061300720c */ /* 0x000fda0003f06270 */
[----:B0-----:R-:W-:-:S06]  /*0ab0*/  @!P0 IMAD.WIDE R10, R19, 0x4, R4 ;  /* 0x00000004130a8825 */ /* 0x001fcc00078e0204 */
[----:B------:R-:W5:Y:S01]  /*0ac0*/  @!P0 LDG.E R10, desc[UR4][R10.64] ;  /* 0x000000040a0a8981 */ /* 0x000f62000c1e1900 */
[C---:B------:R-:W-:Y:S01]  /*0ad0*/  IADD3 R17, PT, PT, R19.reuse, 0x80, RZ ;  /* 0x0000008013117810 */ /* 0x040fe20007ffe0ff */
[----:B-1234-:R-:W-:-:S03]  /*0ae0*/  @!P0 IMAD.WIDE R12, R19, 0x4, R2 ;  /* 0x00000004130c8825 */ /* 0x01efc600078e0202 */
[----:B------:R-:W-:-:S13]  /*0af0*/  ISETP.GE.AND P1, PT, R17, R6, PT ;  /* 0x000000061100720c */ /* 0x000fda0003f26270 */
[----:B------:R-:W-:-:S04]  /*0b00*/  @!P1 IMAD.WIDE R14, R17, 0x4, R4 ;  /* 0x00000004110e9825 */ /* 0x000fc800078e0204 */
[----:B-----5:R-:W-:-:S05]  /*0b10*/  @!P0 IMAD.SHL.U32 R9, R10, 0x2, RZ ;  /* 0x000000020a098824 */ /* 0x020fca00078e00ff */
[----:B------:R0:W-:Y:S04]  /*0b20*/  @!P0 STG.E desc[UR4][R12.64], R9 ;  /* 0x000000090c008986 */ /* 0x0001e8000c101904 */
[----:B------:R-:W2:Y:S01]  /*0b30*/  @!P1 LDG.E R14, desc[UR4][R14.64] ;  /* 0x000000040e0e9981 */ /* 0x000ea2000c1e1900 */
[----:B------:R-:W-:Y:S02]  /*0b40*/  VIADD R23, R19, 0x100 ;  /* 0x0000010013177836 */ /* 0x000fe40000000000 */
[----:B------:R-:W-:-:S03]  /*0b50*/  @!P1 IMAD.WIDE R16, R17, 0x4, R2 ;  /* 0x0000000411109825 */ /* 0x000fc600078e0202 */
[----:B------:R-:W-:-:S13]  /*0b60*/  ISETP.GE.AND P0, PT, R23, R6, PT ;  /* 0x000000061700720c */ /* 0x000fda0003f06270 */
[----:B------:R-:W-:Y:S01]  /*0b70*/  @!P0 IMAD.WIDE R10, R23, 0x4, R4 ;  /* 0x00000004170a8825 */ /* 0x000fe200078e0204 */
[----:B--2---:R-:W-:-:S05]  /*0b80*/  @!P1 SHF.L.U32 R21, R14, 0x1, RZ ;  /* 0x000000010e159819 */ /* 0x004fca00000006ff */
[----:B------:R1:W-:Y:S04]  /*0b90*/  @!P1 STG.E desc[UR4][R16.64], R21 ;  /* 0x0000001510009986 */ /* 0x0003e8000c101904 */
[----:B------:R-:W2:Y:S01]  /*0ba0*/  @!P0 LDG.E R10, desc[UR4][R10.64] ;  /* 0x000000040a0a8981 */ /* 0x000ea2000c1e1900 */
[----:B------:R-:W-:Y:S02]  /*0bb0*/  VIADD R19, R19, 0x180 ;  /* 0x0000018013137836 */ /* 0x000fe40000000000 */
[----:B0-----:R-:W-:-:S03]  /*0bc0*/  @!P0 IMAD.WIDE R12, R23, 0x4, R2 ;  /* 0x00000004170c8825 */ /* 0x001fc600078e0202 */
[----:B------:R-:W-:-:S13]  /*0bd0*/  ISETP.GE.AND P1, PT, R19, R6, PT ;  /* 0x000000061300720c */ /* 0x000fda0003f26270 */
[----:B------:R-:W-:-:S04]  /*0be0*/  @!P1 IMAD.WIDE R14, R19, 0x4, R4 ;  /* 0x00000004130e9825 */ /* 0x000fc800078e0204 */
[----:B--2---:R-:W-:-:S05]  /*0bf0*/  @!P0 IMAD.SHL.U32 R9, R10, 0x2, RZ ;  /* 0x000000020a098824 */ /* 0x004fca00078e00ff */
[----:B------:R1:W-:Y:S04]  /*0c00*/  @!P0 STG.E desc[UR4][R12.64], R9 ;  /* 0x000000090c008986 */ /* 0x0003e8000c101904 */
[----:B------:R-:W2:Y:S01]  /*0c10*/  @!P1 LDG.E R14, desc[UR4][R14.64] ;  /* 0x000000040e0e9981 */ /* 0x000ea2000c1e1900 */
[----:B------:R-:W-:-:S04]  /*0c20*/  @!P1 IMAD.WIDE R18, R19, 0x4, R2 ;  /* 0x0000000413129825 */ /* 0x000fc800078e0202 */
[----:B------:R-:W-:Y:S01]  /*0c30*/  VIADD R8, R8, 0x4 ;  /* 0x0000000408087836 */ /* 0x000fe20000000000 */
[----:B--2---:R-:W-:-:S05]  /*0c40*/  @!P1 SHF.L.U32 R23, R14, 0x1, RZ ;  /* 0x000000010e179819 */ /* 0x004fca00000006ff */
[----:B------:R1:W-:Y:S02]  /*0c50*/  @!P1 STG.E desc[UR4][R18.64], R23 ;  /* 0x0000001712009986 */ /* 0x0003e4000c101904 */
.L_x_201:
[----:B------:R-:W-:Y:S05]  /*0c60*/  @!P2 EXIT ;  /* 0x000000000000a94d */ /* 0x000fea0003800000 */
[----:B------:R-:W-:Y:S02]  /*0c70*/  ISETP.NE.AND P0, PT, R20, 0x1, PT ;  /* 0x000000011400780c */ /* 0x000fe40003f05270 */
[----:B------:R-:W-:-:S04]  /*0c80*/  LOP3.LUT R0, R0, 0x1, RZ, 0xc0, !PT ;  /* 0x0000000100007812 */ /* 0x000fc800078ec0ff */
[----:B------:R-:W-:-:S07]  /*0c90*/  ISETP.NE.U32.AND P2, PT, R0, 0x1, PT ;  /* 0x000000010000780c */ /* 0x000fce0003f45070 */
[----:B------:R-:W-:Y:S06]  /*0ca0*/  @!P0 BRA `(.L_x_202) ;  /* 0x00000000003c8947 */ /* 0x000fec0003800000 */
[----:B01234-:R-:W-:-:S05]  /*0cb0*/  IMAD R13, R8, 0x80, R7 ;  /* 0x00000080080d7824 */ /* 0x01ffca00078e0207 */
[----:B------:R-:W-:-:S13]  /*0cc0*/  ISETP.GE.AND P0, PT, R13, R6, PT ;  /* 0x000000060d00720c */ /* 0x000fda0003f06270 */
[----:B------:R-:W-:-:S06]  /*0cd0*/  @!P0 IMAD.WIDE R10, R13, 0x4, R4 ;  /* 0x000000040d0a8825 */ /* 0x000fcc00078e0204 */
[----:B------:R-:W2:Y:S01]  /*0ce0*/  @!P0 LDG.E R10, desc[UR4][R10.64] ;  /* 0x000000040a0a8981 */ /* 0x000ea2000c1e1900 */
[C---:B------:R-:W-:Y:S01]  /*0cf0*/  IADD3 R17, PT, PT, R13.reuse, 0x80, RZ ;  /* 0x000000800d117810 */ /* 0x040fe20007ffe0ff */
[----:B------:R-:W-:-:S03]  /*0d00*/  @!P0 IMAD.WIDE R12, R13, 0x4, R2 ;  /* 0x000000040d0c8825 */ /* 0x000fc600078e0202 */
[----:B------:R-:W-:-:S13]  /*0d10*/  ISETP.GE.AND P1, PT, R17, R6, PT ;  /* 0x000000061100720c */ /* 0x000fda0003f26270 */
[----:B------:R-:W-:-:S04]  /*0d20*/  @!P1 IMAD.WIDE R14, R17, 0x4, R4 ;  /* 0x00000004110e9825 */ /* 0x000fc800078e0204 */
[----:B--2---:R-:W-:-:S05]  /*0d30*/  @!P0 IMAD.SHL.U32 R9, R10, 0x2, RZ ;  /* 0x000000020a098824 */ /* 0x004fca00078e00ff */
[----:B------:R0:W-:Y:S04]  /*0d40*/  @!P0 STG.E desc[UR4][R12.64], R9 ;  /* 0x000000090c008986 */ /* 0x0001e8000c101904 */
[----:B------:R-:W2:Y:S01]  /*0d50*/  @!P1 LDG.E R14, desc[UR4][R14.64] ;  /* 0x000000040e0e9981 */ /* 0x000ea2000c1e1900 */
[----:B------:R-:W-:Y:S01]  /*0d60*/  @!P1 IMAD.WIDE R16, R17, 0x4, R2 ;  /* 0x0000000411109825 */ /* 0x000fe200078e0202 */
[----:B------:R-:W-:-:S03]  /*0d70*/  IADD3 R8, PT, PT, R8, 0x2, RZ ;  /* 0x0000000208087810 */ /* 0x000fc60007ffe0ff */
[----:B--2---:R-:W-:-:S05]  /*0d80*/  @!P1 IMAD.SHL.U32 R19, R14, 0x2, RZ ;  /* 0x000000020e139824 */ /* 0x004fca00078e00ff */
[----:B------:R0:W-:Y:S02]  /*0d90*/  @!P1 STG.E desc[UR4][R16.64], R19 ;  /* 0x0000001310009986 */ /* 0x0001e4000c101904 */
.L_x_202:
[----:B------:R-:W-:Y:S05]  /*0da0*/  @P2 EXIT ;  /* 0x000000000000294d */ /* 0x000fea0003800000 */
[----:B------:R-:W-:-:S05]  /*0db0*/  IMAD R7, R8, 0x80, R7 ;  /* 0x0000008008077824 */ /* 0x000fca00078e0207 */
[----:B------:R-:W-:-:S13]  /*0dc0*/  ISETP.GE.AND P0, PT, R7, R6, PT ;  /* 0x000000060700720c */ /* 0x000fda0003f06270 */
[----:B------:R-:W-:Y:S05]  /*0dd0*/  @P0 EXIT ;  /* 0x000000000000094d */ /* 0x000fea0003800000 */
[----:B------:R-:W-:-:S06]  /*0de0*/  IMAD.WIDE R4, R7, 0x4, R4 ;  /* 0x0000000407047825 */ /* 0x000fcc00078e0204 */
[----:B------:R-:W5:Y:S01]  /*0df0*/  LDG.E R4, desc[UR4][R4.64] ;  /* 0x0000000404047981 */ /* 0x000f62000c1e1900 */
[----:B------:R-:W-:-:S04]  /*0e00*/  IMAD.WIDE R2, R7, 0x4, R2 ;  /* 0x0000000407027825 */ /* 0x000fc800078e0202 */
[----:B-----5:R-:W-:-:S05]  /*0e10*/  IMAD.SHL.U32 R7, R4, 0x2, RZ ;  /* 0x0000000204077824 */ /* 0x020fca00078e00ff */
[----:B------:R-:W-:Y:S01]  /*0e20*/  STG.E desc[UR4][R2.64], R7 ;  /* 0x0000000702007986 */ /* 0x000fe2000c101904 */
[----:B------:R-:W-:Y:S05]  /*0e30*/  EXIT ;  /* 0x000000000000794d */ /* 0x000fea0003800000 */
.L_x_184:
[----:B------:R-:W-:-:S13]  /*0e40*/  ISETP.GE.AND P0, PT, R0, 0x1, PT ;  /* 0x000000010000780c */ /* 0x000fda0003f06270 */
[----:B------:R-:W-:Y:S05]  /*0e50*/  @!P0 EXIT ;  /* 0x000000000000894d */ /* 0x000fea0003800000 */
[C---:B------:R-:W-:Y:S01]  /*0e60*/  ISETP.GE.U32.AND P1, PT, R0.reuse, 0x10, PT ;  /* 0x000000100000780c */ /* 0x040fe20003f26070 */
[----:B------:R-:W-:Y:S01]  /*0e70*/  HFMA2 R6, -RZ, RZ, 0, 0 ;  /* 0x00000000ff067431 */ /* 0x000fe200000001ff */
[----:B------:R-:W-:-:S04]  /*0e80*/  LOP3.LUT R20, R0, 0xf, RZ, 0xc0, !PT ;  /* 0x0000000f00147812 */ /* 0x000fc800078ec0ff */
[----:B------:R-:W-:-:S07]  /*0e90*/  ISETP.NE.AND P0, PT, R20, RZ, PT ;  /* 0x000000ff1400720c */ /* 0x000fce0003f05270 */
[----:B------:R-:W-:Y:S06]  /*0ea0*/  @!P1 BRA `(.L_x_203) ;  /* 0x0000000400189947 */ /* 0x000fec0003800000 */
[----:B------:R-:W-:Y:S01]  /*0eb0*/  IMAD.WIDE.U32 R14, R7, 0x4, RZ ;  /* 0x00000004070e7825 */ /* 0x000fe200078e00ff */
[----:B------:R-:W-:-:S03]  /*0ec0*/  LOP3.LUT R6, R0, 0x7ffffff0, RZ, 0xc0, !PT ;  /* 0x7ffffff000067812 */ /* 0x000fc600078ec0ff */
[----:B------:R-:W-:Y:S01]  /*0ed0*/  VIADD R12, R7, 0x480 ;  /* 0x00000480070c7836 */ /* 0x000fe20000000000 */
[----:B------:R-:W-:Y:S01]  /*0ee0*/  LOP3.LUT R13, R14, 0x1000, RZ, 0xfc, !PT ;  /* 0x000010000e0d7812 */ /* 0x000fe200078efcff */
[----:B------:R-:W-:-:S07]  /*0ef0*/  IMAD.MOV R14, RZ, RZ, -R6 ;  /* 0x000000ffff0e7224 */ /* 0x000fce00078e0a06 */
.L_x_204:
[----:B------:R-:W-:-:S04]  /*0f00*/  IADD3 R10, P1, PT, R13, R4, RZ ;  /* 0x000000040d0a7210 */ /* 0x000fc80007f3e0ff */
[----:B0-----:R-:W-:-:S05]  /*0f10*/  IADD3.X R11, PT, PT, R15, R5, RZ, P1, !PT ;  /* 0x000000050f0b7210 */ /* 0x001fca0000ffe4ff */
[----:B------:R-:W2:Y:S01]  /*0f20*/  LDG.E R16, desc[UR4][R10.64+-0x1000] ;  /* 0xfff000040a107981 */ /* 0x000ea2000c1e1900 */
[----:B------:R-:W-:-:S05]  /*0f30*/  IADD3 R8, P1, PT, R13, R2, RZ ;  /* 0x000000020d087210 */ /* 0x000fca0007f3e0ff */
[----:B------:R-:W-:Y:S02]  /*0f40*/  IMAD.X R9, R15, 0x1, R3, P1 ;  /* 0x000000010f097824 */ /* 0x000fe400008e0603 */
[----:B--2---:R-:W-:-:S05]  /*0f50*/  IMAD.SHL.U32 R17, R16, 0x2, RZ ;  /* 0x0000000210117824 */ /* 0x004fca00078e00ff */
[----:B------:R0:W-:Y:S04]  /*0f60*/  STG.E desc[UR4][R8.64+-0x1000], R17 ;  /* 0xfff0001108007986 */ /* 0x0001e8000c101904 */
[----:B------:R-:W2:Y:S02]  /*0f70*/  LDG.E R16, desc[UR4][R10.64+-0xe00] ;  /* 0xfff200040a107981 */ /* 0x000ea4000c1e1900 */
[----:B--2---:R-:W-:-:S05]  /*0f80*/  SHF.L.U32 R19, R16, 0x1, RZ ;  /* 0x0000000110137819 */ /* 0x004fca00000006ff */
[----:B------:R-:W-:Y:S04]  /*0f90*/  STG.E desc[UR4][R8.64+-0xe00], R19 ;  /* 0xfff2001308007986 */ /* 0x000fe8000c101904 */
[----:B------:R-:W2:Y:S02]  /*0fa0*/  LDG.E R16, desc[UR4][R10.64+-0xc00] ;  /* 0xfff400040a107981 */ /* 0x000ea4000c1e1900 */
[----:B--2---:R-:W-:-:S05]  /*0fb0*/  IMAD.SHL.U32 R21, R16, 0x2, RZ ;  /* 0x0000000210157824 */ /* 0x004fca00078e00ff */
[----:B------:R1:W-:Y:S04]  /*0fc0*/  STG.E desc[UR4][R8.64+-0xc00], R21 ;  /* 0xfff4001508007986 */ /* 0x0003e8000c101904 */
[----:B------:R-:W2:Y:S02]  /*0fd0*/  LDG.E R16, desc[UR4][R10.64+-0xa00] ;  /* 0xfff600040a107981 */ /* 0x000ea4000c1e1900 */
[----:B--2---:R-:W-:-:S05]  /*0fe0*/  IMAD.SHL.U32 R23, R16, 0x2, RZ ;  /* 0x0000000210177824 */ /* 0x004fca00078e00ff */
[----:B------:R2:W-:Y:S04]  /*0ff0*/  STG.E desc[UR4][R8.64+-0xa00], R23 ;  /* 0xfff6001708007986 */ /* 0x0005e8000c101904 */
[----:B------:R-:W0:Y:S02]  /*1000*/  LDG.E R16, desc[UR4][R10.64+-0x800] ;  /* 0xfff800040a107981 */ /* 0x000e24000c1e1900 */
[----:B0-----:R-:W-:-:S05]  /*1010*/  SHF.L.U32 R17, R16, 0x1, RZ ;  /* 0x0000000110117819 */ /* 0x001fca00000006ff */
[----:B------:R0:W-:Y:S04]  /*1020*/  STG.E desc[UR4][R8.64+-0x800], R17 ;  /* 0xfff8001108007986 */ /* 0x0001e8000c101904 */
[----:B------:R-:W3:Y:S02]  /*1030*/  LDG.E R16, desc[UR4][R10.64+-0x600] ;  /* 0xfffa00040a107981 */ /* 0x000ee4000c1e1900 */
[----:B---3--:R-:W-:-:S05]  /*1040*/  IMAD.SHL.U32 R25, R16, 0x2, RZ ;  /* 0x0000000210197824 */ /* 0x008fca00078e00ff */
[----:B------:R3:W-:Y:S04]  /*1050*/  STG.E desc[UR4][R8.64+-0x600], R25 ;  /* 0xfffa001908007986 */ /* 0x0007e8000c101904 */
[----:B------:R-:W1:Y:S02]  /*1060*/  LDG.E R16, desc[UR4][R10.64+-0x400] ;  /* 0xfffc00040a107981 */ /* 0x000e64000c1e1900 */
[----:B-1----:R-:W-:-:S05]  /*1070*/  IMAD.SHL.U32 R21, R16, 0x2, RZ ;  /* 0x0000000210157824 */ /* 0x002fca00078e00ff */
[----:B------:R1:W-:Y:S04]  /*1080*/  STG.E desc[UR4][R8.64+-0x400], R21 ;  /* 0xfffc001508007986 */ /* 0x0003e8000c101904 */
[----:B------:R-:W2:Y:S01]  /*1090*/  LDG.E R16, desc[UR4][R10.64+-0x200] ;  /* 0xfffe00040a107981 */ /* 0x000ea2000c1e1900 */
[----:B------:R-:W-:Y:S02]  /*10a0*/  IMAD.MOV.U32 R18, RZ, RZ, 0x600 ;  /* 0x00000600ff127424 */ /* 0x000fe400078e00ff */
[----:B------:R-:W-:Y:S01]  /*10b0*/  IMAD.MOV.U32 R19, RZ, RZ, 0x0 ;  /* 0x00000000ff137424 */ /* 0x000fe200078e00ff */
[----:B--2---:R-:W-:-:S05]  /*10c0*/  SHF.L.U32 R23, R16, 0x1, RZ ;  /* 0x0000000110177819 */ /* 0x004fca00000006ff */
[----:B------:R2:W-:Y:S04]  /*10d0*/  STG.E desc[UR4][R8.64+-0x200], R23 ;  /* 0xfffe001708007986 */ /* 0x0005e8000c101904 */
[----:B------:R-:W3:Y:S01]  /*10e0*/  LDG.E R22, desc[UR4][R10.64] ;  /* 0x000000040a167981 */ /* 0x000ee2000c1e1900 */
[----:B------:R-:W-:-:S03]  /*10f0*/  IMAD.WIDE R18, R12, 0x4, R18 ;  /* 0x000000040c127825 */ /* 0x000fc600078e0212 */
[----:B------:R-:W-:-:S04]  /*1100*/  IADD3 R16, P1, PT, R18, R4, RZ ;  /* 0x0000000412107210 */ /* 0x000fc80007f3e0ff */
[----:B0-----:R-:W-:Y:S01]  /*1110*/  IADD3.X R17, PT, PT, R19, R5, RZ, P1, !PT ;  /* 0x0000000513117210 */ /* 0x001fe20000ffe4ff */
[----:B---3--:R-:W-:-:S05]  /*1120*/  IMAD.SHL.U32 R25, R22, 0x2, RZ ;  /* 0x0000000216197824 */ /* 0x008fca00078e00ff */
[----:B------:R0:W-:Y:S04]  /*1130*/  STG.E desc[UR4][R8.64], R25 ;  /* 0x0000001908007986 */ /* 0x0001e8000c101904 */
[----:B-1----:R-:W3:Y:S01]  /*1140*/  LDG.E R21, desc[UR4][R16.64+-0x600] ;  /* 0xfffa000410157981 */ /* 0x002ee2000c1e1900 */
[----:B------:R-:W-:-:S05]  /*1150*/  IADD3 R18, P1, PT, R18, R2, RZ ;  /* 0x0000000212127210 */ /* 0x000fca0007f3e0ff */
[----:B------:R-:W-:Y:S01]  /*1160*/  IMAD.X R19, R19, 0x1, R3, P1 ;  /* 0x0000000113137824 */ /* 0x000fe200008e0603 */
[----:B---3--:R-:W-:-:S05]  /*1170*/  SHF.L.U32 R21, R21, 0x1, RZ ;  /* 0x0000000115157819 */ /* 0x008fca00000006ff */
[----:B------:R1:W-:Y:S04]  /*1180*/  STG.E desc[UR4][R18.64+-0x600], R21 ;  /* 0xfffa001512007986 */ /* 0x0003e8000c101904 */
[----:B------:R-:W3:Y:S02]  /*1190*/  LDG.E R10, desc[UR4][R16.64+-0x400] ;  /* 0xfffc0004100a7981 */ /* 0x000ee4000c1e1900 */
[----:B---3--:R-:W-:-:S05]  /*11a0*/  IMAD.SHL.U32 R11, R10, 0x2, RZ ;  /* 0x000000020a0b7824 */ /* 0x008fca00078e00ff */
[----:B------:R3:W-:Y:S04]  /*11b0*/  STG.E desc[UR4][R18.64+-0x400], R11 ;  /* 0xfffc000b12007986 */ /* 0x0007e8000c101904 */
[----:B------:R-:W2:Y:S02]  /*11c0*/  LDG.E R10, desc[UR4][R16.64+-0x200] ;  /* 0xfffe0004100a7981 */ /* 0x000ea4000c1e1900 */
[----:B--2---:R-:W-:-:S05]  /*11d0*/  IMAD.SHL.U32 R23, R10, 0x2, RZ ;  /* 0x000000020a177824 */ /* 0x004fca00078e00ff */
[----:B------:R2:W-:Y:S04]  /*11e0*/  STG.E desc[UR4][R18.64+-0x200], R23 ;  /* 0xfffe001712007986 */ /* 0x0005e8000c101904 */
[----:B0-----:R-:W4:Y:S02]  /*11f0*/  LDG.E R8, desc[UR4][R16.64] ;  /* 0x0000000410087981 */ /* 0x001f24000c1e1900 */
[----:B----4-:R-:W-:-:S05]  /*1200*/  SHF.L.U32 R9, R8, 0x1, RZ ;  /* 0x0000000108097819 */ /* 0x010fca00000006ff */
[----:B------:R0:W-:Y:S04]  /*1210*/  STG.E desc[UR4][R18.64], R9 ;  /* 0x0000000912007986 */ /* 0x0001e8000c101904 */
[----:B------:R-:W1:Y:S02]  /*1220*/  LDG.E R8, desc[UR4][R16.64+0x200] ;  /* 0x0002000410087981 */ /* 0x000e64000c1e1900 */
[----:B-1----:R-:W-:-:S05]  /*1230*/  IMAD.SHL.U32 R21, R8, 0x2, RZ ;  /* 0x0000000208157824 */ /* 0x002fca00078e00ff */
[----:B------:R0:W-:Y:S04]  /*1240*/  STG.E desc[UR4][R18.64+0x200], R21 ;  /* 0x0002001512007986 */ /* 0x0001e8000c101904 */
[----:B------:R-:W3:Y:S02]  /*1250*/  LDG.E R8, desc[UR4][R16.64+0x400] ;  /* 0x0004000410087981 */ /* 0x000ee4000c1e1900 */
[----:B---3--:R-:W-:-:S05]  /*1260*/  IMAD.SHL.U32 R11, R8, 0x2, RZ ;  /* 0x00000002080b7824 */ /* 0x008fca00078e00ff */
[----:B------:R0:W-:Y:S04]  /*1270*/  STG.E desc[UR4][R18.64+0x400], R11 ;  /* 0x0004000b12007986 */ /* 0x0001e8000c101904 */
[----:B------:R-:W2:Y:S01]  /*1280*/  LDG.E R8, desc[UR4][R16.64+0x600] ;  /* 0x0006000410087981 */ /* 0x000ea2000c1e1900 */
[----:B------:R-:W-:Y:S01]  /*1290*/  VIADD R14, R14, 0x10 ;  /* 0x000000100e0e7836 */ /* 0x000fe20000000000 */
[----:B------:R-:W-:Y:S02]  /*12a0*/  IADD3 R13, P2, PT, R13, 0x2000, RZ ;  /* 0x000020000d0d7810 */ /* 0x000fe40007f5e0ff */
[----:B------:R-:W-:Y:S02]  /*12b0*/  IADD3 R12, PT, PT, R12, 0x800, RZ ;  /* 0x000008000c0c7810 */ /* 0x000fe40007ffe0ff */
[----:B------:R-:W-:Y:S01]  /*12c0*/  ISETP.NE.AND P1, PT, R14, RZ, PT ;  /* 0x000000ff0e00720c */ /* 0x000fe20003f25270 */
[----:B------:R-:W-:Y:S01]  /*12d0*/  IMAD.X R15, RZ, RZ, R15, P2 ;  /* 0x000000ffff0f7224 */ /* 0x000fe200010e060f */
[----:B--2---:R-:W-:-:S05]  /*12e0*/  SHF.L.U32 R23, R8, 0x1, RZ ;  /* 0x0000000108177819 */ /* 0x004fca00000006ff */
[----:B------:R0:W-:Y:S06]  /*12f0*/  STG.E desc[UR4][R18.64+0x600], R23 ;  /* 0x0006001712007986 */ /* 0x0001ec000c101904 */
[----:B------:R-:W-:Y:S05]  /*1300*/  @P1 BRA `(.L_x_204) ;  /* 0xfffffff800fc1947 */ /* 0x000fea000383ffff */
.L_x_203:
[----:B------:R-:W-:Y:S05]  /*1310*/  @!P0 EXIT ;  /* 0x000000000000894d */ /* 0x000fea0003800000 */
[----:B------:R-:W-:Y:S02]  /*1320*/  ISETP.GE.U32.AND P0, PT, R20, 0x8, PT ;  /* 0x000000081400780c */ /* 0x000fe40003f06070 */
[----:B------:R-:W-:-:S04]  /*1330*/  LOP3.LUT R14, R0, 0x7, RZ, 0xc0, !PT ;  /* 0x00000007000e7812 */ /* 0x000fc800078ec0ff */
[----:B------:R-:W-:-:S07]  /*1340*/  ISETP.NE.AND P1, PT, R14, RZ, PT ;  /* 0x000000ff0e00720c */ /* 0x000fce0003f25270 */
[----:B------:R-:W-:Y:S06]  /*1350*/  @!P0 BRA `(.L_x_205) ;  /* 0x0000000000708947 */ /* 0x000fec0003800000 */
[----:B0-----:R-:W-:-:S04]  /*1360*/  IMAD R11, R6, 0x80, R7 ;  /* 0x00000080060b7824 */ /* 0x001fc800078e0207 */
[----:B------:R-:W-:-:S05]  /*1370*/  IMAD.WIDE R8, R11, 0x4, R4 ;  /* 0x000000040b087825 */ /* 0x000fca00078e0204 */
[----:B------:R-:W2:Y:S01]  /*1380*/  LDG.E R12, desc[UR4][R8.64] ;  /* 0x00000004080c7981 */ /* 0x000ea2000c1e1900 */
[----:B------:R-:W-:-:S04]  /*1390*/  IMAD.WIDE R10, R11, 0x4, R2 ;  /* 0x000000040b0a7825 */ /* 0x000fc800078e0202 */
[----:B--2---:R-:W-:-:S05]  /*13a0*/  IMAD.SHL.U32 R13, R12, 0x2, RZ ;  /* 0x000000020c0d7824 */ /* 0x004fca00078e00ff */
[----:B------:R0:W-:Y:S04]  /*13b0*/  STG.E desc[UR4][R10.64], R13 ;  /* 0x0000000d0a007986 */ /* 0x0001e8000c101904 */
[----:B------:R-:W2:Y:S02]  /*13c0*/  LDG.E R12, desc[UR4][R8.64+0x200] ;  /* 0x00020004080c7981 */ /* 0x000ea4000c1e1900 */
[----:B--2---:R-:W-:-:S05]  /*13d0*/  SHF.L.U32 R15, R12, 0x1, RZ ;  /* 0x000000010c0f7819 */ /* 0x004fca00000006ff */
[----:B------:R1:W-:Y:S04]  /*13e0*/  STG.E desc[UR4][R10.64+0x200], R15 ;  /* 0x0002000f0a007986 */ /* 0x0003e8000c101904 */
[----:B------:R-:W2:Y:S02]  /*13f0*/  LDG.E R12, desc[UR4][R8.64+0x400] ;  /* 0x00040004080c7981 */ /* 0x000ea4000c1e1900 */
[----:B--2---:R-:W-:-:S05]  /*1400*/  IMAD.SHL.U32 R17, R12, 0x2, RZ ;  /* 0x000000020c117824 */ /* 0x004fca00078e00ff */
[----:B------:R2:W-:Y:S04]  /*1410*/  STG.E desc[UR4][R10.64+0x400], R17 ;  /* 0x000400110a007986 */ /* 0x0005e8000c101904 */
[----:B------:R-:W3:Y:S02]  /*1420*/  LDG.E R12, desc[UR4][R8.64+0x600] ;  /* 0x00060004080c7981 */ /* 0x000ee4000c1e1900 */
[----:B---3--:R-:W-:-:S05]  /*1430*/  IMAD.SHL.U32 R19, R12, 0x2, RZ ;  /* 0x000000020c137824 */ /* 0x008fca00078e00ff */
[----:B------:R3:W-:Y:S04]  /*1440*/  STG.E desc[UR4][R10.64+0x600], R19 ;  /* 0x000600130a007986 */ /* 0x0007e8000c101904 */
[----:B------:R-:W0:Y:S02]  /*1450*/  LDG.E R12, desc[UR4][R8.64+0x800] ;  /* 0x00080004080c7981 */ /* 0x000e24000c1e1900 */
[----:B0-----:R-:W-:-:S05]  /*1460*/  SHF.L.U32 R13, R12, 0x1, RZ ;  /* 0x000000010c0d7819 */ /* 0x001fca00000006ff */
[----:B------:R4:W-:Y:S04]  /*1470*/  STG.E desc[UR4][R10.64+0x800], R13 ;  /* 0x0008000d0a007986 */ /* 0x0009e8000c101904 */
[----:B------:R-:W1:Y:S02]  /*1480*/  LDG.E R12, desc[UR4][R8.64+0xa00] ;  /* 0x000a0004080c7981 */ /* 0x000e64000c1e1900 */
[----:B-1----:R-:W-:-:S05]  /*1490*/  IMAD.SHL.U32 R15, R12, 0x2, RZ ;  /* 0x000000020c0f7824 */ /* 0x002fca00078e00ff */
[----:B------:R4:W-:Y:S04]  /*14a0*/  STG.E desc[UR4][R10.64+0xa00], R15 ;  /* 0x000a000f0a007986 */ /* 0x0009e8000c101904 */
[----:B------:R-:W2:Y:S02]  /*14b0*/  LDG.E R12, desc[UR4][R8.64+0xc00] ;  /* 0x000c0004080c7981 */ /* 0x000ea4000c1e1900 */
[----:B--2---:R-:W-:-:S05]  /*14c0*/  IMAD.SHL.U32 R17, R12, 0x2, RZ ;  /* 0x000000020c117824 */ /* 0x004fca00078e00ff */
[----:B------:R4:W-:Y:S04]  /*14d0*/  STG.E desc[UR4][R10.64+0xc00], R17 ;  /* 0x000c00110a007986 */ /* 0x0009e8000c101904 */
[----:B------:R-:W3:Y:S01]  /*14e0*/  LDG.E R12, desc[UR4][R8.64+0xe00] ;  /* 0x000e0004080c7981 */ /* 0x000ee2000c1e1900 */
[----:B------:R-:W-:Y:S01]  /*14f0*/  VIADD R6, R6, 0x8 ;  /* 0x0000000806067836 */ /* 0x000fe20000000000 */
[----:B---3--:R-:W-:-:S05]  /*1500*/  SHF.L.U32 R19, R12, 0x1, RZ ;  /* 0x000000010c137819 */ /* 0x008fca00000006ff */
[----:B------:R4:W-:Y:S02]  /*1510*/  STG.E desc[UR4][R10.64+0xe00], R19 ;  /* 0x000e00130a007986 */ /* 0x0009e4000c101904 */
.L_x_205:
[----:B------:R-:W-:Y:S05]  /*1520*/  @!P1 EXIT ;  /* 0x000000000000994d */ /* 0x000fea0003800000 */
[----:B------:R-:W-:Y:S02]  /*1530*/  ISETP.GE.U32.AND P0, PT, R14, 0x4, PT ;  /* 0x000000040e00780c */ /* 0x000fe40003f06070 */
[----:B------:R-:W-:-:S04]  /*1540*/  LOP3.LUT R12, R0, 0x3, RZ, 0xc0, !PT ;  /* 0x00000003000c7812 */ /* 0x000fc800078ec0ff */
[----:B------:R-:W-:-:S07]  /*1550*/  ISETP.NE.AND P1, PT, R12, RZ, PT ;  /* 0x000000ff0c00720c */ /* 0x000fce0003f25270 */
[----:B------:R-:W-:Y:S06]  /*1560*/  @!P0 BRA `(.L_x_206) ;  /* 0x0000000000408947 */ /* 0x000fec0003800000 */
[----:B0-----:R-:W-:-:S04]  /*1570*/  IMAD R9, R6, 0x80, R7 ;  /* 0x0000008006097824 */ /* 0x001fc800078e0207 */
[----:B----4-:R-:W-:-:S05]  /*1580*/  IMAD.WIDE R10, R9, 0x4, R4 ;  /* 0x00000004090a7825 */ /* 0x010fca00078e0204 */
[----:B------:R-:W2:Y:S01]  /*1590*/  LDG.E R0, desc[UR4][R10.64] ;  /* 0x000000040a007981 */ /* 0x000ea2000c1e1900 */
[----:B------:R-:W-:Y:S01]  /*15a0*/  IMAD.WIDE R8, R9, 0x4, R2 ;  /* 0x0000000409087825 */ /* 0x000fe200078e0202 */
[----:B--2---:R-:W-:-:S05]  /*15b0*/  SHF.L.U32 R13, R0, 0x1, RZ ;  /* 0x00000001000d7819 */ /* 0x004fca00000006ff */
[----:B------:R1:W-:Y:S04]  /*15c0*/  STG.E desc[UR4][R8.64], R13 ;  /* 0x0000000d08007986 */ /* 0x0003e8000c101904 */
[----:B------:R-:W2:Y:S02]  /*15d0*/  LDG.E R0, desc[UR4][R10.64+0x200] ;  /* 0x000200040a007981 */ /* 0x000ea4000c1e1900 */
[----:B--2---:R-:W-:-:S05]  /*15e0*/  IMAD.SHL.U32 R15, R0, 0x2, RZ ;  /* 0x00000002000f7824 */ /* 0x004fca00078e00ff */
[----:B------:R1:W-:Y:S04]  /*15f0*/  STG.E desc[UR4][R8.64+0x200], R15 ;  /* 0x0002000f08007986 */ /* 0x0003e8000c101904 */
[----:B------:R-:W2:Y:S02]  /*1600*/  LDG.E R0, desc[UR4][R10.64+0x400] ;  /* 0x000400040a007981 */ /* 0x000ea4000c1e1900 */
[----:B--2---:R-:W-:-:S05]  /*1610*/  IMAD.SHL.U32 R17, R0, 0x2, RZ ;  /* 0x0000000200117824 */ /* 0x004fca00078e00ff */
[----:B------:R1:W-:Y:S04]  /*1620*/  STG.E desc[UR4][R8.64+0x400], R17 ;  /* 0x0004001108007986 */ /* 0x0003e8000c101904 */
[----:B------:R-:W2:Y:S01]  /*1630*/  LDG.E R0, desc[UR4][R10.64+0x600] ;  /* 0x000600040a007981 */ /* 0x000ea2000c1e1900 */
[----:B------:R-:W-:Y:S01]  /*1640*/  VIADD R6, R6, 0x4 ;  /* 0x0000000406067836 */ /* 0x000fe20000000000 */
[----:B--2---:R-:W-:-:S05]  /*1650*/  SHF.L.U32 R19, R0, 0x1, RZ ;  /* 0x0000000100137819 */ /* 0x004fca00000006ff */
[----:B------:R1:W-:Y:S02]  /*1660*/  STG.E desc[UR4][R8.64+0x600], R19 ;  /* 0x0006001308007986 */ /* 0x0003e4000c101904 */
.L_x_206:
[----:B------:R-:W-:Y:S05]  /*1670*/  @!P1 EXIT ;  /* 0x000000000000994d */ /* 0x000fea0003800000 */
[----:B0---4-:R-:W-:Y:S01]  /*1680*/  IMAD R11, R6, 0x80, R7 ;  /* 0x00000080060b7824 */ /* 0x011fe200078e0207 */
[----:B------:R-:W-:-:S07]  /*1690*/  IADD3 R0, PT, PT, -R12, RZ, RZ ;  /* 0x000000ff0c007210 */ /* 0x000fce0007ffe1ff */
.L_x_207:
[----:B-1----:R-:W-:-:S06]  /*16a0*/  IMAD.WIDE R8, R11, 0x4, R4 ;  /* 0x000000040b087825 */ /* 0x002fcc00078e0204 */
[----:B------:R-:W2:Y:S01]  /*16b0*/  LDG.E R8, desc[UR4][R8.64] ;  /* 0x0000000408087981 */ /* 0x000ea2000c1e1900 */
[----:B------:R-:W-:Y:S02]  /*16c0*/  VIADD R0, R0, 0x1 ;  /* 0x0000000100007836 */ /* 0x000fe40000000000 */
[----:B0-----:R-:W-:-:S03]  /*16d0*/  IMAD.WIDE R6, R11, 0x4, R2 ;  /* 0x000000040b067825 */ /* 0x001fc600078e0202 */
[----:B------:R-:W-:Y:S01]  /*16e0*/  ISETP.NE.AND P0, PT, R0, RZ, PT ;  /* 0x000000ff0000720c */ /* 0x000fe20003f05270 */
[----:B--2---:R-:W-:-:S05]  /*16f0*/  IMAD.SHL.U32 R13, R8, 0x2, RZ ;  /* 0x00000002080d7824 */ /* 0x004fca00078e00ff */
[----:B------:R0:W-:Y:S07]  /*1700*/  STG.E desc[UR4][R6.64], R13 ;  /* 0x0000000d06007986 */ /* 0x0001ee000c101904 */
[----:B------:R-:W-:Y:S05]  /*1710*/  @!P0 EXIT ;  /* 0x000000000000894d */ /* 0x000fea0003800000 */
[----:B------:R-:W-:Y:S01]  /*1720*/  IADD3 R11, PT, PT, R11, 0x80, RZ ;  /* 0x000000800b0b7810 */ /* 0x000fe20007ffe0ff */
[----:B------:R-:W-:Y:S06]  /*1730*/  BRA `(.L_x_207) ;  /* 0xfffffffc00d87947 */ /* 0x000fec000383ffff */
.L_x_208:
        /* <DEDUP_REMOVED lines=12> */
.L_x_233:


//--------------------- .text._ZN3cub18CUB_300001_SM_10006detail9transform16transform_kernelINS2_10policy_hubILb1EN4cuda3std3__45tupleIJN6thrust24THRUST_300001_SM_1000_NS6detail15normal_iteratorINSA_10device_ptrIiEEEEEEEE10policy1000Ei20MultiplyByTwoFunctorSF_JPiEEEvT0_iT1_T2_DpNS2_10kernel_argIT3_EE --------------------------
	.section	.text._ZN3cub18CUB_300001_SM_10006detail9transform16transform_kernelINS2_10policy_hubILb1EN4cuda3std3__45tupleIJN6thrust24THRUST_300001_SM_1000_NS6detail15normal_iteratorINSA_10device_ptrIiEEEEEEEE10policy1000Ei20MultiplyByTwoFunctorSF_JPiEEEvT0_iT1_T2_DpNS2_10kernel_argIT3_EE,"ax",@progbits
	.align	128
        .global         _ZN3cub18CUB_300001_SM_10006detail9transform16transform_kernelINS2_10policy_hubILb1EN4cuda3std3__45tupleIJN6thrust24THRUST_300001_SM_1000_NS6detail15normal_iteratorINSA_10device_ptrIiEEEEEEEE10policy1000Ei20MultiplyByTwoFunctorSF_JPiEEEvT0_iT1_T2_DpNS2_10kernel_argIT3_EE
        .type           _ZN3cub18CUB_300001_SM_10006detail9transform16transform_kernelINS2_10policy_hubILb1EN4cuda3std3__45tupleIJN6thrust24THRUST_300001_SM_1000_NS6detail15normal_iteratorINSA_10device_ptrIiEEEEEEEE10policy1000Ei20MultiplyByTwoFunctorSF_JPiEEEvT0_iT1_T2_DpNS2_10kernel_argIT3_EE,@function
        .size           _ZN3cub18CUB_300001_SM_10006detail9transform16transform_kernelINS2_10policy_hubILb1EN4cuda3std3__45tupleIJN6thrust24THRUST_300001_SM_1000_NS6detail15normal_iteratorINSA_10device_ptrIiEEEEEEEE10policy1000Ei20MultiplyByTwoFunctorSF_JPiEEEvT0_iT1_T2_DpNS2_10kernel_argIT3_EE,(.L_x_234 - _ZN3cub18CUB_300001_SM_10006detail9transform16transform_kernelINS2_10policy_hubILb1EN4cuda3std3__45tupleIJN6thrust24THRUST_300001_SM_1000_NS6detail15normal_iteratorINSA_10device_ptrIiEEEEEEEE10policy1000Ei20MultiplyByTwoFunctorSF_JPiEEEvT0_iT1_T2_DpNS2_10kernel_argIT3_EE)
        .other          _ZN3cub18CUB_300001_SM_10006detail9transform16transform_kernelINS2_10policy_hubILb1EN4cuda3std3__45tupleIJN6thrust24THRUST_300001_SM_1000_NS6detail15normal_iteratorINSA_10device_ptrIiEEEEEEEE10policy1000Ei20MultiplyByTwoFunctorSF_JPiEEEvT0_iT1_T2_DpNS2_10kernel_argIT3_EE,@"STO_CUDA_ENTRY STV_DEFAULT"
_ZN3cub18CUB_300001_SM_10006detail9transform16transform_kernelINS2_10policy_hubILb1EN4cuda3std3__45tupleIJN6thrust24THRUST_300001_SM_1000_NS6detail15normal_iteratorINSA_10device_ptrIiEEEEEEEE10policy1000Ei20MultiplyByTwoFunctorSF_JPiEEEvT0_iT1_T2_DpNS2_10kernel_argIT3_EE:
.text._ZN3cub18CUB_300001_SM_10006detail9transform16transform_kernelINS2_10policy_hubILb1EN4cuda3std3__45tupleIJN6thrust24THRUST_300001_SM_1000_NS6detail15normal_iteratorINSA_10device_ptrIiEEEEEEEE10policy1000Ei20MultiplyByTwoFunctorSF_JPiEEEvT0_iT1_T2_DpNS2_10kernel_argIT3_EE:
[----:B------:R-:W-:Y:S08]  /*0000*/  LDC R1, c[0x0][0x37c] ;  /* 0x0000df00ff017b82 */ /* 0x000ff00000000800 */
[----:B------:R-:W0:Y:S01]  /*0010*/  LDC.64 R8, c[0x0][0x380] ;  /* 0x0000e000ff087b82 */ /* 0x000e220000000a00 */
[----:B------:R-:W1:Y:S01]  /*0020*/  S2R R0, SR_TID.X ;  /* 0x0000000000007919 */ /* 0x000e620000002100 */
[----:B------:R-:W2:Y:S01]  /*0030*/  LDCU.64 UR6, c[0x0][0x358] ;  /* 0x00006b00ff0677ac */ /* 0x000ea20008000a00 */
[----:B------:R-:W-:Y:S05]  /*0040*/  BSSY.RECONVERGENT B0, `(.L_x_209) ;  /* 0x0000016000007945 */ /* 0x000fea0003800200 */
[----:B------:R-:W3:Y:S08]  /*0050*/  S2UR UR4, SR_CTAID.X ;  /* 0x00000000000479c3 */ /* 0x000ef00000002500 */
[----:B------:R-:W4:Y:S01]  /*0060*/  LDC.64 R2, c[0x0][0x398] ;  /* 0x0000e600ff027b82 */ /* 0x000f220000000a00 */
[----:B0-----:R-:W-:-:S07]  /*0070*/  IMAD.SHL.U32 R7, R9, 0x80, RZ ;  /* 0x0000008009077824 */ /* 0x001fce00078e00ff */
[----:B------:R-:W0:Y:S01]  /*0080*/  LDC.64 R4, c[0x0][0x390] ;  /* 0x0000e400ff047b82 */ /* 0x000e220000000a00 */
[----:B---3--:R-:W-:Y:S01]  /*0090*/  IMAD R13, R7, UR4, RZ ;  /* 0x00000004070d7c24 */ /* 0x008fe2000f8e02ff */
[----:B-1----:R-:W-:-:S03]  /*00a0*/  SHF.L.U32 R15, R0, 0x7, RZ ;  /* 0x00000007000f7819 */ /* 0x002fc600000006ff */
[----:B------:R-:W-:-:S05]  /*00b0*/  IMAD.IADD R8, R8, 0x1, -R13 ;  /* 0x0000000108087824 */ /* 0x000fca00078e0a0d */
[CC--:B------:R-:W-:Y:S02]  /*00c0*/  VIMNMX R6, PT, PT, R7.reuse, R8.reuse, PT ;  /* 0x0000000807067248 */ /* 0x0c0fe40003fe0100 */
[----:B------:R-:W-:-:S03]  /*00d0*/  ISETP.GT.AND P0, PT, R7, R8, PT ;  /* 0x000000080700720c */ /* 0x000fc60003f04270 */
[----:B------:R-:W-:-:S05]  /*00e0*/  IMAD.SHL.U32 R12, R6, 0x4, RZ ;  /* 0x00000004060c7824 */ /* 0x000fca00078e00ff */
[----:B------:R-:W-:-:S13]  /*00f0*/  ISETP.GE.AND P1, PT, R15, R12, PT ;  /* 0x0000000c0f00720c */ /* 0x000fda0003f26270 */
[----:B--2-4-:R-:W-:Y:S05]  /*0100*/  @P1 BRA `(.L_x_210) ;  /* 0x0000000000241947 */ /* 0x014fea0003800000 */
[----:B------:R-:W1:Y:S02]  /*0110*/  LDC.64 R10, c[0x0][0x398] ;  /* 0x0000e600ff0a7b82 */ /* 0x000e640000000a00 */
[----:B-1----:R-:W-:-:S04]  /*0120*/  IMAD.WIDE.U32 R10, R0, 0x80, R10 ;  /* 0x00000080000a7825 */ /* 0x002fc800078e000a */
[----:B------:R-:W-:-:S07]  /*0130*/  IMAD.WIDE R10, R13, 0x4, R10 ;  /* 0x000000040d0a7825 */ /* 0x000fce00078e020a */
.L_x_211:
[----:B------:R-:W-:Y:S01]  /*0140*/  VIADD R15, R15, 0x4000 ;  /* 0x000040000f0f7836 */ /* 0x000fe20000000000 */
[----:B------:R1:W-:Y:S04]  /*0150*/  CCTL.E.PF2 [R10] ;  /* 0x000000000a00798f */ /* 0x0003e80000800100 */
[----:B------:R-:W-:Y:S02]  /*0160*/  ISETP.GE.AND P1, PT, R15, R12, PT ;  /* 0x0000000c0f00720c */ /* 0x000fe40003f26270 */
[----:B-1----:R-:W-:-:S04]  /*0170*/  IADD3 R10, P2, PT, R10, 0x4000, RZ ;  /* 0x000040000a0a7810 */ /* 0x002fc80007f5e0ff */
[----:B------:R-:W-:-:S07]  /*0180*/  IADD3.X R11, PT, PT, RZ, R11, RZ, P2, !PT ;  /* 0x0000000bff0b7210 */ /* 0x000fce00017fe4ff */
[----:B------:R-:W-:Y:S05]  /*0190*/  @!P1 BRA `(.L_x_211) ;  /* 0xfffffffc00e89947 */ /* 0x000fea000383ffff */
.L_x_210:
[----:B------:R-:W-:Y:S05]  /*01a0*/  BSYNC.RECONVERGENT B0 ;  /* 0x0000000000007941 */ /* 0x000fea0003800200 */
.L_x_209:
[----:B------:R-:W-:-:S04]  /*01b0*/  IMAD.WIDE R2, R13, 0x4, R2 ;  /* 0x000000040d027825 */ /* 0x000fc800078e0202 */
[----:B0-----:R-:W-:Y:S01]  /*01c0*/  IMAD.WIDE R4, R13, 0x4, R4 ;  /* 0x000000040d047825 */ /* 0x001fe200078e0204 */
[----:B------:R-:W-:Y:S06]  /*01d0*/  @P0 BRA `(.L_x_212) ;  /* 0x0000000800440947 */ /* 0x000fec0003800000 */
[----:B------:R-:W-:-:S13]  /*01e0*/  ISETP.GE.AND P0, PT, R9, 0x1, PT ;  /* 0x000000010900780c */ /* 0x000fda0003f06270 */
[----:B------:R-:W-:Y:S05]  /*01f0*/  @!P0 EXIT ;  /* 0x000000000000894d */ /* 0x000fea0003800000 */
[C---:B------:R-:W-:Y:S01]  /*0200*/  ISETP.GE.U32.AND P1, PT, R9.reuse, 0x10, PT ;  /* 0x000000100900780c */ /* 0x040fe20003f26070 */
[----:B------:R-:W-:Y:S01]  /*0210*/  IMAD.MOV.U32 R7, RZ, RZ, RZ ;  /* 0x000000ffff077224 */ /* 0x000fe200078e00ff */
[----:B------:R-:W-:-:S04]  /*0220*/  LOP3.LUT R20, R9, 0xf, RZ, 0xc0, !PT ;  /* 0x0000000f09147812 */ /* 0x000fc800078ec0ff */
[----:B------:R-:W-:-:S07]  /*0230*/  ISETP.NE.AND P0, PT, R20, RZ, PT ;  /* 0x000000ff1400720c */ /* 0x000fce0003f05270 */
[----:B------:R-:W-:Y:S06]  /*0240*/  @!P1 BRA `(.L_x_213) ;  /* 0x0000000400189947 */ /* 0x000fec0003800000 */
[----:B------:R-:W-:Y:S01]  /*0250*/  IMAD.WIDE.U32 R14, R0, 0x4, RZ ;  /* 0x00000004000e7825 */ /* 0x000fe200078e00ff */
[----:B------:R-:W-:-:S03]  /*0260*/  LOP3.LUT R7, R9, 0x7ffffff0, RZ, 0xc0, !PT ;  /* 0x7ffffff009077812 */ /* 0x000fc600078ec0ff */
[----:B------:R-:W-:Y:S01]  /*0270*/  VIADD R6, R0, 0x480 ;  /* 0x0000048000067836 */ /* 0x000fe20000000000 */
[----:B------:R-:W-:Y:S02]  /*0280*/  LOP3.LUT R13, R14, 0x1000, RZ, 0xfc, !PT ;  /* 0x000010000e0d7812 */ /* 0x000fe400078efcff */
[----:B------:R-:W-:-:S07]  /*0290*/  IADD3 R12, PT, PT, -R7, RZ, RZ ;  /* 0x000000ff070c7210 */ /* 0x000fce0007ffe1ff */
.L_x_214:
[----:B------:R-:W-:-:S05]  /*02a0*/  IADD3 R10, P1, PT, R2, R13, RZ ;  /* 0x0000000d020a7210 */ /* 0x000fca0007f3e0ff */
[----:B0-----:R-:W-:-:S05]  /*02b0*/  IMAD.X R11, R3, 0x1, R15, P1 ;  /* 0x00000001030b7824 */ /* 0x001fca00008e060f */
[----:B------:R-:W2:Y:S01]  /*02c0*/  LDG.E R14, desc[UR6][R10.64+-0x1000] ;  /* 0xfff000060a0e7981 */ /* 0x000ea2000c1e1900 */
[----:B------:R-:W-:-:S05]  /*02d0*/  IADD3 R8, P1, PT, R4, R13, RZ ;  /* 0x0000000d04087210 */ /* 0x000fca0007f3e0ff */
[----:B------:R-:W-:Y:S01]  /*02e0*/  IMAD.X R9, R5, 0x1, R15, P1 ;  /* 0x0000000105097824 */ /* 0x000fe200008e060f */
[----:B--2---:R-:W-:-:S05]  /*02f0*/  SHF.L.U32 R17, R14, 0x1, RZ ;  /* 0x000000010e117819 */ /* 0x004fca00000006ff */
[----:B------:R0:W-:Y:S04]  /*0300*/  STG.E desc[UR6][R8.64+-0x1000], R17 ;  /* 0xfff0001108007986 */ /* 0x0001e8000c101906 */
[----:B------:R-:W2:Y:S02]  /*0310*/  LDG.E R14, desc[UR6][R10.64+-0xe00] ;  /* 0xfff200060a0e7981 */ /* 0x000ea4000c1e1900 */
[----:B--2---:R-:W-:-:S05]  /*0320*/  IMAD.SHL.U32 R19, R14, 0x2, RZ ;  /* 0x000000020e137824 */ /* 0x004fca00078e00ff */
[----:B------:R-:W-:Y:S04]  /*0330*/  STG.E desc[UR6][R8.64+-0xe00], R19 ;  /* 0xfff2001308007986 */ /* 0x000fe8000c101906 */
[----:B------:R-:W2:Y:S02]  /*0340*/  LDG.E R14, desc[UR6][R10.64+-0xc00] ;  /* 0xfff400060a0e7981 */ /* 0x000ea4000c1e1900 */
[----:B--2---:R-:W-:-:S05]  /*0350*/  IMAD.SHL.U32 R21, R14, 0x2, RZ ;  /* 0x000000020e157824 */ /* 0x004fca00078e00ff */
[----:B------:R1:W-:Y:S04]  /*0360*/  STG.E desc[UR6][R8.64+-0xc00], R21 ;  /* 0xfff4001508007986 */ /* 0x0003e8000c101906 */
[----:B------:R-:W2:Y:S02]  /*0370*/  LDG.E R14, desc[UR6][R10.64+-0xa00] ;  /* 0xfff600060a0e7981 */ /* 0x000ea4000c1e1900 */
[----:B--2---:R-:W-:-:S05]  /*0380*/  SHF.L.U32 R23, R14, 0x1, RZ ;  /* 0x000000010e177819 */ /* 0x004fca00000006ff */
[----:B------:R2:W-:Y:S04]  /*0390*/  STG.E desc[UR6][R8.64+-0xa00], R23 ;  /* 0xfff6001708007986 */ /* 0x0005e8000c101906 */
[----:B------:R-:W0:Y:S02]  /*03a0*/  LDG.E R14, desc[UR6][R10.64+-0x800] ;  /* 0xfff800060a0e7981 */ /* 0x000e24000c1e1900 */
[----:B0-----:R-:W-:-:S05]  /*03b0*/  IMAD.SHL.U32 R17, R14, 0x2, RZ ;  /* 0x000000020e117824 */ /* 0x001fca00078e00ff */
[----:B------:R0:W-:Y:S04]  /*03c0*/  STG.E desc[UR6][R8.64+-0x800], R17 ;  /* 0xfff8001108007986 */ /* 0x0001e8000c101906 */
[----:B------:R-:W3:Y:S02]  /*03d0*/  LDG.E R14, desc[UR6][R10.64+-0x600] ;  /* 0xfffa00060a0e7981 */ /* 0x000ee4000c1e1900 */
[----:B---3--:R-:W-:-:S05]  /*03e0*/  IMAD.SHL.U32 R25, R14, 0x2, RZ ;  /* 0x000000020e197824 */ /* 0x008fca00078e00ff */
[----:B------:R3:W-:Y:S04]  /*03f0*/  STG.E desc[UR6][R8.64+-0x600], R25 ;  /* 0xfffa001908007986 */ /* 0x0007e8000c101906 */
[----:B------:R-:W1:Y:S02]  /*0400*/  LDG.E R14, desc[UR6][R10.64+-0x400] ;  /* 0xfffc00060a0e7981 */ /* 0x000e64000c1e1900 */
[----:B-1----:R-:W-:-:S05]  /*0410*/  SHF.L.U32 R21, R14, 0x1, RZ ;  /* 0x000000010e157819 */ /* 0x002fca00000006ff */
[----:B------:R1:W-:Y:S04]  /*0420*/  STG.E desc[UR6][R8.64+-0x400], R21 ;  /* 0xfffc001508007986 */ /* 0x0003e8000c101906 */
[----:B------:R-:W2:Y:S01]  /*0430*/  LDG.E R14, desc[UR6][R10.64+-0x200] ;  /* 0xfffe00060a0e7981 */ /* 0x000ea2000c1e1900 */
[----:B------:R-:W-:Y:S02]  /*0440*/  HFMA2 R19, -RZ, RZ, 0, 0 ;  /* 0x00000000ff137431 */ /* 0x000fe400000001ff */
[----:B------:R-:W-:Y:S02]  /*0450*/  IMAD.MOV.U32 R18, RZ, RZ, 0x600 ;  /* 0x00000600ff127424 */ /* 0x000fe400078e00ff */
[----:B--2---:R-:W-:-:S05]  /*0460*/  IMAD.SHL.U32 R23, R14, 0x2, RZ ;  /* 0x000000020e177824 */ /* 0x004fca00078e00ff */
[----:B------:R2:W-:Y:S04]  /*0470*/  STG.E desc[UR6][R8.64+-0x200], R23 ;  /* 0xfffe001708007986 */ /* 0x0005e8000c101906 */
[----:B------:R-:W3:Y:S01]  /*0480*/  LDG.E R14, desc[UR6][R10.64] ;  /* 0x000000060a0e7981 */ /* 0x000ee2000c1e1900 */
[----:B------:R-:W-:-:S03]  /*0490*/  IMAD.WIDE R18, R6, 0x4, R18 ;  /* 0x0000000406127825 */ /* 0x000fc600078e0212 */
[----:B------:R-:W-:-:S05]  /*04a0*/  IADD3 R16, P1, PT, R2, R18, RZ ;  /* 0x0000001202107210 */ /* 0x000fca0007f3e0ff */
[----:B0-----:R-:W-:Y:S02]  /*04b0*/  IMAD.X R17, R3, 0x1, R19, P1 ;  /* 0x0000000103117824 */ /* 0x001fe400008e0613 */
[----:B---3--:R-:W-:-:S05]  /*04c0*/  IMAD.SHL.U32 R25, R14, 0x2, RZ ;  /* 0x000000020e197824 */ /* 0x008fca00078e00ff */
[----:B------:R0:W-:Y:S04]  /*04d0*/  STG.E desc[UR6][R8.64], R25 ;  /* 0x0000001908007986 */ /* 0x0001e8000c101906 */
[----:B------:R-:W1:Y:S01]  /*04e0*/  LDG.E R14, desc[UR6][R16.64+-0x600] ;  /* 0xfffa0006100e7981 */ /* 0x000e62000c1e1900 */
[----:B------:R-:W-:-:S04]  /*04f0*/  IADD3 R18, P1, PT, R4, R18, RZ ;  /* 0x0000001204127210 */ /* 0x000fc80007f3e0ff */
[----:B------:R-:W-:Y:S01]  /*0500*/  IADD3.X R19, PT, PT, R5, R19, RZ, P1, !PT ;  /* 0x0000001305137210 */ /* 0x000fe20000ffe4ff */
[----:B-1----:R-:W-:-:S05]  /*0510*/  IMAD.SHL.U32 R21, R14, 0x2, RZ ;  /* 0x000000020e157824 */ /* 0x002fca00078e00ff */
[----:B------:R1:W-:Y:S04]  /*0520*/  STG.E desc[UR6][R18.64+-0x600], R21 ;  /* 0xfffa001512007986 */ /* 0x0003e8000c101906 */
[----:B------:R-:W3:Y:S02]  /*0530*/  LDG.E R10, desc[UR6][R16.64+-0x400] ;  /* 0xfffc0006100a7981 */ /* 0x000ee4000c1e1900 */
[----:B---3--:R-:W-:-:S05]  /*0540*/  IMAD.SHL.U32 R11, R10, 0x2, RZ ;  /* 0x000000020a0b7824 */ /* 0x008fca00078e00ff */
[----:B------:R3:W-:Y:S04]  /*0550*/  STG.E desc[UR6][R18.64+-0x400], R11 ;  /* 0xfffc000b12007986 */ /* 0x0007e8000c101906 */
[----:B------:R-:W2:Y:S02]  /*0560*/  LDG.E R10, desc[UR6][R16.64+-0x200] ;  /* 0xfffe0006100a7981 */ /* 0x000ea4000c1e1900 */
[----:B--2---:R-:W-:-:S05]  /*0570*/  SHF.L.U32 R23, R10, 0x1, RZ ;  /* 0x000000010a177819 */ /* 0x004fca00000006ff */
[----:B------:R2:W-:Y:S04]  /*0580*/  STG.E desc[UR6][R18.64+-0x200], R23 ;  /* 0xfffe001712007986 */ /* 0x0005e8000c101906 */
[----:B0-----:R-:W4:Y:S02]  /*0590*/  LDG.E R8, desc[UR6][R16.64] ;  /* 0x0000000610087981 */ /* 0x001f24000c1e1900 */
[----:B----4-:R-:W-:-:S05]  /*05a0*/  IMAD.SHL.U32 R9, R8, 0x2, RZ ;  /* 0x0000000208097824 */ /* 0x010fca00078e00ff */
[----:B------:R0:W-:Y:S04]  /*05b0*/  STG.E desc[UR6][R18.64], R9 ;  /* 0x0000000912007986 */ /* 0x0001e8000c101906 */
[----:B------:R-:W1:Y:S02]  /*05c0*/  LDG.E R8, desc[UR6][R16.64+0x200] ;  /* 0x0002000610087981 */ /* 0x000e64000c1e1900 */
[----:B-1----:R-:W-:-:S05]  /*05d0*/  IMAD.SHL.U32 R21, R8, 0x2, RZ ;  /* 0x0000000208157824 */ /* 0x002fca00078e00ff */
[----:B------:R0:W-:Y:S04]  /*05e0*/  STG.E desc[UR6][R18.64+0x200], R21 ;  /* 0x0002001512007986 */ /* 0x0001e8000c101906 */
[----:B------:R-:W3:Y:S02]  /*05f0*/  LDG.E R8, desc[UR6][R16.64+0x400] ;  /* 0x0004000610087981 */ /* 0x000ee4000c1e1900 */
[----:B---3--:R-:W-:-:S05]  /*0600*/  SHF.L.U32 R11, R8, 0x1, RZ ;  /* 0x00000001080b7819 */ /* 0x008fca00000006ff */
[----:B------:R0:W-:Y:S04]  /*0610*/  STG.E desc[UR6][R18.64+0x400], R11 ;  /* 0x0004000b12007986 */ /* 0x0001e8000c101906 */
[----:B------:R-:W2:Y:S01]  /*0620*/  LDG.E R8, desc[UR6][R16.64+0x600] ;  /* 0x0006000610087981 */ /* 0x000ea2000c1e1900 */
[----:B------:R-:W-:Y:S01]  /*0630*/  VIADD R12, R12, 0x10 ;  /* 0x000000100c0c7836 */ /* 0x000fe20000000000 */
[----:B------:R-:W-:Y:S01]  /*0640*/  IADD3 R13, P2, PT, R13, 0x2000, RZ ;  /* 0x000020000d0d7810 */ /* 0x000fe20007f5e0ff */
[----:B------:R-:W-:-:S03]  /*0650*/  VIADD R6, R6, 0x800 ;  /* 0x0000080006067836 */ /* 0x000fc60000000000 */
[----:B------:R-:W-:Y:S02]  /*0660*/  ISETP.NE.AND P1, PT, R12, RZ, PT ;  /* 0x000000ff0c00720c */ /* 0x000fe40003f25270 */
[----:B------:R-:W-:Y:S01]  /*0670*/  IADD3.X R15, PT, PT, RZ, R15, RZ, P2, !PT ;  /* 0x0000000fff0f7210 */ /* 0x000fe200017fe4ff */
[----:B--2---:R-:W-:-:S05]  /*0680*/  IMAD.SHL.U32 R23, R8, 0x2, RZ ;  /* 0x0000000208177824 */ /* 0x004fca00078e00ff */
[----:B------:R0:W-:Y:S05]  /*0690*/  STG.E desc[UR6][R18.64+0x600], R23 ;  /* 0x0006001712007986 */ /* 0x0001ea000c101906 */
[----:B------:R-:W-:Y:S05]  /*06a0*/  @P1 BRA `(.L_x_214) ;  /* 0xfffffff800fc1947 */ /* 0x000fea000383ffff */
.L_x_213:
[----:B------:R-:W-:Y:S05]  /*06b0*/  @!P0 EXIT ;  /* 0x000000000000894d */ /* 0x000fea0003800000 */
[----:B------:R-:W1:Y:S01]  /*06c0*/  LDCU UR4, c[0x0][0x384] ;  /* 0x00007080ff0477ac */ /* 0x000e620008000800 */
[----:B------:R-:W-:Y:S01]  /*06d0*/  ISETP.GE.U32.AND P0, PT, R20, 0x8, PT ;  /* 0x000000081400780c */ /* 0x000fe20003f06070 */
[----:B-1----:R-:W-:-:S06]  /*06e0*/  ULOP3.LUT UR5, UR4, 0x7, URZ, 0xc0, !UPT ;  /* 0x0000000704057892 */ /* 0x002fcc000f8ec0ff */
[----:B------:R-:W-:-:S06]  /*06f0*/  ISETP.NE.AND P1, PT, RZ, UR5, PT ;  /* 0x00000005ff007c0c */ /* 0x000fcc000bf25270 */
[----:B------:R-:W-:Y:S07]  /*0700*/  @!P0 BRA `(.L_x_215) ;  /* 0x0000000000708947 */ /* 0x000fee0003800000 */
[----:B0-----:R-:W-:-:S04]  /*0710*/  IMAD R11, R7, 0x80, R0 ;  /* 0x00000080070b7824 */ /* 0x001fc800078e0200 */
[----:B------:R-:W-:-:S05]  /*0720*/  IMAD.WIDE R8, R11, 0x4, R2 ;  /* 0x000000040b087825 */ /* 0x000fca00078e0202 */
        /* <DEDUP_REMOVED lines=10> */
[----:B------:R-:W3:Y:S02]  /*07d0*/  LDG.E R6, desc[UR6][R8.64+0x600] ;  /* 0x0006000608067981 */ /* 0x000ee4000c1e1900 */
[----:B---3--:R-:W-:-:S05]  /*07e0*/  SHF.L.U32 R19, R6, 0x1, RZ ;  /* 0x0000000106137819 */ /* 0x008fca00000006ff */
[----:B------:R3:W-:Y:S04]  /*07f0*/  STG.E desc[UR6][R10.64+0x600], R19 ;  /* 0x000600130a007986 */ /* 0x0007e8000c101906 */
[----:B------:R-:W0:Y:S02]  /*0800*/  LDG.E R6, desc[UR6][R8.64+0x800] ;  /* 0x0008000608067981 */ /* 0x000e24000c1e1900 */
[----:B0-----:R-:W-:-:S05]  /*0810*/  IMAD.SHL.U32 R13, R6, 0x2, RZ ;  /* 0x00000002060d7824 */ /* 0x001fca00078e00ff */
[----:B------:R4:W-:Y:S04]  /*0820*/  STG.E desc[UR6][R10.64+0x800], R13 ;  /* 0x0008000d0a007986 */ /* 0x0009e8000c101906 */
[----:B------:R-:W1:Y:S02]  /*0830*/  LDG.E R6, desc[UR6][R8.64+0xa00] ;  /* 0x000a000608067981 */ /* 0x000e64000c1e1900 */
[----:B-1----:R-:W-:-:S05]  /*0840*/  IMAD.SHL.U32 R15, R6, 0x2, RZ ;  /* 0x00000002060f7824 */ /* 0x002fca00078e00ff */
[----:B------:R4:W-:Y:S04]  /*0850*/  STG.E desc[UR6][R10.64+0xa00], R15 ;  /* 0x000a000f0a007986 */ /* 0x0009e8000c101906 */
[----:B------:R-:W2:Y:S02]  /*0860*/  LDG.E R6, desc[UR6][R8.64+0xc00] ;  /* 0x000c000608067981 */ /* 0x000ea4000c1e1900 */
[----:B--2---:R-:W-:-:S05]  /*0870*/  SHF.L.U32 R17, R6, 0x1, RZ ;  /* 0x0000000106117819 */ /* 0x004fca00000006ff */
[----:B------:R4:W-:Y:S04]  /*0880*/  STG.E desc[UR6][R10.64+0xc00], R17 ;  /* 0x000c00110a007986 */ /* 0x0009e8000c101906 */
[----:B------:R-:W3:Y:S01]  /*0890*/  LDG.E R6, desc[UR6][R8.64+0xe00] ;  /* 0x000e000608067981 */ /* 0x000ee2000c1e1900 */
[----:B------:R-:W-:Y:S01]  /*08a0*/  IADD3 R7, PT, PT, R7, 0x8, RZ ;  /* 0x0000000807077810 */ /* 0x000fe20007ffe0ff */
[----:B---3--:R-:W-:-:S05]  /*08b0*/  IMAD.SHL.U32 R19, R6, 0x2, RZ ;  /* 0x0000000206137824 */ /* 0x008fca00078e00ff */
[----:B------:R4:W-:Y:S02]  /*08c0*/  STG.E desc[UR6][R10.64+0xe00], R19 ;  /* 0x000e00130a007986 */ /* 0x0009e4000c101906 */
.L_x_215:
[----:B------:R-:W-:Y:S05]  /*08d0*/  @!P1 EXIT ;  /* 0x000000000000994d */ /* 0x000fea0003800000 */
[----:B------:R-:W-:Y:S02]  /*08e0*/  UISETP.GE.U32.AND UP0, UPT, UR5, 0x4, UPT ;  /* 0x000000040500788c */ /* 0x000fe4000bf06070 */
[----:B------:R-:W-:-:S06]  /*08f0*/  ULOP3.LUT UR4, UR4, 0x3, URZ, 0xc0, !UPT ;  /* 0x0000000304047892 */ /* 0x000fcc000f8ec0ff */
[----:B------:R-:W-:Y:S01]  /*0900*/  ISETP.NE.AND P0, PT, RZ, UR4, PT ;  /* 0x00000004ff007c0c */ /* 0x000fe2000bf05270 */
[----:B------:R-:W-:-:S12]  /*0910*/  BRA.U !UP0, `(.L_x_216) ;  /* 0x0000000108407547 */ /* 0x000fd8000b800000 */
[----:B0---4-:R-:W-:-:S04]  /*0920*/  IMAD R11, R7, 0x80, R0 ;  /* 0x00000080070b7824 */ /* 0x011fc800078e0200 */
        /* <DEDUP_REMOVED lines=9> */
[----:B--2---:R-:W-:-:S05]  /*09c0*/  SHF.L.U32 R17, R6, 0x1, RZ ;  /* 0x0000000106117819 */ /* 0x004fca00000006ff */
[----:B------:R1:W-:Y:S04]  /*09d0*/  STG.E desc[UR6][R10.64+0x400], R17 ;  /* 0x000400110a007986 */ /* 0x0003e8000c101906 */
[----:B------:R-:W2:Y:S01]  /*09e0*/  LDG.E R6, desc[UR6][R8.64+0x600] ;  /* 0x0006000608067981 */ /* 0x000ea2000c1e1900 */
[----:B------:R-:W-:Y:S01]  /*09f0*/  IADD3 R7, PT, PT, R7, 0x4, RZ ;  /* 0x0000000407077810 */ /* 0x000fe20007ffe0ff */
[----:B--2---:R-:W-:-:S05]  /*0a00*/  IMAD.SHL.U32 R19, R6, 0x2, RZ ;  /* 0x0000000206137824 */ /* 0x004fca00078e00ff */
[----:B------:R1:W-:Y:S02]  /*0a10*/  STG.E desc[UR6][R10.64+0x600], R19 ;  /* 0x000600130a007986 */ /* 0x0003e4000c101906 */
.L_x_216:
[----:B------:R-:W-:Y:S05]  /*0a20*/  @!P0 EXIT ;  /* 0x000000000000894d */ /* 0x000fea0003800000 */
[----:B01--4-:R-:W-:Y:S01]  /*0a30*/  IMAD R11, R7, 0x80, R0 ;  /* 0x00000080070b7824 */ /* 0x013fe200078e0200 */
[----:B------:R-:W-:-:S12]  /*0a40*/  UIADD3 UR4, UPT, UPT, -UR4, URZ, URZ ;  /* 0x000000ff04047290 */ /* 0x000fd8000fffe1ff */
.L_x_217:
[----:B------:R-:W-:-:S06]  /*0a50*/  IMAD.WIDE R8, R11, 0x4, R2 ;  /* 0x000000040b087825 */ /* 0x000fcc00078e0202 */
[----:B------:R-:W2:Y:S01]  /*0a60*/  LDG.E R8, desc[UR6][R8.64] ;  /* 0x0000000608087981 */ /* 0x000ea2000c1e1900 */
[----:B0-----:R-:W-:Y:S01]  /*0a70*/  IMAD.WIDE R6, R11, 0x4, R4 ;  /* 0x000000040b067825 */ /* 0x001fe200078e0204 */
[----:B------:R-:W-:-:S03]  /*0a80*/  UIADD3 UR4, UPT, UPT, UR4, 0x1, URZ ;  /* 0x0000000104047890 */ /* 0x000fc6000fffe0ff */
[----:B------:R-:W-:Y:S01]  /*0a90*/  VIADD R11, R11, 0x80 ;  /* 0x000000800b0b7836 */ /* 0x000fe20000000000 */
[----:B------:R-:W-:Y:S01]  /*0aa0*/  UISETP.NE.AND UP0, UPT, UR4, URZ, UPT ;  /* 0x000000ff0400728c */ /* 0x000fe2000bf05270 */
[----:B--2---:R-:W-:-:S05]  /*0ab0*/  SHF.L.U32 R13, R8, 0x1, RZ ;  /* 0x00000001080d7819 */ /* 0x004fca00000006ff */
[----:B------:R0:W-:Y:S03]  /*0ac0*/  STG.E desc[UR6][R6.64], R13 ;  /* 0x0000000d06007986 */ /* 0x0001e6000c101906 */
[----:B------:R-:W-:Y:S05]  /*0ad0*/  BRA.U UP0, `(.L_x_217) ;  /* 0xfffffffd00dc7547 */ /* 0x000fea000b83ffff */
[----:B------:R-:W-:Y:S05]  /*0ae0*/  EXIT ;  /* 0x000000000000794d */ /* 0x000fea0003800000 */
.L_x_212:
[----:B------:R-:W-:-:S13]  /*0af0*/  ISETP.GE.AND P0, PT, R9, 0x1, PT ;  /* 0x000000010900780c */ /* 0x000fda0003f06270 */
[----:B------:R-:W-:Y:S05]  /*0b00*/  @!P0 EXIT ;  /* 0x000000000000894d */ /* 0x000fea0003800000 */
[C---:B------:R-:W-:Y:S02]  /*0b10*/  ISETP.GE.U32.AND P0, PT, R9.reuse, 0x8, PT ;  /* 0x000000080900780c */ /* 0x040fe40003f06070 */
[----:B------:R-:W-:Y:S02]  /*0b20*/  LOP3.LUT R20, R9, 0x7, RZ, 0xc0, !PT ;  /* 0x0000000709147812 */ /* 0x000fe400078ec0ff */
[----:B------:R-:W-:-:S09]  /*0b30*/  MOV R7, RZ ;  /* 0x000000ff00077202 */ /* 0x000fd20000000f00 */
[----:B------:R-:W-:Y:S05]  /*0b40*/  @!P0 BRA `(.L_x_218) ;  /* 0x0000000000d08947 */ /* 0x000fea0003800000 */
[----:B------:R-:W-:Y:S01]  /*0b50*/  LOP3.LUT R7, R9, 0x7ffffff8, RZ, 0xc0, !PT ;  /* 0x7ffffff809077812 */ /* 0x000fe200078ec0ff */
[----:B------:R-:W-:-:S07]  /*0b60*/  IMAD.MOV.U32 R12, RZ, RZ, RZ ;  /* 0x000000ffff0c7224 */ /* 0x000fce00078e00ff */
.L_x_221:
[----:B0-----:R-:W-:-:S04]  /*0b70*/  LEA R13, R12, R0, 0x7 ;  /* 0x000000000c0d7211 */ /* 0x001fc800078e38ff */
        /* <DEDUP_REMOVED lines=10> */
[----:B------:R-:W-:Y:S02]  /*0c20*/  VIADD R21, R13, 0x100 ;  /* 0x000001000d157836 */ /* 0x000fe40000000000 */
[----:B------:R-:W-:-:S03]  /*0c30*/  IMAD.WIDE R10, R11, 0x4, R4 ;  /* 0x000000040b0a7825 */ /* 0x000fc600078e0204 */
[----:B------:R-:W-:Y:S02]  /*0c40*/  ISETP.GE.AND P0, PT, R21, R6, PT ;  /* 0x000000061500720c */ /* 0x000fe40003f06270 */
[----:B--2---:R-:W-:-:S05]  /*0c50*/  @!P1 SHF.L.U32 R15, R18, 0x1, RZ ;  /* 0x00000001120f9819 */ /* 0x004fca00000006ff */
[----:B------:R1:W-:Y:S06]  /*0c60*/  @!P1 STG.E desc[UR6][R10.64], R15 ;  /* 0x0000000f0a009986 */ /* 0x0003ec000c101906 */
[----:B------:R-:W2:Y:S01]  /*0c70*/  @!P0 LDG.E R14, desc[UR6][R8.64+0x200] ;  /* 0x00020006080e8981 */ /* 0x000ea2000c1e1900 */
[----:B------:R-:W-:-:S05]  /*0c80*/  VIADD R21, R13, 0x180 ;  /* 0x000001800d157836 */ /* 0x000fca0000000000 */
[----:B------:R-:W-:Y:S02]  /*0c90*/  ISETP.GE.AND P1, PT, R21, R6, PT ;  /* 0x000000061500720c */ /* 0x000fe40003f26270 */
[----:B--2---:R-:W-:-:S05]  /*0ca0*/  @!P0 SHF.L.U32 R21, R14, 0x1, RZ ;  /* 0x000000010e158819 */ /* 0x004fca00000006ff */
[----:B------:R-:W-:Y:S06]  /*0cb0*/  @!P0 STG.E desc[UR6][R10.64+0x200], R21 ;  /* 0x000200150a008986 */ /* 0x000fec000c101906 */
[----:B------:R-:W2:Y:S01]  /*0cc0*/  @!P1 LDG.E R14, desc[UR6][R8.64+0x400] ;  /* 0x00040006080e9981 */ /* 0x000ea2000c1e1900 */
[----:B0-----:R-:W-:-:S05]  /*0cd0*/  VIADD R17, R13, 0x200 ;  /* 0x000002000d117836 */ /* 0x001fca0000000000 */
[----:B------:R-:W-:Y:S02]  /*0ce0*/  ISETP.GE.AND P0, PT, R17, R6, PT ;  /* 0x000000061100720c */ /* 0x000fe40003f06270 */
[----:B--2---:R-:W-:-:S05]  /*0cf0*/  @!P1 SHF.L.U32 R17, R14, 0x1, RZ ;  /* 0x000000010e119819 */ /* 0x004fca00000006ff */
[----:B------:R0:W-:Y:S06]  /*0d00*/  @!P1 STG.E desc[UR6][R10.64+0x400], R17 ;  /* 0x000400110a009986 */ /* 0x0001ec000c101906 */
[----:B------:R-:W2:Y:S01]  /*0d10*/  @!P0 LDG.E R14, desc[UR6][R8.64+0x600] ;  /* 0x00060006080e8981 */ /* 0x000ea2000c1e1900 */
[----:B-1----:R-:W-:-:S05]  /*0d20*/  VIADD R15, R13, 0x280 ;  /* 0x000002800d0f7836 */ /* 0x002fca0000000000 */
[----:B------:R-:W-:Y:S02]  /*0d30*/  ISETP.GE.AND P1, PT, R15, R6, PT ;  /* 0x000000060f00720c */ /* 0x000fe40003f26270 */
[----:B--2---:R-:W-:-:S05]  /*0d40*/  @!P0 SHF.L.U32 R15, R14, 0x1, RZ ;  /* 0x000000010e0f8819 */ /* 0x004fca00000006ff */
[----:B------:R1:W-:Y:S06]  /*0d50*/  @!P0 STG.E desc[UR6][R10.64+0x600], R15 ;  /* 0x0006000f0a008986 */ /* 0x0003ec000c101906 */
[----:B------:R-:W2:Y:S01]  /*0d60*/  @!P1 LDG.E R14, desc[UR6][R8.64+0x800] ;  /* 0x00080006080e9981 */ /* 0x000ea2000c1e1900 */
[----:B------:R-:W-:-:S05]  /*0d70*/  VIADD R19, R13, 0x300 ;  /* 0x000003000d137836 */ /* 0x000fca0000000000 */
[----:B------:R-:W-:Y:S02]  /*0d80*/  ISETP.GE.AND P0, PT, R19, R6, PT ;  /* 0x000000061300720c */ /* 0x000fe40003f06270 */
[----:B--2---:R-:W-:-:S05]  /*0d90*/  @!P1 SHF.L.U32 R19, R14, 0x1, RZ ;  /* 0x000000010e139819 */ /* 0x004fca00000006ff */
[----:B------:R1:W-:Y:S06]  /*0da0*/  @!P1 STG.E desc[UR6][R10.64+0x800], R19 ;  /* 0x000800130a009986 */ /* 0x0003ec000c101906 */
[----:B------:R-:W0:Y:S01]  /*0db0*/  @!P0 LDG.E R14, desc[UR6][R8.64+0xa00] ;  /* 0x000a0006080e8981 */ /* 0x000e22000c1e1900 */
[----:B------:R-:W-:Y:S01]  /*0dc0*/  IADD3 R13, PT, PT, R13, 0x380, RZ ;  /* 0x000003800d0d7810 */ /* 0x000fe20007ffe0ff */
[----:B------:R-:W-:Y:S01]  /*0dd0*/  VIADD R12, R12, 0x8 ;  /* 0x000000080c0c7836 */ /* 0x000fe20000000000 */
[----:B------:R-:W-:Y:S04]  /*0de0*/  BSSY.RECONVERGENT B0, `(.L_x_219) ;  /* 0x0000009000007945 */ /* 0x000fe80003800200 */
[----:B------:R-:W-:Y:S01]  /*0df0*/  ISETP.NE.AND P1, PT, R12, R7, PT ;  /* 0x000000070c00720c */ /* 0x000fe20003f25270 */
[----:B0-----:R-:W-:-:S05]  /*0e00*/  @!P0 IMAD.SHL.U32 R17, R14, 0x2, RZ ;  /* 0x000000020e118824 */ /* 0x001fca00078e00ff */
[----:B------:R1:W-:Y:S01]  /*0e10*/  @!P0 STG.E desc[UR6][R10.64+0xa00], R17 ;  /* 0x000a00110a008986 */ /* 0x0003e2000c101906 */
[----:B------:R-:W-:-:S13]  /*0e20*/  ISETP.GE.AND P0, PT, R13, R6, PT ;  /* 0x000000060d00720c */ /* 0x000fda0003f06270 */
[----:B-1----:R-:W-:Y:S05]  /*0e30*/  @P0 BRA `(.L_x_220) ;  /* 0x00000000000c0947 */ /* 0x002fea0003800000 */
[----:B------:R-:W2:Y:S02]  /*0e40*/  LDG.E R8, desc[UR6][R8.64+0xc00] ;  /* 0x000c000608087981 */ /* 0x000ea4000c1e1900 */
[----:B--2---:R-:W-:-:S05]  /*0e50*/  SHF.L.U32 R13, R8, 0x1, RZ ;  /* 0x00000001080d7819 */ /* 0x004fca00000006ff */
[----:B------:R0:W-:Y:S02]  /*0e60*/  STG.E desc[UR6][R10.64+0xc00], R13 ;  /* 0x000c000d0a007986 */ /* 0x0001e4000c101906 */
.L_x_220:
[----:B------:R-:W-:Y:S05]  /*0e70*/  BSYNC.RECONVERGENT B0 ;  /* 0x0000000000007941 */ /* 0x000fea0003800200 */
.L_x_219:
[----:B------:R-:W-:Y:S05]  /*0e80*/  @P1 BRA `(.L_x_221) ;  /* 0xfffffffc00381947 */ /* 0x000fea000383ffff */
.L_x_218:
[----:B------:R-:W-:-:S13]  /*0e90*/  ISETP.NE.AND P0, PT, R20, RZ, PT ;  /* 0x000000ff1400720c */ /* 0x000fda0003f05270 */
[----:B------:R-:W-:Y:S05]  /*0ea0*/  @!P0 EXIT ;  /* 0x000000000000894d */ /* 0x000fea0003800000 */
[----:B------:R-:W1:Y:S01]  /*0eb0*/  LDC R8, c[0x0][0x384] ;  /* 0x0000e100ff087b82 */ /* 0x000e620000000800 */
[----:B------:R-:W-:Y:S02]  /*0ec0*/  ISETP.GE.U32.AND P1, PT, R20, 0x4, PT ;  /* 0x000000041400780c */ /* 0x000fe40003f26070 */
[----:B-1----:R-:W-:-:S04]  /*0ed0*/  LOP3.LUT R21, R8, 0x3, RZ, 0xc0, !PT ;  /* 0x0000000308157812 */ /* 0x002fc800078ec0ff */
[----:B------:R-:W-:-:S07]  /*0ee0*/  ISETP.NE.AND P0, PT, R21, RZ, PT ;  /* 0x000000ff1500720c */ /* 0x000fce0003f05270 */
[----:B------:R-:W-:Y:S06]  /*0ef0*/  @!P1 BRA `(.L_x_222) ;  /* 0x0000000000749947 */ /* 0x000fec0003800000 */
[----:B------:R-:W-:-:S05]  /*0f00*/  IMAD R19, R7, 0x80, R0 ;  /* 0x0000008007137824 */ /* 0x000fca00078e0200 */
[----:B------:R-:W-:-:S13]  /*0f10*/  ISETP.GE.AND P2, PT, R19, R6, PT ;  /* 0x000000061300720c */ /* 0x000fda0003f46270 */
[----:B0-----:R-:W-:-:S06]  /*0f20*/  @!P2 IMAD.WIDE R10, R19, 0x4, R2 ;  /* 0x00000004130aa825 */ /* 0x001fcc00078e0202 */
        /* <DEDUP_REMOVED lines=8> */
[----:B------:R-:W-:Y:S01]  /*0fb0*/  IADD3 R25, PT, PT, R19, 0x100, RZ ;  /* 0x0000010013197810 */ /* 0x000fe20007ffe0ff */
[----:B------:R-:W-:-:S03]  /*0fc0*/  @!P1 IMAD.WIDE R16, R17, 0x4, R4 ;  /* 0x0000000411109825 */ /* 0x000fc600078e0204 */
[----:B------:R-:W-:-:S13]  /*0fd0*/  ISETP.GE.AND P2, PT, R25, R6, PT ;  /* 0x000000061900720c */ /* 0x000fda0003f46270 */
[----:B------:R-:W-:-:S04]  /*0fe0*/  @!P2 IMAD.WIDE R10, R25, 0x4, R2 ;  /* 0x00000004190aa825 */ /* 0x000fc800078e0202 */
[----:B--2---:R-:W-:-:S05]  /*0ff0*/  @!P1 IMAD.SHL.U32 R23, R14, 0x2, RZ ;  /* 0x000000020e179824 */ /* 0x004fca00078e00ff */
[----:B------:R1:W-:Y:S04]  /*1000*/  @!P1 STG.E desc[UR6][R16.64], R23 ;  /* 0x0000001710009986 */ /* 0x0003e8000c101906 */
[----:B------:R-:W2:Y:S01]  /*1010*/  @!P2 LDG.E R10, desc[UR6][R10.64] ;  /* 0x000000060a0aa981 */ /* 0x000ea2000c1e1900 */
[----:B------:R-:W-:Y:S01]  /*1020*/  IADD3 R19, PT, PT, R19, 0x180, RZ ;  /* 0x0000018013137810 */ /* 0x000fe20007ffe0ff */
        /* <DEDUP_REMOVED lines=10> */
.L_x_222:
[----:B------:R-:W-:Y:S05]  /*10d0*/  @!P0 EXIT ;  /* 0x000000000000894d */ /* 0x000fea0003800000 */
[----:B------:R-:W-:Y:S02]  /*10e0*/  ISETP.NE.AND P1, PT, R21, 0x1, PT ;  /* 0x000000011500780c */ /* 0x000fe40003f25270 */
[----:B------:R-:W-:-:S04]  /*10f0*/  LOP3.LUT R8, R8, 0x1, RZ, 0xc0, !PT ;  /* 0x0000000108087812 */ /* 0x000fc800078ec0ff */
[----:B------:R-:W-:-:S07]  /*1100*/  ISETP.NE.U32.AND P0, PT, R8, 0x1, PT ;  /* 0x000000010800780c */ /* 0x000fce0003f05070 */
[----:B------:R-:W-:Y:S06]  /*1110*/  @!P1 BRA `(.L_x_223) ;  /* 0x00000000003c9947 */ /* 0x000fec0003800000 */
[----:B0-----:R-:W-:-:S04]  /*1120*/  LEA R11, R7, R0, 0x7 ;  /* 0x00000000070b7211 */ /* 0x001fc800078e38ff */
[----:B------:R-:W-:-:S13]  /*1130*/  ISETP.GE.AND P1, PT, R11, R6, PT ;  /* 0x000000060b00720c */ /* 0x000fda0003f26270 */
[----:B-1----:R-:W-:-:S06]  /*1140*/  @!P1 IMAD.WIDE R8, R11, 0x4, R2 ;  /* 0x000000040b089825 */ /* 0x002fcc00078e0202 */
[----:B------:R-:W2:Y:S01]  /*1150*/  @!P1 LDG.E R8, desc[UR6][R8.64] ;  /* 0x0000000608089981 */ /* 0x000ea2000c1e1900 */
[C---:B------:R-:W-:Y:S02]  /*1160*/  VIADD R15, R11.reuse, 0x80 ;  /* 0x000000800b0f7836 */ /* 0x040fe40000000000 */
[----:B------:R-:W-:-:S03]  /*1170*/  @!P1 IMAD.WIDE R10, R11, 0x4, R4 ;  /* 0x000000040b0a9825 */ /* 0x000fc600078e0204 */
[----:B------:R-:W-:-:S13]  /*1180*/  ISETP.GE.AND P2, PT, R15, R6, PT ;  /* 0x000000060f00720c */ /* 0x000fda0003f46270 */
[----:B------:R-:W-:Y:S01]  /*1190*/  @!P2 IMAD.WIDE R12, R15, 0x4, R2 ;  /* 0x000000040f0ca825 */ /* 0x000fe200078e0202 */
[----:B--2---:R-:W-:-:S05]  /*11a0*/  @!P1 SHF.L.U32 R17, R8, 0x1, RZ ;  /* 0x0000000108119819 */ /* 0x004fca00000006ff */
[----:B------:R2:W-:Y:S04]  /*11b0*/  @!P1 STG.E desc[UR6][R10.64], R17 ;  /* 0x000000110a009986 */ /* 0x0005e8000c101906 */
[----:B------:R-:W3:Y:S01]  /*11c0*/  @!P2 LDG.E R12, desc[UR6][R12.64] ;  /* 0x000000060c0ca981 */ /* 0x000ee2000c1e1900 */
[----:B------:R-:W-:Y:S01]  /*11d0*/  @!P2 IMAD.WIDE R14, R15, 0x4, R4 ;  /* 0x000000040f0ea825 */ /* 0x000fe200078e0204 */
[----:B------:R-:W-:-:S03]  /*11e0*/  IADD3 R7, PT, PT, R7, 0x2, RZ ;  /* 0x0000000207077810 */ /* 0x000fc60007ffe0ff */
[----:B---3--:R-:W-:-:S05]  /*11f0*/  @!P2 IMAD.SHL.U32 R19, R12, 0x2, RZ ;  /* 0x000000020c13a824 */ /* 0x008fca00078e00ff */
[----:B------:R2:W-:Y:S02]  /*1200*/  @!P2 STG.E desc[UR6][R14.64], R19 ;  /* 0x000000130e00a986 */ /* 0x0005e4000c101906 */
.L_x_223:
[----:B------:R-:W-:Y:S05]  /*1210*/  @P0 EXIT ;  /* 0x000000000000094d */ /* 0x000fea0003800000 */
[----:B------:R-:W-:-:S05]  /*1220*/  IMAD R7, R7, 0x80, R0 ;  /* 0x0000008007077824 */ /* 0x000fca00078e0200 */
[----:B------:R-:W-:-:S13]  /*1230*/  ISETP.GE.AND P0, PT, R7, R6, PT ;  /* 0x000000060700720c */ /* 0x000fda0003f06270 */
[----:B------:R-:W-:Y:S05]  /*1240*/  @P0 EXIT ;  /* 0x000000000000094d */ /* 0x000fea0003800000 */
[----:B------:R-:W-:-:S06]  /*1250*/  IMAD.WIDE R2, R7, 0x4, R2 ;  /* 0x0000000407027825 */ /* 0x000fcc00078e0202 */
[----:B------:R-:W3:Y:S01]  /*1260*/  LDG.E R2, desc[UR6][R2.64] ;  /* 0x0000000602027981 */ /* 0x000ee2000c1e1900 */
[----:B------:R-:W-:Y:S01]  /*1270*/  IMAD.WIDE R4, R7, 0x4, R4 ;  /* 0x0000000407047825 */ /* 0x000fe200078e0204 */
[----:B---3--:R-:W-:-:S05]  /*1280*/  SHF.L.U32 R7, R2, 0x1, RZ ;  /* 0x0000000102077819 */ /* 0x008fca00000006ff */
[----:B------:R-:W-:Y:S01]  /*1290*/  STG.E desc[UR6][R4.64], R7 ;  /* 0x0000000704007986 */ /* 0x000fe2000c101906 */
[----:B------:R-:W-:Y:S05]  /*12a0*/  EXIT ;  /* 0x000000000000794d */ /* 0x000fea0003800000 */
.L_x_224:
        /* <DEDUP_REMOVED lines=13> */
.L_x_234:


//--------------------- .text._ZN3cub18CUB_300001_SM_10006detail11EmptyKernelIvEEvv --------------------------
	.section	.text._ZN3cub18CUB_300001_SM_10006detail11EmptyKernelIvEEvv,"ax",@progbits
	.align	128
        .global         _ZN3cub18CUB_300001_SM_10006detail11EmptyKernelIvEEvv
        .type           _ZN3cub18CUB_300001_SM_10006detail11EmptyKernelIvEEvv,@function
        .size           _ZN3cub18CUB_300001_SM_10006detail11EmptyKernelIvEEvv,(.L_x_235 - _ZN3cub18CUB_300001_SM_10006detail11EmptyKernelIvEEvv)
        .other          _ZN3cub18CUB_300001_SM_10006detail11EmptyKernelIvEEvv,@"STO_CUDA_ENTRY STV_DEFAULT"
_ZN3cub18CUB_300001_SM_10006detail11EmptyKernelIvEEvv:
.text._ZN3cub18CUB_300001_SM_10006detail11EmptyKernelIvEEvv:
[----:B------:R-:W-:Y:S01]  /*0000*/  LDC R1, c[0x0][0x37c] ;  /* 0x0000df00ff017b82 */ /* 0x000fe20000000800 */
[----:B------:R-:W-:Y:S05]  /*0010*/  EXIT ;  /* 0x000000000000794d */ /* 0x000fea0003800000 */
.L_x_225:
        /* <DEDUP_REMOVED lines=14> */
.L_x_235:


//--------------------- .text._Z19kernel_square_arrayPiy --------------------------
	.section	.text._Z19kernel_square_arrayPiy,"ax",@progbits
	.align	128
        .global         _Z19kernel_square_arrayPiy
        .type           _Z19kernel_square_arrayPiy,@function
        .size           _Z19kernel_square_arrayPiy,(.L_x_236 - _Z19kernel_square_arrayPiy)
        .other          _Z19kernel_square_arrayPiy,@"STO_CUDA_ENTRY STV_DEFAULT"
_Z19kernel_square_arrayPiy:
.text._Z19kernel_square_arrayPiy:
[----:B------:R-:W-:Y:S01]  /*0000*/  LDC R1, c[0x0][0x37c] ;  /* 0x0000df00ff017b82 */ /* 0x000fe20000000800 */
[----:B------:R-:W0:Y:S07]  /*0010*/  S2R R0, SR_TID.X ;  /* 0x0000000000007919 */ /* 0x000e2e0000002100 */
[----:B------:R-:W0:Y:S01]  /*0020*/  S2UR UR4, SR_CTAID.X ;  /* 0x00000000000479c3 */ /* 0x000e220000002500 */
[----:B------:R-:W1:Y:S07]  /*0030*/  LDCU.64 UR6, c[0x0][0x388] ;  /* 0x00007100ff0677ac */ /* 0x000e6e0008000a00 */
[----:B------:R-:W0:Y:S02]  /*0040*/  LDC R3, c[0x0][0x360] ;  /* 0x0000d800ff037b82 */ /* 0x000e240000000800 */
[----:B0-----:R-:W-:-:S05]  /*0050*/  IMAD R0, R3, UR4, R0 ;  /* 0x0000000403007c24 */ /* 0x001fca000f8e0200 */
[----:B-1----:R-:W-:-:S04]  /*0060*/  ISETP.GE.U32.AND P0, PT, R0, UR6, PT ;  /* 0x0000000600007c0c */ /* 0x002fc8000bf06070 */
[----:B------:R-:W-:-:S13]  /*0070*/  ISETP.GE.U32.AND.EX P0, PT, RZ, UR7, PT, P0 ;  /* 0x00000007ff007c0c */ /* 0x000fda000bf06100 */
[----:B------:R-:W-:Y:S05]  /*0080*/  @P0 EXIT ;  /* 0x000000000000094d */ /* 0x000fea0003800000 */
[----:B------:R-:W0:Y:S01]  /*0090*/  LDCU.64 UR6, c[0x0][0x380] ;  /* 0x00007000ff0677ac */ /* 0x000e220008000a00 */
[----:B------:R-:W1:Y:S01]  /*00a0*/  LDCU.64 UR4, c[0x0][0x358] ;  /* 0x00006b00ff0477ac */ /* 0x000e620008000a00 */
[----:B0-----:R-:W-:-:S04]  /*00b0*/  LEA R2, P0, R0, UR6, 0x2 ;  /* 0x0000000600027c11 */ /* 0x001fc8000f8010ff */
[----:B------:R-:W-:-:S05]  /*00c0*/  LEA.HI.X R3, R0, UR7, RZ, 0x2, P0 ;  /* 0x0000000700037c11 */ /* 0x000fca00080f14ff */
[----:B-1----:R-:W2:Y:S02]  /*00d0*/  LDG.E R0, desc[UR4][R2.64] ;  /* 0x0000000402007981 */ /* 0x002ea4000c1e1900 */
[----:B--2---:R-:W-:-:S05]  /*00e0*/  IMAD R5, R0, R0, RZ ;  /* 0x0000000000057224 */ /* 0x004fca00078e02ff */
[----:B------:R-:W-:Y:S01]  /*00f0*/  STG.E desc[UR4][R2.64], R5 ;  /* 0x0000000502007986 */ /* 0x000fe2000c101904 */
[----:B------:R-:W-:Y:S05]  /*0100*/  EXIT ;  /* 0x000000000000794d */ /* 0x000fea0003800000 */
.L_x_226:
        /* <DEDUP_REMOVED lines=15> */
.L_x_236:


//--------------------- .nv.shared._ZN3cub18CUB_300001_SM_10006detail6reduce28DeviceReduceSingleTileKernelINS2_10policy_hubIxyN4cuda3std3__44plusIxEEE10Policy1000EPxSC_iS9_xxNS7_10__identityEEEvT0_T1_T2_T3_T4_T6_ --------------------------
	.section	.nv.shared._ZN3cub18CUB_300001_SM_10006detail6reduce28DeviceReduceSingleTileKernelINS2_10policy_hubIxyN4cuda3std3__44plusIxEEE10Policy1000EPxSC_iS9_xxNS7_10__identityEEEvT0_T1_T2_T3_T4_T6_,"aw",@nobits
	.sectionflags	@""
	.align	8
.nv.shared._ZN3cub18CUB_300001_SM_10006detail6reduce28DeviceReduceSingleTileKernelINS2_10policy_hubIxyN4cuda3std3__44plusIxEEE10Policy1000EPxSC_iS9_xxNS7_10__identityEEEvT0_T1_T2_T3_T4_T6_:
	.zero		1176


//--------------------- .nv.shared.reserved.0     --------------------------
	.section	.nv.shared.reserved.0,"aw",@nobits
	.weak		__nv_reservedSMEM_offset_0_alias
	.size		__nv_reservedSMEM_offset_0_alias, 0, 64
	.other		__nv_reservedSMEM_offset_0_alias,@"STO_CUDA_RESERVED_SHARED STV_DEFAULT"
__nv_reservedSMEM_offset_0_alias:
	.zero		0
	.zero		64


//--------------------- .nv.global                --------------------------
	.section	.nv.global,"aw",@nobits
.nv.global:
	.type		_ZN34_INTERNAL_9a6914ff_4_k_cu_ed7d15586thrust24THRUST_300001_SM_1000_NS3seqE,@object
	.size		_ZN34_INTERNAL_9a6914ff_4_k_cu_ed7d15586thrust24THRUST_300001_SM_1000_NS3seqE,(_ZN34_INTERNAL_9a6914ff_4_k_cu_ed7d15584cuda3std3__48in_placeE - _ZN34_INTERNAL_9a6914ff_4_k_cu_ed7d15586thrust24THRUST_300001_SM_1000_NS3seqE)
_ZN34_INTERNAL_9a6914ff_4_k_cu_ed7d15586thrust24THRUST_300001_SM_1000_NS3seqE:
	.zero		1
	.type		_ZN34_INTERNAL_9a6914ff_4_k_cu_ed7d15584cuda3std3__48in_placeE,@object
	.size		_ZN34_INTERNAL_9a6914ff_4_k_cu_ed7d15584cuda3std3__48in_placeE,(_ZN34_INTERNAL_9a6914ff_4_k_cu_ed7d15584cuda3std6ranges3__45__cpo4sizeE - _ZN34_INTERNAL_9a6914ff_4_k_cu_ed7d15584cuda3std3__48in_placeE)
_ZN34_INTERNAL_9a6914ff_4_k_cu_ed7d15584cuda3std3__48in_placeE:
	.zero		1
	.type		_ZN34_INTERNAL_9a6914ff_4_k_cu_ed7d15584cuda3std6ranges3__45__cpo4sizeE,@object
	.size		_ZN34_INTERNAL_9a6914ff_4_k_cu_ed7d15584cuda3std6ranges3__45__cpo4sizeE,(_ZN34_INTERNAL_9a6914ff_4_k_cu_ed7d15586thrust24THRUST_300001_SM_1000_NS12placeholders2_3E - _ZN34_INTERNAL_9a6914ff_4_k_cu_ed7d15584cuda3std6ranges3__45__cpo4sizeE)
_ZN34_INTERNAL_9a6914ff_4_k_cu_ed7d15584cuda3std6ranges3__45__cpo4sizeE:
	.zero		1
	.type		_ZN34_INTERNAL_9a6914ff_4_k_cu_ed7d15586thrust24THRUST_300001_SM_1000_NS12placeholders2_3E,@object
	.size		_ZN34_INTERNAL_9a6914ff_4_k_cu_ed7d15586thrust24THRUST_300001_SM_1000_NS12placeholders2_3E,(_ZN34_INTERNAL_9a6914ff_4_k_cu_ed7d15584cuda3std3__45__cpo6cbeginE - _ZN34_INTERNAL_9a6914ff_4_k_cu_ed7d15586thrust24THRUST_300001_SM_1000_NS12placeholders2_3E)
_ZN34_INTERNAL_9a6914ff_4_k_cu_ed7d15586thrust24THRUST_300001_SM_1000_NS12placeholders2_3E:
	.zero		1
	.type		_ZN34_INTERNAL_9a6914ff_4_k_cu_ed7d15584cuda3std3__45__cpo6cbeginE,@object
	.size		_ZN34_INTERNAL_9a6914ff_4_k_cu_ed7d15584cuda3std3__45__cpo6cbeginE,(_ZN34_INTERNAL_9a6914ff_4_k_cu_ed7d15584cuda3std6ranges3__45__cpo6cbeginE - _ZN34_INTERNAL_9a6914ff_4_k_cu_ed7d15584cuda3std3__45__cpo6cbeginE)
_ZN34_INTERNAL_9a6914ff_4_k_cu_ed7d15584cuda3std3__45__cpo6cbeginE:
	.zero		1
	.type		_ZN34_INTERNAL_9a6914ff_4_k_cu_ed7d15584cuda3std6ranges3__45__cpo6cbeginE,@object
	.size		_ZN34_INTERNAL_9a6914ff_4_k_cu_ed7d15584cuda3std6ranges3__45__cpo6cbeginE,(_ZN34_INTERNAL_9a6914ff_4_k_cu_ed7d15586thrust24THRUST_300001_SM_1000_NS12placeholders2_7E - _ZN34_INTERNAL_9a6914ff_4_k_cu_ed7d15584cuda3std6ranges3__45__cpo6cbeginE)
_ZN34_INTERNAL_9a6914ff_4_k_cu_ed7d15584cuda3std6ranges3__45__cpo6cbeginE:
	.zero		1
	.type		_ZN34_INTERNAL_9a6914ff_4_k_cu_ed7d15586thrust24THRUST_300001_SM_1000_NS12placeholders2_7E,@object
	.size		_ZN34_INTERNAL_9a6914ff_4_k_cu_ed7d15586thrust24THRUST_300001_SM_1000_NS12placeholders2_7E,(_ZN34_INTERNAL_9a6914ff_4_k_cu_ed7d15584cuda3std3__45__cpo7crbeginE - _ZN34_INTERNAL_9a6914ff_4_k_cu_ed7d15586thrust24THRUST_300001_SM_1000_NS12placeholders2_7E)
_ZN34_INTERNAL_9a6914ff_4_k_cu_ed7d15586thrust24THRUST_300001_SM_1000_NS12placeholders2_7E:
	.zero		1
	.type		_ZN34_INTERNAL_9a6914ff_4_k_cu_ed7d15584cuda3std3__45__cpo7crbeginE,@object
	.size		_ZN34_INTERNAL_9a6914ff_4_k_cu_ed7d15584cuda3std3__45__cpo7crbeginE,(_ZN34_INTERNAL_9a6914ff_4_k_cu_ed7d15584cuda3std6ranges3__45__cpo4nextE - _ZN34_INTERNAL_9a6914ff_4_k_cu_ed7d15584cuda3std3__45__cpo7crbeginE)
_ZN34_INTERNAL_9a6914ff_4_k_cu_ed7d15584cuda3std3__45__cpo7crbeginE:
	.zero		1
	.type		_ZN34_INTERNAL_9a6914ff_4_k_cu_ed7d15584cuda3std6ranges3__45__cpo4nextE,@object
	.size		_ZN34_INTERNAL_9a6914ff_4_k_cu_ed7d15584cuda3std6ranges3__45__cpo4nextE,(_ZN34_INTERNAL_9a6914ff_4_k_cu_ed7d15584cuda3std6ranges3__45__cpo4swapE - _ZN34_INTERNAL_9a6914ff_4_k_cu_ed7d15584cuda3std6ranges3__45__cpo4nextE)
_ZN34_INTERNAL_9a6914ff_4_k_cu_ed7d15584cuda3std6ranges3__45__cpo4nextE:
	.zero		1
	.type		_ZN34_INTERNAL_9a6914ff_4_k_cu_ed7d15584cuda3std6ranges3__45__cpo4swapE,@object
	.size		_ZN34_INTERNAL_9a6914ff_4_k_cu_ed7d15584cuda3std6ranges3__45__cpo4swapE,(_ZN34_INTERNAL_9a6914ff_4_k_cu_ed7d15586thrust24THRUST_300001_SM_1000_NS8cuda_cub10par_nosyncE - _ZN34_INTERNAL_9a6914ff_4_k_cu_ed7d15584cuda3std6ranges3__45__cpo4swapE)
_ZN34_INTERNAL_9a6914ff_4_k_cu_ed7d15584cuda3std6ranges3__45__cpo4swapE:
	.zero		1
	.type		_ZN34_INTERNAL_9a6914ff_4_k_cu_ed7d15586thrust24THRUST_300001_SM_1000_NS8cuda_cub10par_nosyncE,@object
	.size		_ZN34_INTERNAL_9a6914ff_4_k_cu_ed7d15586thrust24THRUST_300001_SM_1000_NS8cuda_cub10par_nosyncE,(_ZN34_INTERNAL_9a6914ff_4_k_cu_ed7d15586thrust24THRUST_300001_SM_1000_NS12placeholders2_9E - _ZN34_INTERNAL_9a6914ff_4_k_cu_ed7d15586thrust24THRUST_300001_SM_1000_NS8cuda_cub10par_nosyncE)
_ZN34_INTERNAL_9a6914ff_4_k_cu_ed7d15586thrust24THRUST_300001_SM_1000_NS8cuda_cub10par_nosyncE:
	.zero		1
	.type		_ZN34_INTERNAL_9a6914ff_4_k_cu_ed7d15586thrust24THRUST_300001_SM_1000_NS12placeholders2_9E,@object
	.size		_ZN34_INTERNAL_9a6914ff_4_k_cu_ed7d15586thrust24THRUST_300001_SM_1000_NS12placeholders2_9E,(_ZN34_INTERNAL_9a6914ff_4_k_cu_ed7d15584cuda3std3__436_GLOBAL__N__9a6914ff_4_k_cu_ed7d15586ignoreE - _ZN34_INTERNAL_9a6914ff_4_k_cu_ed7d15586thrust24THRUST_300001_SM_1000_NS12placeholders2_9E)
_ZN34_INTERNAL_9a6914ff_4_k_cu_ed7d15586thrust24THRUST_300001_SM_1000_NS12placeholders2_9E:
	.zero		1
	.type		_ZN34_INTERNAL_9a6914ff_4_k_cu_ed7d15584cuda3std3__436_GLOBAL__N__9a6914ff_4_k_cu_ed7d15586ignoreE,@object
	.size		_ZN34_INTERNAL_9a6914ff_4_k_cu_ed7d15584cuda3std3__436_GLOBAL__N__9a6914ff_4_k_cu_ed7d15586ignoreE,(_ZN34_INTERNAL_9a6914ff_4_k_cu_ed7d15584cuda3std6ranges3__45__cpo4dataE - _ZN34_INTERNAL_9a6914ff_4_k_cu_ed7d15584cuda3std3__436_GLOBAL__N__9a6914ff_4_k_cu_ed7d15586ignoreE)
_ZN34_INTERNAL_9a6914ff_4_k_cu_ed7d15584cuda3std3__436_GLOBAL__N__9a6914ff_4_k_cu_ed7d15586ignoreE:
	.zero		1
	.type		_ZN34_INTERNAL_9a6914ff_4_k_cu_ed7d15584cuda3std6ranges3__45__cpo4dataE,@object
	.size		_ZN34_INTERNAL_9a6914ff_4_k_cu_ed7d15584cuda3std6ranges3__45__cpo4dataE,(_ZN34_INTERNAL_9a6914ff_4_k_cu_ed7d15586thrust24THRUST_300001_SM_1000_NS12placeholders2_1E - _ZN34_INTERNAL_9a6914ff_4_k_cu_ed7d15584cuda3std6ranges3__45__cpo4dataE)
_ZN34_INTERNAL_9a6914ff_4_k_cu_ed7d15584cuda3std6ranges3__45__cpo4dataE:
	.zero		1
	.type		_ZN34_INTERNAL_9a6914ff_4_k_cu_ed7d15586thrust24THRUST_300001_SM_1000_NS12placeholders2_1E,@object
	.size		_ZN34_INTERNAL_9a6914ff_4_k_cu_ed7d15586thrust24THRUST_300001_SM_1000_NS12placeholders2_1E,(_ZN34_INTERNAL_9a6914ff_4_k_cu_ed7d15584cuda3std3__45__cpo5beginE - _ZN34_INTERNAL_9a6914ff_4_k_cu_ed7d15586thrust24THRUST_300001_SM_1000_NS12placeholders2_1E)
_ZN34_INTERNAL_9a6914ff_4_k_cu_ed7d15586thrust24THRUST_300001_SM_1000_NS12placeholders2_1E:
	.zero		1
	.type		_ZN34_INTERNAL_9a6914ff_4_k_cu_ed7d15584cuda3std3__45__cpo5beginE,@object
	.size		_ZN34_INTERNAL_9a6914ff_4_k_cu_ed7d15584cuda3std3__45__cpo5beginE,(_ZN34_INTERNAL_9a6914ff_4_k_cu_ed7d15584cuda3std6ranges3__45__cpo5beginE - _ZN34_INTERNAL_9a6914ff_4_k_cu_ed7d15584cuda3std3__45__cpo5beginE)
_ZN34_INTERNAL_9a6914ff_4_k_cu_ed7d15584cuda3std3__45__cpo5beginE:
	.zero		1
	.type		_ZN34_INTERNAL_9a6914ff_4_k_cu_ed7d15584cuda3std6ranges3__45__cpo5beginE,@object
	.size		_ZN34_INTERNAL_9a6914ff_4_k_cu_ed7d15584cuda3std6ranges3__45__cpo5beginE,(_ZN34_INTERNAL_9a6914ff_4_k_cu_ed7d15586thrust24THRUST_300001_SM_1000_NS12placeholders2_5E - _ZN34_INTERNAL_9a6914ff_4_k_cu_ed7d15584cuda3std6ranges3__45__cpo5beginE)
_ZN34_INTERNAL_9a6914ff_4_k_cu_ed7d15584cuda3std6ranges3__45__cpo5beginE:
	.zero		1
	.type		_ZN34_INTERNAL_9a6914ff_4_k_cu_ed7d15586thrust24THRUST_300001_SM_1000_NS12placeholders2_5E,@object
	.size		_ZN34_INTERNAL_9a6914ff_4_k_cu_ed7d15586thrust24THRUST_300001_SM_1000_NS12placeholders2_5E,(_ZN34_INTERNAL_9a6914ff_4_k_cu_ed7d15584cuda3std3__45__cpo6rbeginE - _ZN34_INTERNAL_9a6914ff_4_k_cu_ed7d15586thrust24THRUST_300001_SM_1000_NS12placeholders2_5E)
_ZN34_INTERNAL_9a6914ff_4_k_cu_ed7d15586thrust24THRUST_300001_SM_1000_NS12placeholders2_5E:
	.zero		1
	.type		_ZN34_INTERNAL_9a6914ff_4_k_cu_ed7d15584cuda3std3__45__cpo6rbeginE,@object
	.size		_ZN34_INTERNAL_9a6914ff_4_k_cu_ed7d15584cuda3std3__45__cpo6rbeginE,(_ZN34_INTERNAL_9a6914ff_4_k_cu_ed7d15584cuda3std6ranges3__45__cpo7advanceE - _ZN34_INTERNAL_9a6914ff_4_k_cu_ed7d15584cuda3std3__45__cpo6rbeginE)
_ZN34_INTERNAL_9a6914ff_4_k_cu_ed7d15584cuda3std3__45__cpo6rbeginE:
	.zero		1
	.type		_ZN34_INTERNAL_9a6914ff_4_k_cu_ed7d15584cuda3std6ranges3__45__cpo7advanceE,@object
	.size		_ZN34_INTERNAL_9a6914ff_4_k_cu_ed7d15584cuda3std6ranges3__45__cpo7advanceE,(_ZN34_INTERNAL_9a6914ff_4_k_cu_ed7d15584cuda3std3__47nulloptE - _ZN34_INTERNAL_9a6914ff_4_k_cu_ed7d15584cuda3std6ranges3__45__cpo7advanceE)
_ZN34_INTERNAL_9a6914ff_4_k_cu_ed7d15584cuda3std6ranges3__45__cpo7advanceE:
	.zero		1
	.type		_ZN34_INTERNAL_9a6914ff_4_k_cu_ed7d15584cuda3std3__47nulloptE,@object
	.size		_ZN34_INTERNAL_9a6914ff_4_k_cu_ed7d15584cuda3std3__47nulloptE,(_ZN34_INTERNAL_9a6914ff_4_k_cu_ed7d15584cuda3std6ranges3__45__cpo8distanceE - _ZN34_INTERNAL_9a6914ff_4_k_cu_ed7d15584cuda3std3__47nulloptE)
_ZN34_INTERNAL_9a6914ff_4_k_cu_ed7d15584cuda3std3__47nulloptE:
	.zero		1
	.type		_ZN34_INTERNAL_9a6914ff_4_k_cu_ed7d15584cuda3std6ranges3__45__cpo8distanceE,@object
	.size		_ZN34_INTERNAL_9a6914ff_4_k_cu_ed7d15584cuda3std6ranges3__45__cpo8distanceE,(_ZN34_INTERNAL_9a6914ff_4_k_cu_ed7d15586thrust24THRUST_300001_SM_1000_NS12placeholders3_10E - _ZN34_INTERNAL_9a6914ff_4_k_cu_ed7d15584cuda3std6ranges3__45__cpo8distanceE)
_ZN34_INTERNAL_9a6914ff_4_k_cu_ed7d15584cuda3std6ranges3__45__cpo8distanceE:
	.zero		1
	.type		_ZN34_INTERNAL_9a6914ff_4_k_cu_ed7d15586thrust24THRUST_300001_SM_1000_NS12placeholders3_10E,@object
	.size		_ZN34_INTERNAL_9a6914ff_4_k_cu_ed7d15586thrust24THRUST_300001_SM_1000_NS12placeholders3_10E,(_ZN34_INTERNAL_9a6914ff_4_k_cu_ed7d15584cuda3std3__419piecewise_constructE - _ZN34_INTERNAL_9a6914ff_4_k_cu_ed7d15586thrust24THRUST_300001_SM_1000_NS12placeholders3_10E)
_ZN34_INTERNAL_9a6914ff_4_k_cu_ed7d15586thrust24THRUST_300001_SM_1000_NS12placeholders3_10E:
	.zero		1
	.type		_ZN34_INTERNAL_9a6914ff_4_k_cu_ed7d15584cuda3std3__419piecewise_constructE,@object
	.size		_ZN34_INTERNAL_9a6914ff_4_k_cu_ed7d15584cuda3std3__419piecewise_constructE,(_ZN34_INTERNAL_9a6914ff_4_k_cu_ed7d15584cuda3std6ranges3__45__cpo5cdataE - _ZN34_INTERNAL_9a6914ff_4_k_cu_ed7d15584cuda3std3__419piecewise_constructE)
_ZN34_INTERNAL_9a6914ff_4_k_cu_ed7d15584cuda3std3__419piecewise_constructE:
	.zero		1
	.type		_ZN34_INTERNAL_9a6914ff_4_k_cu_ed7d15584cuda3std6ranges3__45__cpo5cdataE,@object
	.size		_ZN34_INTERNAL_9a6914ff_4_k_cu_ed7d15584cuda3std6ranges3__45__cpo5cdataE,(_ZN34_INTERNAL_9a6914ff_4_k_cu_ed7d15586thrust24THRUST_300001_SM_1000_NS12placeholders2_2E - _ZN34_INTERNAL_9a6914ff_4_k_cu_ed7d15584cuda3std6ranges3__45__cpo5cdataE)
_ZN34_INTERNAL_9a6914ff_4_k_cu_ed7d15584cuda3std6ranges3__45__cpo5cdataE:
	.zero		1
	.type		_ZN34_INTERNAL_9a6914ff_4_k_cu_ed7d15586thrust24THRUST_300001_SM_1000_NS12placeholders2_2E,@object
	.size		_ZN34_INTERNAL_9a6914ff_4_k_cu_ed7d15586thrust24THRUST_300001_SM_1000_NS12placeholders2_2E,(_ZN34_INTERNAL_9a6914ff_4_k_cu_ed7d15584cuda3std3__45__cpo3endE - _ZN34_INTERNAL_9a6914ff_4_k_cu_ed7d15586thrust24THRUST_300001_SM_1000_NS12placeholders2_2E)
_ZN34_INTERNAL_9a6914ff_4_k_cu_ed7d15586thrust24THRUST_300001_SM_1000_NS12placeholders2_2E:
	.zero		1
	.type		_ZN34_INTERNAL_9a6914ff_4_k_cu_ed7d15584cuda3std3__45__cpo3endE,@object
	.size		_ZN34_INTERNAL_9a6914ff_4_k_cu_ed7d15584cuda3std3__45__cpo3endE,(_ZN34_INTERNAL_9a6914ff_4_k_cu_ed7d15584cuda3std6ranges3__45__cpo3endE - _ZN34_INTERNAL_9a6914ff_4_k_cu_ed7d15584cuda3std3__45__cpo3endE)
_ZN34_INTERNAL_9a6914ff_4_k_cu_ed7d15584cuda3std3__45__cpo3endE:
	.zero		1
	.type		_ZN34_INTERNAL_9a6914ff_4_k_cu_ed7d15584cuda3std6ranges3__45__cpo3endE,@object
	.size		_ZN34_INTERNAL_9a6914ff_4_k_cu_ed7d15584cuda3std6ranges3__45__cpo3endE,(_ZN34_INTERNAL_9a6914ff_4_k_cu_ed7d15586thrust24THRUST_300001_SM_1000_NS12placeholders2_6E - _ZN34_INTERNAL_9a6914ff_4_k_cu_ed7d15584cuda3std6ranges3__45__cpo3endE)
_ZN34_INTERNAL_9a6914ff_4_k_cu_ed7d15584cuda3std6ranges3__45__cpo3endE:
	.zero		1
	.type		_ZN34_INTERNAL_9a6914ff_4_k_cu_ed7d15586thrust24THRUST_300001_SM_1000_NS12placeholders2_6E,@object
	.size		_ZN34_INTERNAL_9a6914ff_4_k_cu_ed7d15586thrust24THRUST_300001_SM_1000_NS12placeholders2_6E,(_ZN34_INTERNAL_9a6914ff_4_k_cu_ed7d15584cuda3std3__45__cpo4rendE - _ZN34_INTERNAL_9a6914ff_4_k_cu_ed7d15586thrust24THRUST_300001_SM_1000_NS12placeholders2_6E)
_ZN34_INTERNAL_9a6914ff_4_k_cu_ed7d15586thrust24THRUST_300001_SM_1000_NS12placeholders2_6E:
	.zero		1
	.type		_ZN34_INTERNAL_9a6914ff_4_k_cu_ed7d15584cuda3std3__45__cpo4rendE,@object
	.size		_ZN34_INTERNAL_9a6914ff_4_k_cu_ed7d15584cuda3std3__45__cpo4rendE,(_ZN34_INTERNAL_9a6914ff_4_k_cu_ed7d15584cuda3std6ranges3__45__cpo9iter_swapE - _ZN34_INTERNAL_9a6914ff_4_k_cu_ed7d15584cuda3std3__45__cpo4rendE)
_ZN34_INTERNAL_9a6914ff_4_k_cu_ed7d15584cuda3std3__45__cpo4rendE:
	.zero		1
	.type		_ZN34_INTERNAL_9a6914ff_4_k_cu_ed7d15584cuda3std6ranges3__45__cpo9iter_swapE,@object
	.size		_ZN34_INTERNAL_9a6914ff_4_k_cu_ed7d15584cuda3std6ranges3__45__cpo9iter_swapE,(_ZN34_INTERNAL_9a6914ff_4_k_cu_ed7d15584cuda3std3__48unexpectE - _ZN34_INTERNAL_9a6914ff_4_k_cu_ed7d15584cuda3std6ranges3__45__cpo9iter_swapE)
_ZN34_INTERNAL_9a6914ff_4_k_cu_ed7d15584cuda3std6ranges3__45__cpo9iter_swapE:
	.zero		1
	.type		_ZN34_INTERNAL_9a6914ff_4_k_cu_ed7d15584cuda3std3__48unexpectE,@object
	.size		_ZN34_INTERNAL_9a6914ff_4_k_cu_ed7d15584cuda3std3__48unexpectE,(_ZN34_INTERNAL_9a6914ff_4_k_cu_ed7d15586thrust24THRUST_300001_SM_1000_NS8cuda_cub3parE - _ZN34_INTERNAL_9a6914ff_4_k_cu_ed7d15584cuda3std3__48unexpectE)
_ZN34_INTERNAL_9a6914ff_4_k_cu_ed7d15584cuda3std3__48unexpectE:
	.zero		1
	.type		_ZN34_INTERNAL_9a6914ff_4_k_cu_ed7d15586thrust24THRUST_300001_SM_1000_NS8cuda_cub3parE,@object
	.size		_ZN34_INTERNAL_9a6914ff_4_k_cu_ed7d15586thrust24THRUST_300001_SM_1000_NS8cuda_cub3parE,(_ZN34_INTERNAL_9a6914ff_4_k_cu_ed7d15586thrust24THRUST_300001_SM_1000_NS12placeholders2_4E - _ZN34_INTERNAL_9a6914ff_4_k_cu_ed7d15586thrust24THRUST_300001_SM_1000_NS8cuda_cub3parE)
_ZN34_INTERNAL_9a6914ff_4_k_cu_ed7d15586thrust24THRUST_300001_SM_1000_NS8cuda_cub3parE:
	.zero		1
	.type		_ZN34_INTERNAL_9a6914ff_4_k_cu_ed7d15586thrust24THRUST_300001_SM_1000_NS12placeholders2_4E,@object
	.size		_ZN34_INTERNAL_9a6914ff_4_k_cu_ed7d15586thrust24THRUST_300001_SM_1000_NS12placeholders2_4E,(_ZN34_INTERNAL_9a6914ff_4_k_cu_ed7d15584cuda3std3__45__cpo4cendE - _ZN34_INTERNAL_9a6914ff_4_k_cu_ed7d15586thrust24THRUST_300001_SM_1000_NS12placeholders2_4E)
_ZN34_INTERNAL_9a6914ff_4_k_cu_ed7d15586thrust24THRUST_300001_SM_1000_NS12placeholders2_4E:
	.zero		1
	.type		_ZN34_INTERNAL_9a6914ff_4_k_cu_ed7d15584cuda3std3__45__cpo4cendE,@object
	.size		_ZN34_INTERNAL_9a6914ff_4_k_cu_ed7d15584cuda3std3__45__cpo4cendE,(_ZN34_INTERNAL_9a6914ff_4_k_cu_ed7d15584cuda3std6ranges3__45__cpo4cendE - _ZN34_INTERNAL_9a6914ff_4_k_cu_ed7d15584cuda3std3__45__cpo4cendE)
_ZN34_INTERNAL_9a6914ff_4_k_cu_ed7d15584cuda3std3__45__cpo4cendE:
	.zero		1
	.type		_ZN34_INTERNAL_9a6914ff_4_k_cu_ed7d15584cuda3std6ranges3__45__cpo4cendE,@object
	.size		_ZN34_INTERNAL_9a6914ff_4_k_cu_ed7d15584cuda3std6ranges3__45__cpo4cendE,(_ZN34_INTERNAL_9a6914ff_4_k_cu_ed7d15584cuda3std3__420unreachable_sentinelE - _ZN34_INTERNAL_9a6914ff_4_k_cu_ed7d15584cuda3std6ranges3__45__cpo4cendE)
_ZN34_INTERNAL_9a6914ff_4_k_cu_ed7d15584cuda3std6ranges3__45__cpo4cendE:
	.zero		1
	.type		_ZN34_INTERNAL_9a6914ff_4_k_cu_ed7d15584cuda3std3__420unreachable_sentinelE,@object
	.size		_ZN34_INTERNAL_9a6914ff_4_k_cu_ed7d15584cuda3std3__420unreachable_sentinelE,(_ZN34_INTERNAL_9a6914ff_4_k_cu_ed7d15584cuda3std6ranges3__45__cpo5ssizeE - _ZN34_INTERNAL_9a6914ff_4_k_cu_ed7d15584cuda3std3__420unreachable_sentinelE)
_ZN34_INTERNAL_9a6914ff_4_k_cu_ed7d15584cuda3std3__420unreachable_sentinelE:
	.zero		1
	.type		_ZN34_INTERNAL_9a6914ff_4_k_cu_ed7d15584cuda3std6ranges3__45__cpo5ssizeE,@object
	.size		_ZN34_INTERNAL_9a6914ff_4_k_cu_ed7d15584cuda3std6ranges3__45__cpo5ssizeE,(_ZN34_INTERNAL_9a6914ff_4_k_cu_ed7d15586thrust24THRUST_300001_SM_1000_NS12placeholders2_8E - _ZN34_INTERNAL_9a6914ff_4_k_cu_ed7d15584cuda3std6ranges3__45__cpo5ssizeE)
_ZN34_INTERNAL_9a6914ff_4_k_cu_ed7d15584cuda3std6ranges3__45__cpo5ssizeE:
	.zero		1
	.type		_ZN34_INTERNAL_9a6914ff_4_k_cu_ed7d15586thrust24THRUST_300001_SM_1000_NS12placeholders2_8E,@object
	.size		_ZN34_INTERNAL_9a6914ff_4_k_cu_ed7d15586thrust24THRUST_300001_SM_1000_NS12placeholders2_8E,(_ZN34_INTERNAL_9a6914ff_4_k_cu_ed7d15584cuda3std3__45__cpo5crendE - _ZN34_INTERNAL_9a6914ff_4_k_cu_ed7d15586thrust24THRUST_300001_SM_1000_NS12placeholders2_8E)
_ZN34_INTERNAL_9a6914ff_4_k_cu_ed7d15586thrust24THRUST_300001_SM_1000_NS12placeholders2_8E:
	.zero		1
	.type		_ZN34_INTERNAL_9a6914ff_4_k_cu_ed7d15584cuda3std3__45__cpo5crendE,@object
	.size		_ZN34_INTERNAL_9a6914ff_4_k_cu_ed7d15584cuda3std3__45__cpo5crendE,(_ZN34_INTERNAL_9a6914ff_4_k_cu_ed7d15584cuda3std6ranges3__45__cpo4prevE - _ZN34_INTERNAL_9a6914ff_4_k_cu_ed7d15584cuda3std3__45__cpo5crendE)
_ZN34_INTERNAL_9a6914ff_4_k_cu_ed7d15584cuda3std3__45__cpo5crendE:
	.zero		1
	.type		_ZN34_INTERNAL_9a6914ff_4_k_cu_ed7d15584cuda3std6ranges3__45__cpo4prevE,@object
	.size		_ZN34_INTERNAL_9a6914ff_4_k_cu_ed7d15584cuda3std6ranges3__45__cpo4prevE,(_ZN34_INTERNAL_9a6914ff_4_k_cu_ed7d15584cuda3std6ranges3__45__cpo9iter_moveE - _ZN34_INTERNAL_9a6914ff_4_k_cu_ed7d15584cuda3std6ranges3__45__cpo4prevE)
_ZN34_INTERNAL_9a6914ff_4_k_cu_ed7d15584cuda3std6ranges3__45__cpo4prevE:
	.zero		1
	.type		_ZN34_INTERNAL_9a6914ff_4_k_cu_ed7d15584cuda3std6ranges3__45__cpo9iter_moveE,@object
	.size		_ZN34_INTERNAL_9a6914ff_4_k_cu_ed7d15584cuda3std6ranges3__45__cpo9iter_moveE,(_ZN34_INTERNAL_9a6914ff_4_k_cu_ed7d15586thrust24THRUST_300001_SM_1000_NS6system6detail10sequential3seqE - _ZN34_INTERNAL_9a6914ff_4_k_cu_ed7d15584cuda3std6ranges3__45__cpo9iter_moveE)
_ZN34_INTERNAL_9a6914ff_4_k_cu_ed7d15584cuda3std6ranges3__45__cpo9iter_moveE:
	.zero		1
	.type		_ZN34_INTERNAL_9a6914ff_4_k_cu_ed7d15586thrust24THRUST_300001_SM_1000_NS6system6detail10sequential3seqE,@object
	.size		_ZN34_INTERNAL_9a6914ff_4_k_cu_ed7d15586thrust24THRUST_300001_SM_1000_NS6system6detail10sequential3seqE,(.L_31 - _ZN34_INTERNAL_9a6914ff_4_k_cu_ed7d15586thrust24THRUST_300001_SM_1000_NS6system6detail10sequential3seqE)
_ZN34_INTERNAL_9a6914ff_4_k_cu_ed7d15586thrust24THRUST_300001_SM_1000_NS6system6detail10sequential3seqE:
	.zero		1
.L_31:


//--------------------- .nv.shared._ZN3cub18CUB_300001_SM_10006detail6reduce18DeviceReduceKernelINS2_10policy_hubIxyN4cuda3std3__44plusIxEEE10Policy1000EN6thrust24THRUST_300001_SM_1000_NS6detail15normal_iteratorINSD_10device_ptrIiEEEEyS9_xNS7_10__identityEEEvT0_PT3_T1_NS0_13GridEvenShareISN_EET2_T4_ --------------------------
	.section	.nv.shared._ZN3cub18CUB_300001_SM_10006detail6reduce18DeviceReduceKernelINS2_10policy_hubIxyN4cuda3std3__44plusIxEEE10Policy1000EN6thrust24THRUST_300001_SM_1000_NS6detail15normal_iteratorINSD_10device_ptrIiEEEEyS9_xNS7_10__identityEEEvT0_PT3_T1_NS0_13GridEvenShareISN_EET2_T4_,"aw",@nobits
	.sectionflags	@""
	.align	8
.nv.shared._ZN3cub18CUB_300001_SM_10006detail6reduce18DeviceReduceKernelINS2_10policy_hubIxyN4cuda3std3__44plusIxEEE10Policy1000EN6thrust24THRUST_300001_SM_1000_NS6detail15normal_iteratorINSD_10device_ptrIiEEEEyS9_xNS7_10__identityEEEvT0_PT3_T1_NS0_13GridEvenShareISN_EET2_T4_:
	.zero		1176


//--------------------- .nv.shared._ZN3cub18CUB_300001_SM_10006detail6reduce28DeviceReduceSingleTileKernelINS2_10policy_hubIxyN4cuda3std3__44plusIxEEE10Policy1000EN6thrust24THRUST_300001_SM_1000_NS6detail15normal_iteratorINSD_10device_ptrIiEEEEPxyS9_xxNS7_10__identityEEEvT0_T1_T2_T3_T4_T6_ --------------------------
	.section	.nv.shared._ZN3cub18CUB_300001_SM_10006detail6reduce28DeviceReduceSingleTileKernelINS2_10policy_hubIxyN4cuda3std3__44plusIxEEE10Policy1000EN6thrust24THRUST_300001_SM_1000_NS6detail15normal_iteratorINSD_10device_ptrIiEEEEPxyS9_xxNS7_10__identityEEEvT0_T1_T2_T3_T4_T6_,"aw",@nobits
	.sectionflags	@""
	.align	8
.nv.shared._ZN3cub18CUB_300001_SM_10006detail6reduce28DeviceReduceSingleTileKernelINS2_10policy_hubIxyN4cuda3std3__44plusIxEEE10Policy1000EN6thrust24THRUST_300001_SM_1000_NS6detail15normal_iteratorINSD_10device_ptrIiEEEEPxyS9_xxNS7_10__identityEEEvT0_T1_T2_T3_T4_T6_:
	.zero		1176


//--------------------- .nv.shared._ZN3cub18CUB_300001_SM_10006detail6reduce28DeviceReduceSingleTileKernelINS2_10policy_hubIxjN4cuda3std3__44plusIxEEE10Policy1000EPxSC_iS9_xxNS7_10__identityEEEvT0_T1_T2_T3_T4_T6_ --------------------------
	.section	.nv.shared._ZN3cub18CUB_300001_SM_10006detail6reduce28DeviceReduceSingleTileKernelINS2_10policy_hubIxjN4cuda3std3__44plusIxEEE10Policy1000EPxSC_iS9_xxNS7_10__identityEEEvT0_T1_T2_T3_T4_T6_,"aw",@nobits
	.sectionflags	@""
	.align	8
.nv.shared._ZN3cub18CUB_300001_SM_10006detail6reduce28DeviceReduceSingleTileKernelINS2_10policy_hubIxjN4cuda3std3__44plusIxEEE10Policy1000EPxSC_iS9_xxNS7_10__identityEEEvT0_T1_T2_T3_T4_T6_:
	.zero		1176


//--------------------- .nv.shared._ZN3cub18CUB_300001_SM_10006detail6reduce18DeviceReduceKernelINS2_10policy_hubIxjN4cuda3std3__44plusIxEEE10Policy1000EN6thrust24THRUST_300001_SM_1000_NS6detail15normal_iteratorINSD_10device_ptrIiEEEEjS9_xNS7_10__identityEEEvT0_PT3_T1_NS0_13GridEvenShareISN_EET2_T4_ --------------------------
	.section	.nv.shared._ZN3cub18CUB_300001_SM_10006detail6reduce18DeviceReduceKernelINS2_10policy_hubIxjN4cuda3std3__44plusIxEEE10Policy1000EN6thrust24THRUST_300001_SM_1000_NS6detail15normal_iteratorINSD_10device_ptrIiEEEEjS9_xNS7_10__identityEEEvT0_PT3_T1_NS0_13GridEvenShareISN_EET2_T4_,"aw",@nobits
	.sectionflags	@""
	.align	8
.nv.shared._ZN3cub18CUB_300001_SM_10006detail6reduce18DeviceReduceKernelINS2_10policy_hubIxjN4cuda3std3__44plusIxEEE10Policy1000EN6thrust24THRUST_300001_SM_1000_NS6detail15normal_iteratorINSD_10device_ptrIiEEEEjS9_xNS7_10__identityEEEvT0_PT3_T1_NS0_13GridEvenShareISN_EET2_T4_:
	.zero		1176


//--------------------- .nv.shared._ZN3cub18CUB_300001_SM_10006detail6reduce28DeviceReduceSingleTileKernelINS2_10policy_hubIxjN4cuda3std3__44plusIxEEE10Policy1000EN6thrust24THRUST_300001_SM_1000_NS6detail15normal_iteratorINSD_10device_ptrIiEEEEPxjS9_xxNS7_10__identityEEEvT0_T1_T2_T3_T4_T6_ --------------------------
	.section	.nv.shared._ZN3cub18CUB_300001_SM_10006detail6reduce28DeviceReduceSingleTileKernelINS2_10policy_hubIxjN4cuda3std3__44plusIxEEE10Policy1000EN6thrust24THRUST_300001_SM_1000_NS6detail15normal_iteratorINSD_10device_ptrIiEEEEPxjS9_xxNS7_10__identityEEEvT0_T1_T2_T3_T4_T6_,"aw",@nobits
	.sectionflags	@""
	.align	8
.nv.shared._ZN3cub18CUB_300001_SM_10006detail6reduce28DeviceReduceSingleTileKernelINS2_10policy_hubIxjN4cuda3std3__44plusIxEEE10Policy1000EN6thrust24THRUST_300001_SM_1000_NS6detail15normal_iteratorINSD_10device_ptrIiEEEEPxjS9_xxNS7_10__identityEEEvT0_T1_T2_T3_T4_T6_:
	.zero		1176


//--------------------- .nv.constant0._ZN3cub18CUB_300001_SM_10006detail6reduce28DeviceReduceSingleTileKernelINS2_10policy_hubIxyN4cuda3std3__44plusIxEEE10Policy1000EPxSC_iS9_xxNS7_10__identityEEEvT0_T1_T2_T3_T4_T6_ --------------------------
	.section	.nv.constant0._ZN3cub18CUB_300001_SM_10006detail6reduce28DeviceReduceSingleTileKernelINS2_10policy_hubIxyN4cuda3std3__44plusIxEEE10Policy1000EPxSC_iS9_xxNS7_10__identityEEEvT0_T1_T2_T3_T4_T6_,"a",@progbits
	.sectionflags	@""
	.align	4
.nv.constant0._ZN3cub18CUB_300001_SM_10006detail6reduce28DeviceReduceSingleTileKernelINS2_10policy_hubIxyN4cuda3std3__44plusIxEEE10Policy1000EPxSC_iS9_xxNS7_10__identityEEEvT0_T1_T2_T3_T4_T6_:
	.zero		929


//--------------------- .nv.constant0._ZN3cub18CUB_300001_SM_10006detail6reduce18DeviceReduceKernelINS2_10policy_hubIxyN4cuda3std3__44plusIxEEE10Policy1000EN6thrust24THRUST_300001_SM_1000_NS6detail15normal_iteratorINSD_10device_ptrIiEEEEyS9_xNS7_10__identityEEEvT0_PT3_T1_NS0_13GridEvenShareISN_EET2_T4_ --------------------------
	.section	.nv.constant0._ZN3cub18CUB_300001_SM_10006detail6reduce18DeviceReduceKernelINS2_10policy_hubIxyN4cuda3std3__44plusIxEEE10Policy1000EN6thrust24THRUST_300001_SM_1000_NS6detail15normal_iteratorINSD_10device_ptrIiEEEEyS9_xNS7_10__identityEEEvT0_PT3_T1_NS0_13GridEvenShareISN_EET2_T4_,"a",@progbits
	.sectionflags	@""
	.align	4
.nv.constant0._ZN3cub18CUB_300001_SM_10006detail6reduce18DeviceReduceKernelINS2_10policy_hubIxyN4cuda3std3__44plusIxEEE10Policy1000EN6thrust24THRUST_300001_SM_1000_NS6detail15normal_iteratorINSD_10device_ptrIiEEEEyS9_xNS7_10__identityEEEvT0_PT3_T1_NS0_13GridEvenShareISN_EET2_T4_:
	.zero		994


//--------------------- .nv.constant0._ZN3cub18CUB_300001_SM_10006detail6reduce28DeviceReduceSingleTileKernelINS2_10policy_hubIxyN4cuda3std3__44plusIxEEE10Policy1000EN6thrust24THRUST_300001_SM_1000_NS6detail15normal_iteratorINSD_10device_ptrIiEEEEPxyS9_xxNS7_10__identityEEEvT0_T1_T2_T3_T4_T6_ --------------------------
	.section	.nv.constant0._ZN3cub18CUB_300001_SM_10006detail6reduce28DeviceReduceSingleTileKernelINS2_10policy_hubIxyN4cuda3std3__44plusIxEEE10Policy1000EN6thrust24THRUST_300001_SM_1000_NS6detail15normal_iteratorINSD_10device_ptrIiEEEEPxyS9_xxNS7_10__identityEEEvT0_T1_T2_T3_T4_T6_,"a",@progbits
	.sectionflags	@""
	.align	4
.nv.constant0._ZN3cub18CUB_300001_SM_10006detail6reduce28DeviceReduceSingleTileKernelINS2_10policy_hubIxyN4cuda3std3__44plusIxEEE10Policy1000EN6thrust24THRUST_300001_SM_1000_NS6detail15normal_iteratorINSD_10device_ptrIiEEEEPxyS9_xxNS7_10__identityEEEvT0_T1_T2_T3_T4_T6_:
	.zero		937


//--------------------- .nv.constant0._ZN3cub18CUB_300001_SM_10006detail6reduce28DeviceReduceSingleTileKernelINS2_10policy_hubIxjN4cuda3std3__44plusIxEEE10Policy1000EPxSC_iS9_xxNS7_10__identityEEEvT0_T1_T2_T3_T4_T6_ --------------------------
	.section	.nv.constant0._ZN3cub18CUB_300001_SM_10006detail6reduce28DeviceReduceSingleTileKernelINS2_10policy_hubIxjN4cuda3std3__44plusIxEEE10Policy1000EPxSC_iS9_xxNS7_10__identityEEEvT0_T1_T2_T3_T4_T6_,"a",@progbits
	.sectionflags	@""
	.align	4
.nv.constant0._ZN3cub18CUB_300001_SM_10006detail6reduce28DeviceReduceSingleTileKernelINS2_10policy_hubIxjN4cuda3std3__44plusIxEEE10Policy1000EPxSC_iS9_xxNS7_10__identityEEEvT0_T1_T2_T3_T4_T6_:
	.zero		929


//--------------------- .nv.constant0._ZN3cub18CUB_300001_SM_10006detail6reduce18DeviceReduceKernelINS2_10policy_hubIxjN4cuda3std3__44plusIxEEE10Policy1000EN6thrust24THRUST_300001_SM_1000_NS6detail15normal_iteratorINSD_10device_ptrIiEEEEjS9_xNS7_10__identityEEEvT0_PT3_T1_NS0_13GridEvenShareISN_EET2_T4_ --------------------------
	.section	.nv.constant0._ZN3cub18CUB_300001_SM_10006detail6reduce18DeviceReduceKernelINS2_10policy_hubIxjN4cuda3std3__44plusIxEEE10Policy1000EN6thrust24THRUST_300001_SM_1000_NS6detail15normal_iteratorINSD_10device_ptrIiEEEEjS9_xNS7_10__identityEEEvT0_PT3_T1_NS0_13GridEvenShareISN_EET2_T4_,"a",@progbits
	.sectionflags	@""
	.align	4
.nv.constant0._ZN3cub18CUB_300001_SM_10006detail6reduce18DeviceReduceKernelINS2_10policy_hubIxjN4cuda3std3__44plusIxEEE10Policy1000EN6thrust24THRUST_300001_SM_1000_NS6detail15normal_iteratorINSD_10device_ptrIiEEEEjS9_xNS7_10__identityEEEvT0_PT3_T1_NS0_13GridEvenShareISN_EET2_T4_:
	.zero		958


//--------------------- .nv.constant0._ZN3cub18CUB_300001_SM_10006detail6reduce28DeviceReduceSingleTileKernelINS2_10policy_hubIxjN4cuda3std3__44plusIxEEE10Policy1000EN6thrust24THRUST_300001_SM_1000_NS6detail15normal_iteratorINSD_10device_ptrIiEEEEPxjS9_xxNS7_10__identityEEEvT0_T1_T2_T3_T4_T6_ --------------------------
	.section	.nv.constant0._ZN3cub18CUB_300001_SM_10006detail6reduce28DeviceReduceSingleTileKernelINS2_10policy_hubIxjN4cuda3std3__44plusIxEEE10Policy1000EN6thrust24THRUST_300001_SM_1000_NS6detail15normal_iteratorINSD_10device_ptrIiEEEEPxjS9_xxNS7_10__identityEEEvT0_T1_T2_T3_T4_T6_,"a",@progbits
	.sectionflags	@""
	.align	4
.nv.constant0._ZN3cub18CUB_300001_SM_10006detail6reduce28DeviceReduceSingleTileKernelINS2_10policy_hubIxjN4cuda3std3__44plusIxEEE10Policy1000EN6thrust24THRUST_300001_SM_1000_NS6detail15normal_iteratorINSD_10device_ptrIiEEEEPxjS9_xxNS7_10__identityEEEvT0_T1_T2_T3_T4_T6_:
	.zero		929


//--------------------- .nv.constant0._ZN3cub18CUB_300001_SM_10006detail9transform16transform_kernelINS2_10policy_hubILb1EN4cuda3std3__45tupleIJN6thrust24THRUST_300001_SM_1000_NS6detail15normal_iteratorINSA_10device_ptrIiEEEEEEEE10policy1000El20MultiplyByTwoFunctorSF_JPiEEEvT0_iT1_T2_DpNS2_10kernel_argIT3_EE --------------------------
	.section	.nv.constant0._ZN3cub18CUB_300001_SM_10006detail9transform16transform_kernelINS2_10policy_hubILb1EN4cuda3std3__45tupleIJN6thrust24THRUST_300001_SM_1000_NS6detail15normal_iteratorINSA_10device_ptrIiEEEEEEEE10policy1000El20MultiplyByTwoFunctorSF_JPiEEEvT0_iT1_T2_DpNS2_10kernel_argIT3_EE,"a",@progbits
	.sectionflags	@""
	.align	4
.nv.constant0._ZN3cub18CUB_300001_SM_10006detail9transform16transform_kernelINS2_10policy_hubILb1EN4cuda3std3__45tupleIJN6thrust24THRUST_300001_SM_1000_NS6detail15normal_iteratorINSA_10device_ptrIiEEEEEEEE10policy1000El20MultiplyByTwoFunctorSF_JPiEEEvT0_iT1_T2_DpNS2_10kernel_argIT3_EE:
	.zero		936


//--------------------- .nv.constant0._ZN3cub18CUB_300001_SM_10006detail9transform16transform_kernelINS2_10policy_hubILb1EN4cuda3std3__45tupleIJN6thrust24THRUST_300001_SM_1000_NS6detail15normal_iteratorINSA_10device_ptrIiEEEEEEEE10policy1000Ei20MultiplyByTwoFunctorSF_JPiEEEvT0_iT1_T2_DpNS2_10kernel_argIT3_EE --------------------------
	.section	.nv.constant0._ZN3cub18CUB_300001_SM_10006detail9transform16transform_kernelINS2_10policy_hubILb1EN4cuda3std3__45tupleIJN6thrust24THRUST_300001_SM_1000_NS6detail15normal_iteratorINSA_10device_ptrIiEEEEEEEE10policy1000Ei20MultiplyByTwoFunctorSF_JPiEEEvT0_iT1_T2_DpNS2_10kernel_argIT3_EE,"a",@progbits
	.sectionflags	@""
	.align	4
.nv.constant0._ZN3cub18CUB_300001_SM_10006detail9transform16transform_kernelINS2_10policy_hubILb1EN4cuda3std3__45tupleIJN6thrust24THRUST_300001_SM_1000_NS6detail15normal_iteratorINSA_10device_ptrIiEEEEEEEE10policy1000Ei20MultiplyByTwoFunctorSF_JPiEEEvT0_iT1_T2_DpNS2_10kernel_argIT3_EE:
	.zero		936


//--------------------- .nv.constant0._ZN3cub18CUB_300001_SM_10006detail11EmptyKernelIvEEvv --------------------------
	.section	.nv.constant0._ZN3cub18CUB_300001_SM_10006detail11EmptyKernelIvEEvv,"a",@progbits
	.sectionflags	@""
	.align	4
.nv.constant0._ZN3cub18CUB_300001_SM_10006detail11EmptyKernelIvEEvv:
	.zero		896


//--------------------- .nv.constant0._Z19kernel_square_arrayPiy --------------------------
	.section	.nv.constant0._Z19kernel_square_arrayPiy,"a",@progbits
	.sectionflags	@""
	.align	4
.nv.constant0._Z19kernel_square_arrayPiy:
	.zero		912


//--------------------- SYMBOLS --------------------------

	.type		.nv.reservedSmem.offset0,@object
	.size		.nv.reservedSmem.offset0,0x4
	.type		.nv.reservedSmem.cap,@object
	.size		.nv.reservedSmem.cap,0x4
